//
// Generated by NVIDIA NVVM Compiler
//
// Compiler Build ID: CL-36424714
// Cuda compilation tools, release 13.0, V13.0.88
// Based on NVVM 20.0.0
//

.version 9.0
.target sm_100
.address_size 64

	// .globl	_Z26dvc_ScaLBL_Gradient_UnpackddddPiiiPdS0_S0_i

.visible .entry _Z26dvc_ScaLBL_Gradient_UnpackddddPiiiPdS0_S0_i(
	.param .f64 _Z26dvc_ScaLBL_Gradient_UnpackddddPiiiPdS0_S0_i_param_0,
	.param .f64 _Z26dvc_ScaLBL_Gradient_UnpackddddPiiiPdS0_S0_i_param_1,
	.param .f64 _Z26dvc_ScaLBL_Gradient_UnpackddddPiiiPdS0_S0_i_param_2,
	.param .f64 _Z26dvc_ScaLBL_Gradient_UnpackddddPiiiPdS0_S0_i_param_3,
	.param .u64 .ptr .align 1 _Z26dvc_ScaLBL_Gradient_UnpackddddPiiiPdS0_S0_i_param_4,
	.param .u32 _Z26dvc_ScaLBL_Gradient_UnpackddddPiiiPdS0_S0_i_param_5,
	.param .u32 _Z26dvc_ScaLBL_Gradient_UnpackddddPiiiPdS0_S0_i_param_6,
	.param .u64 .ptr .align 1 _Z26dvc_ScaLBL_Gradient_UnpackddddPiiiPdS0_S0_i_param_7,
	.param .u64 .ptr .align 1 _Z26dvc_ScaLBL_Gradient_UnpackddddPiiiPdS0_S0_i_param_8,
	.param .u64 .ptr .align 1 _Z26dvc_ScaLBL_Gradient_UnpackddddPiiiPdS0_S0_i_param_9,
	.param .u32 _Z26dvc_ScaLBL_Gradient_UnpackddddPiiiPdS0_S0_i_param_10
)
{
	.reg .pred 	%p<3>;
	.reg .b32 	%r<11>;
	.reg .b64 	%rd<20>;
	.reg .b64 	%fd<15>;

	ld.param.f64 	%fd1, [_Z26dvc_ScaLBL_Gradient_UnpackddddPiiiPdS0_S0_i_param_0];
	ld.param.f64 	%fd2, [_Z26dvc_ScaLBL_Gradient_UnpackddddPiiiPdS0_S0_i_param_1];
	ld.param.f64 	%fd3, [_Z26dvc_ScaLBL_Gradient_UnpackddddPiiiPdS0_S0_i_param_2];
	ld.param.f64 	%fd4, [_Z26dvc_ScaLBL_Gradient_UnpackddddPiiiPdS0_S0_i_param_3];
	ld.param.u64 	%rd1, [_Z26dvc_ScaLBL_Gradient_UnpackddddPiiiPdS0_S0_i_param_4];
	ld.param.u32 	%r3, [_Z26dvc_ScaLBL_Gradient_UnpackddddPiiiPdS0_S0_i_param_5];
	ld.param.u32 	%r5, [_Z26dvc_ScaLBL_Gradient_UnpackddddPiiiPdS0_S0_i_param_6];
	ld.param.u64 	%rd2, [_Z26dvc_ScaLBL_Gradient_UnpackddddPiiiPdS0_S0_i_param_7];
	ld.param.u64 	%rd3, [_Z26dvc_ScaLBL_Gradient_UnpackddddPiiiPdS0_S0_i_param_8];
	ld.param.u64 	%rd4, [_Z26dvc_ScaLBL_Gradient_UnpackddddPiiiPdS0_S0_i_param_9];
	ld.param.u32 	%r4, [_Z26dvc_ScaLBL_Gradient_UnpackddddPiiiPdS0_S0_i_param_10];
	mov.u32 	%r6, %ctaid.x;
	mov.u32 	%r7, %ntid.x;
	mov.u32 	%r8, %tid.x;
	mad.lo.s32 	%r1, %r6, %r7, %r8;
	setp.ge.s32 	%p1, %r1, %r5;
	@%p1 bra 	$L__BB0_3;
	cvta.to.global.u64 	%rd5, %rd1;
	add.s32 	%r9, %r3, %r1;
	mul.wide.s32 	%rd6, %r9, 4;
	add.s64 	%rd7, %rd5, %rd6;
	ld.global.u32 	%r2, [%rd7];
	setp.lt.s32 	%p2, %r2, 0;
	@%p2 bra 	$L__BB0_3;
	cvta.to.global.u64 	%rd8, %rd4;
	cvta.to.global.u64 	%rd9, %rd2;
	mul.wide.s32 	%rd10, %r1, 8;
	add.s64 	%rd11, %rd9, %rd10;
	ld.global.f64 	%fd5, [%rd11];
	cvta.to.global.u64 	%rd12, %rd3;
	mul.wide.u32 	%rd13, %r2, 8;
	add.s64 	%rd14, %rd12, %rd13;
	ld.global.f64 	%fd6, [%rd14];
	sub.f64 	%fd7, %fd5, %fd6;
	mul.f64 	%fd8, %fd1, %fd7;
	mul.f64 	%fd9, %fd2, %fd8;
	add.s64 	%rd15, %rd8, %rd13;
	atom.global.add.f64 	%fd10, [%rd15], %fd9;
	mul.f64 	%fd11, %fd3, %fd8;
	add.s32 	%r10, %r2, %r4;
	mul.wide.s32 	%rd16, %r10, 8;
	add.s64 	%rd17, %rd8, %rd16;
	atom.global.add.f64 	%fd12, [%rd17], %fd11;
	mul.f64 	%fd13, %fd4, %fd8;
	mul.wide.s32 	%rd18, %r4, 8;
	add.s64 	%rd19, %rd17, %rd18;
	atom.global.add.f64 	%fd14, [%rd19], %fd13;
$L__BB0_3:
	ret;

}
	// .globl	_Z19dvc_ScaLBL_DFH_InitPdS_S_S_iii
.visible .entry _Z19dvc_ScaLBL_DFH_InitPdS_S_S_iii(
	.param .u64 .ptr .align 1 _Z19dvc_ScaLBL_DFH_InitPdS_S_S_iii_param_0,
	.param .u64 .ptr .align 1 _Z19dvc_ScaLBL_DFH_InitPdS_S_S_iii_param_1,
	.param .u64 .ptr .align 1 _Z19dvc_ScaLBL_DFH_InitPdS_S_S_iii_param_2,
	.param .u64 .ptr .align 1 _Z19dvc_ScaLBL_DFH_InitPdS_S_S_iii_param_3,
	.param .u32 _Z19dvc_ScaLBL_DFH_InitPdS_S_S_iii_param_4,
	.param .u32 _Z19dvc_ScaLBL_DFH_InitPdS_S_S_iii_param_5,
	.param .u32 _Z19dvc_ScaLBL_DFH_InitPdS_S_S_iii_param_6
)
{
	.reg .pred 	%p<11>;
	.reg .b32 	%r<37>;
	.reg .b64 	%rd<66>;
	.reg .b64 	%fd<22>;

	ld.param.u64 	%rd5, [_Z19dvc_ScaLBL_DFH_InitPdS_S_S_iii_param_0];
	ld.param.u64 	%rd6, [_Z19dvc_ScaLBL_DFH_InitPdS_S_S_iii_param_1];
	ld.param.u64 	%rd7, [_Z19dvc_ScaLBL_DFH_InitPdS_S_S_iii_param_2];
	ld.param.u64 	%rd8, [_Z19dvc_ScaLBL_DFH_InitPdS_S_S_iii_param_3];
	ld.param.u32 	%r20, [_Z19dvc_ScaLBL_DFH_InitPdS_S_S_iii_param_4];
	ld.param.u32 	%r21, [_Z19dvc_ScaLBL_DFH_InitPdS_S_S_iii_param_5];
	ld.param.u32 	%r22, [_Z19dvc_ScaLBL_DFH_InitPdS_S_S_iii_param_6];
	cvta.to.global.u64 	%rd1, %rd8;
	cvta.to.global.u64 	%rd2, %rd7;
	cvta.to.global.u64 	%rd3, %rd6;
	cvta.to.global.u64 	%rd4, %rd5;
	setp.lt.s32 	%p1, %r22, -262143;
	@%p1 bra 	$L__BB1_11;
	shr.s32 	%r24, %r22, 31;
	shr.u32 	%r25, %r24, 14;
	add.s32 	%r26, %r22, %r25;
	shr.s32 	%r1, %r26, 18;
	add.s32 	%r2, %r1, 1;
	mov.u32 	%r3, %ctaid.x;
	mov.u32 	%r4, %ntid.x;
	mad.lo.s32 	%r5, %r3, %r1, %r3;
	mov.u32 	%r27, %tid.x;
	add.s32 	%r6, %r20, %r27;
	add.s32 	%r28, %r22, 262143;
	setp.lt.u32 	%p2, %r28, 524287;
	mov.b32 	%r36, 0;
	@%p2 bra 	$L__BB1_8;
	and.b32  	%r36, %r2, -2;
	neg.s32 	%r35, %r36;
	mad.lo.s32 	%r29, %r4, %r5, %r4;
	add.s32 	%r34, %r6, %r29;
	shl.b32 	%r10, %r4, 1;
	mul.lo.s32 	%r30, %r4, %r3;
	mad.lo.s32 	%r33, %r30, %r2, %r6;
	mul.wide.s32 	%rd12, %r22, 8;
$L__BB1_3:
	setp.ge.s32 	%p3, %r33, %r21;
	@%p3 bra 	$L__BB1_5;
	mul.wide.s32 	%rd9, %r33, 8;
	add.s64 	%rd10, %rd4, %rd9;
	ld.global.f64 	%fd1, [%rd10];
	setp.gt.f64 	%p4, %fd1, 0d0000000000000000;
	selp.f64 	%fd2, 0d3FF0000000000000, 0d0000000000000000, %p4;
	selp.f64 	%fd3, 0d0000000000000000, 0d3FF0000000000000, %p4;
	add.s64 	%rd11, %rd3, %rd9;
	st.global.f64 	[%rd11], %fd2;
	add.s64 	%rd13, %rd11, %rd12;
	st.global.f64 	[%rd13], %fd3;
	mul.f64 	%fd4, %fd2, 0d3FD5555555555555;
	add.s64 	%rd14, %rd2, %rd9;
	st.global.f64 	[%rd14], %fd4;
	mul.f64 	%fd5, %fd2, 0d3FBC71C71C71C71C;
	add.s64 	%rd15, %rd14, %rd12;
	st.global.f64 	[%rd15], %fd5;
	add.s64 	%rd16, %rd15, %rd12;
	st.global.f64 	[%rd16], %fd5;
	add.s64 	%rd17, %rd16, %rd12;
	st.global.f64 	[%rd17], %fd5;
	add.s64 	%rd18, %rd17, %rd12;
	st.global.f64 	[%rd18], %fd5;
	add.s64 	%rd19, %rd18, %rd12;
	st.global.f64 	[%rd19], %fd5;
	add.s64 	%rd20, %rd19, %rd12;
	st.global.f64 	[%rd20], %fd5;
	mul.f64 	%fd6, %fd3, 0d3FD5555555555555;
	add.s64 	%rd21, %rd1, %rd9;
	st.global.f64 	[%rd21], %fd6;
	mul.f64 	%fd7, %fd3, 0d3FBC71C71C71C71C;
	add.s64 	%rd22, %rd21, %rd12;
	st.global.f64 	[%rd22], %fd7;
	add.s64 	%rd23, %rd22, %rd12;
	st.global.f64 	[%rd23], %fd7;
	add.s64 	%rd24, %rd23, %rd12;
	st.global.f64 	[%rd24], %fd7;
	add.s64 	%rd25, %rd24, %rd12;
	st.global.f64 	[%rd25], %fd7;
	add.s64 	%rd26, %rd25, %rd12;
	st.global.f64 	[%rd26], %fd7;
	add.s64 	%rd27, %rd26, %rd12;
	st.global.f64 	[%rd27], %fd7;
$L__BB1_5:
	setp.ge.s32 	%p5, %r34, %r21;
	@%p5 bra 	$L__BB1_7;
	mul.wide.s32 	%rd28, %r34, 8;
	add.s64 	%rd29, %rd4, %rd28;
	ld.global.f64 	%fd8, [%rd29];
	setp.gt.f64 	%p6, %fd8, 0d0000000000000000;
	selp.f64 	%fd9, 0d3FF0000000000000, 0d0000000000000000, %p6;
	selp.f64 	%fd10, 0d0000000000000000, 0d3FF0000000000000, %p6;
	add.s64 	%rd30, %rd3, %rd28;
	st.global.f64 	[%rd30], %fd9;
	mul.wide.s32 	%rd31, %r22, 8;
	add.s64 	%rd32, %rd30, %rd31;
	st.global.f64 	[%rd32], %fd10;
	mul.f64 	%fd11, %fd9, 0d3FD5555555555555;
	add.s64 	%rd33, %rd2, %rd28;
	st.global.f64 	[%rd33], %fd11;
	mul.f64 	%fd12, %fd9, 0d3FBC71C71C71C71C;
	add.s64 	%rd34, %rd33, %rd31;
	st.global.f64 	[%rd34], %fd12;
	add.s64 	%rd35, %rd34, %rd31;
	st.global.f64 	[%rd35], %fd12;
	add.s64 	%rd36, %rd35, %rd31;
	st.global.f64 	[%rd36], %fd12;
	add.s64 	%rd37, %rd36, %rd31;
	st.global.f64 	[%rd37], %fd12;
	add.s64 	%rd38, %rd37, %rd31;
	st.global.f64 	[%rd38], %fd12;
	add.s64 	%rd39, %rd38, %rd31;
	st.global.f64 	[%rd39], %fd12;
	mul.f64 	%fd13, %fd10, 0d3FD5555555555555;
	add.s64 	%rd40, %rd1, %rd28;
	st.global.f64 	[%rd40], %fd13;
	mul.f64 	%fd14, %fd10, 0d3FBC71C71C71C71C;
	add.s64 	%rd41, %rd40, %rd31;
	st.global.f64 	[%rd41], %fd14;
	add.s64 	%rd42, %rd41, %rd31;
	st.global.f64 	[%rd42], %fd14;
	add.s64 	%rd43, %rd42, %rd31;
	st.global.f64 	[%rd43], %fd14;
	add.s64 	%rd44, %rd43, %rd31;
	st.global.f64 	[%rd44], %fd14;
	add.s64 	%rd45, %rd44, %rd31;
	st.global.f64 	[%rd45], %fd14;
	add.s64 	%rd46, %rd45, %rd31;
	st.global.f64 	[%rd46], %fd14;
$L__BB1_7:
	add.s32 	%r35, %r35, 2;
	add.s32 	%r34, %r34, %r10;
	add.s32 	%r33, %r33, %r10;
	setp.ne.s32 	%p7, %r35, 0;
	@%p7 bra 	$L__BB1_3;
$L__BB1_8:
	and.b32  	%r31, %r1, 1;
	setp.eq.b32 	%p8, %r31, 1;
	@%p8 bra 	$L__BB1_11;
	add.s32 	%r32, %r36, %r5;
	mad.lo.s32 	%r19, %r32, %r4, %r6;
	setp.ge.s32 	%p9, %r19, %r21;
	@%p9 bra 	$L__BB1_11;
	mul.wide.s32 	%rd47, %r19, 8;
	add.s64 	%rd48, %rd4, %rd47;
	ld.global.f64 	%fd15, [%rd48];
	setp.gt.f64 	%p10, %fd15, 0d0000000000000000;
	selp.f64 	%fd16, 0d3FF0000000000000, 0d0000000000000000, %p10;
	selp.f64 	%fd17, 0d0000000000000000, 0d3FF0000000000000, %p10;
	add.s64 	%rd49, %rd3, %rd47;
	st.global.f64 	[%rd49], %fd16;
	mul.wide.s32 	%rd50, %r22, 8;
	add.s64 	%rd51, %rd49, %rd50;
	st.global.f64 	[%rd51], %fd17;
	mul.f64 	%fd18, %fd16, 0d3FD5555555555555;
	add.s64 	%rd52, %rd2, %rd47;
	st.global.f64 	[%rd52], %fd18;
	mul.f64 	%fd19, %fd16, 0d3FBC71C71C71C71C;
	add.s64 	%rd53, %rd52, %rd50;
	st.global.f64 	[%rd53], %fd19;
	add.s64 	%rd54, %rd53, %rd50;
	st.global.f64 	[%rd54], %fd19;
	add.s64 	%rd55, %rd54, %rd50;
	st.global.f64 	[%rd55], %fd19;
	add.s64 	%rd56, %rd55, %rd50;
	st.global.f64 	[%rd56], %fd19;
	add.s64 	%rd57, %rd56, %rd50;
	st.global.f64 	[%rd57], %fd19;
	add.s64 	%rd58, %rd57, %rd50;
	st.global.f64 	[%rd58], %fd19;
	mul.f64 	%fd20, %fd17, 0d3FD5555555555555;
	add.s64 	%rd59, %rd1, %rd47;
	st.global.f64 	[%rd59], %fd20;
	mul.f64 	%fd21, %fd17, 0d3FBC71C71C71C71C;
	add.s64 	%rd60, %rd59, %rd50;
	st.global.f64 	[%rd60], %fd21;
	add.s64 	%rd61, %rd60, %rd50;
	st.global.f64 	[%rd61], %fd21;
	add.s64 	%rd62, %rd61, %rd50;
	st.global.f64 	[%rd62], %fd21;
	add.s64 	%rd63, %rd62, %rd50;
	st.global.f64 	[%rd63], %fd21;
	add.s64 	%rd64, %rd63, %rd50;
	st.global.f64 	[%rd64], %fd21;
	add.s64 	%rd65, %rd64, %rd50;
	st.global.f64 	[%rd65], %fd21;
$L__BB1_11:
	ret;

}
	// .globl	_Z27dvc_ScaLBL_D3Q19_AAeven_DFHPiPdS0_S0_S0_S0_S0_S0_dddddddddiii
.visible .entry _Z27dvc_ScaLBL_D3Q19_AAeven_DFHPiPdS0_S0_S0_S0_S0_S0_dddddddddiii(
	.param .u64 .ptr .align 1 _Z27dvc_ScaLBL_D3Q19_AAeven_DFHPiPdS0_S0_S0_S0_S0_S0_dddddddddiii_param_0,
	.param .u64 .ptr .align 1 _Z27dvc_ScaLBL_D3Q19_AAeven_DFHPiPdS0_S0_S0_S0_S0_S0_dddddddddiii_param_1,
	.param .u64 .ptr .align 1 _Z27dvc_ScaLBL_D3Q19_AAeven_DFHPiPdS0_S0_S0_S0_S0_S0_dddddddddiii_param_2,
	.param .u64 .ptr .align 1 _Z27dvc_ScaLBL_D3Q19_AAeven_DFHPiPdS0_S0_S0_S0_S0_S0_dddddddddiii_param_3,
	.param .u64 .ptr .align 1 _Z27dvc_ScaLBL_D3Q19_AAeven_DFHPiPdS0_S0_S0_S0_S0_S0_dddddddddiii_param_4,
	.param .u64 .ptr .align 1 _Z27dvc_ScaLBL_D3Q19_AAeven_DFHPiPdS0_S0_S0_S0_S0_S0_dddddddddiii_param_5,
	.param .u64 .ptr .align 1 _Z27dvc_ScaLBL_D3Q19_AAeven_DFHPiPdS0_S0_S0_S0_S0_S0_dddddddddiii_param_6,
	.param .u64 .ptr .align 1 _Z27dvc_ScaLBL_D3Q19_AAeven_DFHPiPdS0_S0_S0_S0_S0_S0_dddddddddiii_param_7,
	.param .f64 _Z27dvc_ScaLBL_D3Q19_AAeven_DFHPiPdS0_S0_S0_S0_S0_S0_dddddddddiii_param_8,
	.param .f64 _Z27dvc_ScaLBL_D3Q19_AAeven_DFHPiPdS0_S0_S0_S0_S0_S0_dddddddddiii_param_9,
	.param .f64 _Z27dvc_ScaLBL_D3Q19_AAeven_DFHPiPdS0_S0_S0_S0_S0_S0_dddddddddiii_param_10,
	.param .f64 _Z27dvc_ScaLBL_D3Q19_AAeven_DFHPiPdS0_S0_S0_S0_S0_S0_dddddddddiii_param_11,
	.param .f64 _Z27dvc_ScaLBL_D3Q19_AAeven_DFHPiPdS0_S0_S0_S0_S0_S0_dddddddddiii_param_12,
	.param .f64 _Z27dvc_ScaLBL_D3Q19_AAeven_DFHPiPdS0_S0_S0_S0_S0_S0_dddddddddiii_param_13,
	.param .f64 _Z27dvc_ScaLBL_D3Q19_AAeven_DFHPiPdS0_S0_S0_S0_S0_S0_dddddddddiii_param_14,
	.param .f64 _Z27dvc_ScaLBL_D3Q19_AAeven_DFHPiPdS0_S0_S0_S0_S0_S0_dddddddddiii_param_15,
	.param .f64 _Z27dvc_ScaLBL_D3Q19_AAeven_DFHPiPdS0_S0_S0_S0_S0_S0_dddddddddiii_param_16,
	.param .u32 _Z27dvc_ScaLBL_D3Q19_AAeven_DFHPiPdS0_S0_S0_S0_S0_S0_dddddddddiii_param_17,
	.param .u32 _Z27dvc_ScaLBL_D3Q19_AAeven_DFHPiPdS0_S0_S0_S0_S0_S0_dddddddddiii_param_18,
	.param .u32 _Z27dvc_ScaLBL_D3Q19_AAeven_DFHPiPdS0_S0_S0_S0_S0_S0_dddddddddiii_param_19
)
{
	.reg .pred 	%p<6>;
	.reg .b32 	%r<64>;
	.reg .b64 	%rd<71>;
	.reg .b64 	%fd<617>;

	ld.param.u32 	%r34, [_Z27dvc_ScaLBL_D3Q19_AAeven_DFHPiPdS0_S0_S0_S0_S0_S0_dddddddddiii_param_17];
	ld.param.u32 	%r36, [_Z27dvc_ScaLBL_D3Q19_AAeven_DFHPiPdS0_S0_S0_S0_S0_S0_dddddddddiii_param_19];
	setp.lt.s32 	%p1, %r36, -262143;
	@%p1 bra 	$L__BB2_5;
	shr.s32 	%r37, %r36, 31;
	shr.u32 	%r38, %r37, 14;
	add.s32 	%r39, %r36, %r38;
	shr.s32 	%r40, %r39, 18;
	neg.s32 	%r63, %r40;
	mov.u32 	%r41, %ctaid.x;
	mov.u32 	%r42, %ntid.x;
	mov.u32 	%r43, %tid.x;
	add.s32 	%r44, %r43, %r34;
	mul.lo.s32 	%r45, %r42, %r41;
	mad.lo.s32 	%r46, %r45, %r40, %r45;
	add.s32 	%r53, %r44, %r46;
	shl.b32 	%r47, %r36, 3;
	add.s32 	%r62, %r53, %r47;
	mad.lo.s32 	%r61, %r36, 12, %r53;
	shl.b32 	%r48, %r36, 4;
	add.s32 	%r60, %r53, %r48;
	shl.b32 	%r49, %r36, 2;
	add.s32 	%r59, %r53, %r49;
	mad.lo.s32 	%r58, %r36, 6, %r53;
	mad.lo.s32 	%r57, %r36, 10, %r53;
	mad.lo.s32 	%r56, %r36, 14, %r53;
	mad.lo.s32 	%r55, %r36, 18, %r53;
	shl.b32 	%r50, %r36, 1;
	add.s32 	%r54, %r53, %r50;
	mul.wide.s32 	%rd10, %r36, 8;
$L__BB2_2:
	ld.param.u32 	%r52, [_Z27dvc_ScaLBL_D3Q19_AAeven_DFHPiPdS0_S0_S0_S0_S0_S0_dddddddddiii_param_18];
	setp.ge.s32 	%p2, %r53, %r52;
	@%p2 bra 	$L__BB2_4;
	ld.param.f64 	%fd616, [_Z27dvc_ScaLBL_D3Q19_AAeven_DFHPiPdS0_S0_S0_S0_S0_S0_dddddddddiii_param_16];
	ld.param.f64 	%fd615, [_Z27dvc_ScaLBL_D3Q19_AAeven_DFHPiPdS0_S0_S0_S0_S0_S0_dddddddddiii_param_15];
	ld.param.f64 	%fd614, [_Z27dvc_ScaLBL_D3Q19_AAeven_DFHPiPdS0_S0_S0_S0_S0_S0_dddddddddiii_param_14];
	ld.param.f64 	%fd613, [_Z27dvc_ScaLBL_D3Q19_AAeven_DFHPiPdS0_S0_S0_S0_S0_S0_dddddddddiii_param_13];
	ld.param.f64 	%fd612, [_Z27dvc_ScaLBL_D3Q19_AAeven_DFHPiPdS0_S0_S0_S0_S0_S0_dddddddddiii_param_12];
	ld.param.f64 	%fd611, [_Z27dvc_ScaLBL_D3Q19_AAeven_DFHPiPdS0_S0_S0_S0_S0_S0_dddddddddiii_param_11];
	ld.param.f64 	%fd610, [_Z27dvc_ScaLBL_D3Q19_AAeven_DFHPiPdS0_S0_S0_S0_S0_S0_dddddddddiii_param_10];
	ld.param.f64 	%fd609, [_Z27dvc_ScaLBL_D3Q19_AAeven_DFHPiPdS0_S0_S0_S0_S0_S0_dddddddddiii_param_9];
	ld.param.f64 	%fd608, [_Z27dvc_ScaLBL_D3Q19_AAeven_DFHPiPdS0_S0_S0_S0_S0_S0_dddddddddiii_param_8];
	ld.param.u64 	%rd70, [_Z27dvc_ScaLBL_D3Q19_AAeven_DFHPiPdS0_S0_S0_S0_S0_S0_dddddddddiii_param_7];
	ld.param.u64 	%rd69, [_Z27dvc_ScaLBL_D3Q19_AAeven_DFHPiPdS0_S0_S0_S0_S0_S0_dddddddddiii_param_6];
	ld.param.u64 	%rd68, [_Z27dvc_ScaLBL_D3Q19_AAeven_DFHPiPdS0_S0_S0_S0_S0_S0_dddddddddiii_param_4];
	ld.param.u64 	%rd67, [_Z27dvc_ScaLBL_D3Q19_AAeven_DFHPiPdS0_S0_S0_S0_S0_S0_dddddddddiii_param_3];
	ld.param.u64 	%rd66, [_Z27dvc_ScaLBL_D3Q19_AAeven_DFHPiPdS0_S0_S0_S0_S0_S0_dddddddddiii_param_2];
	ld.param.u64 	%rd65, [_Z27dvc_ScaLBL_D3Q19_AAeven_DFHPiPdS0_S0_S0_S0_S0_S0_dddddddddiii_param_1];
	cvta.to.global.u64 	%rd7, %rd68;
	mul.wide.s32 	%rd8, %r53, 8;
	add.s64 	%rd9, %rd7, %rd8;
	ld.global.f64 	%fd10, [%rd9];
	add.s64 	%rd11, %rd9, %rd10;
	ld.global.f64 	%fd11, [%rd11];
	sub.f64 	%fd12, %fd10, %fd11;
	add.f64 	%fd13, %fd10, %fd11;
	div.rn.f64 	%fd14, %fd12, %fd13;
	mov.f64 	%fd15, 0d3FF0000000000000;
	sub.f64 	%fd16, %fd15, %fd14;
	mul.f64 	%fd17, %fd16, 0d3FE0000000000000;
	sub.f64 	%fd18, %fd609, %fd608;
	fma.rn.f64 	%fd19, %fd18, %fd17, %fd608;
	sub.f64 	%fd20, %fd611, %fd610;
	fma.rn.f64 	%fd21, %fd20, %fd17, %fd610;
	rcp.rn.f64 	%fd22, %fd21;
	mov.f64 	%fd23, 0d4000000000000000;
	sub.f64 	%fd24, %fd23, %fd22;
	mul.f64 	%fd25, %fd24, 0d4020000000000000;
	mov.f64 	%fd26, 0d4020000000000000;
	sub.f64 	%fd27, %fd26, %fd22;
	div.rn.f64 	%fd28, %fd25, %fd27;
	cvta.to.global.u64 	%rd12, %rd69;
	add.s64 	%rd13, %rd12, %rd8;
	ld.global.f64 	%fd29, [%rd13];
	add.s64 	%rd14, %rd13, %rd10;
	ld.global.f64 	%fd30, [%rd14];
	add.s64 	%rd15, %rd14, %rd10;
	ld.global.f64 	%fd31, [%rd15];
	mul.f64 	%fd32, %fd30, %fd30;
	fma.rn.f64 	%fd33, %fd29, %fd29, %fd32;
	fma.rn.f64 	%fd34, %fd31, %fd31, %fd33;
	sqrt.rn.f64 	%fd35, %fd34;
	setp.eq.f64 	%p3, %fd34, 0d0000000000000000;
	selp.f64 	%fd36, 0d3FF0000000000000, %fd35, %p3;
	div.rn.f64 	%fd37, %fd29, %fd36;
	div.rn.f64 	%fd38, %fd30, %fd36;
	div.rn.f64 	%fd39, %fd31, %fd36;
	cvta.to.global.u64 	%rd16, %rd65;
	add.s64 	%rd17, %rd16, %rd8;
	ld.global.f64 	%fd40, [%rd17];
	mul.f64 	%fd41, %fd40, 0dC03E000000000000;
	mul.wide.s32 	%rd18, %r54, 8;
	add.s64 	%rd19, %rd16, %rd18;
	ld.global.f64 	%fd42, [%rd19];
	add.f64 	%fd43, %fd40, %fd42;
	mul.f64 	%fd44, %fd42, 0d4026000000000000;
	sub.f64 	%fd45, %fd41, %fd44;
	mul.f64 	%fd46, %fd42, 0dC010000000000000;
	fma.rn.f64 	%fd47, %fd40, 0d4028000000000000, %fd46;
	add.s64 	%rd20, %rd17, %rd10;
	ld.global.f64 	%fd48, [%rd20];
	add.f64 	%fd49, %fd43, %fd48;
	mul.f64 	%fd50, %fd48, 0d4026000000000000;
	sub.f64 	%fd51, %fd45, %fd50;
	mul.f64 	%fd52, %fd48, 0d4010000000000000;
	sub.f64 	%fd53, %fd47, %fd52;
	sub.f64 	%fd54, %fd42, %fd48;
	add.f64 	%fd55, %fd46, %fd52;
	add.f64 	%fd56, %fd48, %fd48;
	fma.rn.f64 	%fd57, %fd42, 0d4000000000000000, %fd56;
	sub.f64 	%fd58, %fd46, %fd52;
	mul.wide.s32 	%rd21, %r59, 8;
	add.s64 	%rd22, %rd16, %rd21;
	ld.global.f64 	%fd59, [%rd22];
	add.f64 	%fd60, %fd49, %fd59;
	mul.f64 	%fd61, %fd59, 0d4026000000000000;
	sub.f64 	%fd62, %fd51, %fd61;
	mul.f64 	%fd63, %fd59, 0d4010000000000000;
	sub.f64 	%fd64, %fd53, %fd63;
	sub.f64 	%fd65, %fd57, %fd59;
	fma.rn.f64 	%fd66, %fd59, 0d4000000000000000, %fd58;
	mul.f64 	%fd67, %fd59, 0dC000000000000000;
	add.s64 	%rd23, %rd19, %rd10;
	ld.global.f64 	%fd68, [%rd23];
	add.f64 	%fd69, %fd60, %fd68;
	mul.f64 	%fd70, %fd68, 0d4026000000000000;
	sub.f64 	%fd71, %fd62, %fd70;
	mul.f64 	%fd72, %fd68, 0d4010000000000000;
	sub.f64 	%fd73, %fd64, %fd72;
	sub.f64 	%fd74, %fd59, %fd68;
	sub.f64 	%fd75, %fd72, %fd63;
	sub.f64 	%fd76, %fd65, %fd68;
	add.f64 	%fd77, %fd68, %fd68;
	add.f64 	%fd78, %fd66, %fd77;
	add.f64 	%fd79, %fd59, %fd68;
	sub.f64 	%fd80, %fd67, %fd77;
	mul.wide.s32 	%rd24, %r58, 8;
	add.s64 	%rd25, %rd16, %rd24;
	ld.global.f64 	%fd81, [%rd25];
	add.f64 	%fd82, %fd69, %fd81;
	mul.f64 	%fd83, %fd81, 0d4026000000000000;
	sub.f64 	%fd84, %fd71, %fd83;
	mul.f64 	%fd85, %fd81, 0d4010000000000000;
	sub.f64 	%fd86, %fd73, %fd85;
	sub.f64 	%fd87, %fd76, %fd81;
	fma.rn.f64 	%fd88, %fd81, 0d4000000000000000, %fd78;
	sub.f64 	%fd89, %fd79, %fd81;
	fma.rn.f64 	%fd90, %fd81, 0d4000000000000000, %fd80;
	add.s64 	%rd26, %rd22, %rd10;
	ld.global.f64 	%fd91, [%rd26];
	add.f64 	%fd92, %fd82, %fd91;
	mul.f64 	%fd93, %fd91, 0d4026000000000000;
	sub.f64 	%fd94, %fd84, %fd93;
	mul.f64 	%fd95, %fd91, 0d4010000000000000;
	sub.f64 	%fd96, %fd86, %fd95;
	sub.f64 	%fd97, %fd81, %fd91;
	sub.f64 	%fd98, %fd95, %fd85;
	sub.f64 	%fd99, %fd87, %fd91;
	fma.rn.f64 	%fd100, %fd91, 0d4000000000000000, %fd88;
	sub.f64 	%fd101, %fd89, %fd91;
	fma.rn.f64 	%fd102, %fd91, 0d4000000000000000, %fd90;
	mul.wide.s32 	%rd27, %r62, 8;
	add.s64 	%rd28, %rd16, %rd27;
	ld.global.f64 	%fd103, [%rd28];
	add.f64 	%fd104, %fd92, %fd103;
	fma.rn.f64 	%fd105, %fd103, 0d4020000000000000, %fd94;
	add.f64 	%fd106, %fd103, %fd96;
	add.f64 	%fd107, %fd54, %fd103;
	add.f64 	%fd108, %fd55, %fd103;
	add.f64 	%fd109, %fd74, %fd103;
	add.f64 	%fd110, %fd75, %fd103;
	add.f64 	%fd111, %fd103, %fd99;
	add.f64 	%fd112, %fd103, %fd100;
	add.f64 	%fd113, %fd101, %fd103;
	add.f64 	%fd114, %fd103, %fd102;
	add.s64 	%rd29, %rd25, %rd10;
	ld.global.f64 	%fd115, [%rd29];
	add.f64 	%fd116, %fd104, %fd115;
	fma.rn.f64 	%fd117, %fd115, 0d4020000000000000, %fd105;
	add.f64 	%fd118, %fd115, %fd106;
	sub.f64 	%fd119, %fd107, %fd115;
	sub.f64 	%fd120, %fd108, %fd115;
	sub.f64 	%fd121, %fd109, %fd115;
	sub.f64 	%fd122, %fd110, %fd115;
	add.f64 	%fd123, %fd115, %fd111;
	add.f64 	%fd124, %fd115, %fd112;
	add.f64 	%fd125, %fd113, %fd115;
	add.f64 	%fd126, %fd115, %fd114;
	add.f64 	%fd127, %fd103, %fd115;
	sub.f64 	%fd128, %fd103, %fd115;
	sub.f64 	%fd129, %fd115, %fd103;
	mul.wide.s32 	%rd30, %r57, 8;
	add.s64 	%rd31, %rd16, %rd30;
	ld.global.f64 	%fd130, [%rd31];
	add.f64 	%fd131, %fd116, %fd130;
	fma.rn.f64 	%fd132, %fd130, 0d4020000000000000, %fd117;
	add.f64 	%fd133, %fd130, %fd118;
	add.f64 	%fd134, %fd119, %fd130;
	add.f64 	%fd135, %fd120, %fd130;
	sub.f64 	%fd136, %fd121, %fd130;
	sub.f64 	%fd137, %fd122, %fd130;
	add.f64 	%fd138, %fd130, %fd123;
	add.f64 	%fd139, %fd130, %fd124;
	add.f64 	%fd140, %fd125, %fd130;
	add.f64 	%fd141, %fd130, %fd126;
	sub.f64 	%fd142, %fd127, %fd130;
	add.f64 	%fd143, %fd128, %fd130;
	add.f64 	%fd144, %fd129, %fd130;
	add.s64 	%rd32, %rd28, %rd10;
	ld.global.f64 	%fd145, [%rd32];
	add.f64 	%fd146, %fd131, %fd145;
	fma.rn.f64 	%fd147, %fd145, 0d4020000000000000, %fd132;
	add.f64 	%fd148, %fd145, %fd133;
	sub.f64 	%fd149, %fd134, %fd145;
	sub.f64 	%fd150, %fd135, %fd145;
	add.f64 	%fd151, %fd136, %fd145;
	add.f64 	%fd152, %fd137, %fd145;
	add.f64 	%fd153, %fd145, %fd138;
	add.f64 	%fd154, %fd145, %fd139;
	add.f64 	%fd155, %fd140, %fd145;
	add.f64 	%fd156, %fd145, %fd141;
	sub.f64 	%fd157, %fd142, %fd145;
	sub.f64 	%fd158, %fd143, %fd145;
	sub.f64 	%fd159, %fd144, %fd145;
	mul.wide.s32 	%rd33, %r61, 8;
	add.s64 	%rd34, %rd16, %rd33;
	ld.global.f64 	%fd160, [%rd34];
	add.f64 	%fd161, %fd146, %fd160;
	fma.rn.f64 	%fd162, %fd160, 0d4020000000000000, %fd147;
	add.f64 	%fd163, %fd160, %fd148;
	add.f64 	%fd164, %fd149, %fd160;
	add.f64 	%fd165, %fd150, %fd160;
	add.f64 	%fd166, %fd97, %fd160;
	add.f64 	%fd167, %fd98, %fd160;
	add.f64 	%fd168, %fd160, %fd153;
	add.f64 	%fd169, %fd160, %fd154;
	sub.f64 	%fd170, %fd155, %fd160;
	sub.f64 	%fd171, %fd156, %fd160;
	sub.f64 	%fd172, %fd158, %fd160;
	add.s64 	%rd35, %rd31, %rd10;
	ld.global.f64 	%fd173, [%rd35];
	add.f64 	%fd174, %fd161, %fd173;
	fma.rn.f64 	%fd175, %fd173, 0d4020000000000000, %fd162;
	add.f64 	%fd176, %fd173, %fd163;
	sub.f64 	%fd177, %fd164, %fd173;
	sub.f64 	%fd178, %fd165, %fd173;
	sub.f64 	%fd179, %fd166, %fd173;
	sub.f64 	%fd180, %fd167, %fd173;
	add.f64 	%fd181, %fd173, %fd168;
	add.f64 	%fd182, %fd173, %fd169;
	sub.f64 	%fd183, %fd170, %fd173;
	sub.f64 	%fd184, %fd171, %fd173;
	add.f64 	%fd185, %fd160, %fd173;
	add.f64 	%fd186, %fd172, %fd173;
	sub.f64 	%fd187, %fd160, %fd173;
	mul.wide.s32 	%rd36, %r56, 8;
	add.s64 	%rd37, %rd16, %rd36;
	ld.global.f64 	%fd188, [%rd37];
	add.f64 	%fd189, %fd174, %fd188;
	fma.rn.f64 	%fd190, %fd188, 0d4020000000000000, %fd175;
	add.f64 	%fd191, %fd188, %fd176;
	add.f64 	%fd192, %fd177, %fd188;
	add.f64 	%fd193, %fd178, %fd188;
	sub.f64 	%fd194, %fd179, %fd188;
	sub.f64 	%fd195, %fd180, %fd188;
	add.f64 	%fd196, %fd188, %fd181;
	add.f64 	%fd197, %fd188, %fd182;
	sub.f64 	%fd198, %fd183, %fd188;
	sub.f64 	%fd199, %fd184, %fd188;
	sub.f64 	%fd200, %fd185, %fd188;
	sub.f64 	%fd201, %fd186, %fd188;
	sub.f64 	%fd202, %fd187, %fd188;
	add.s64 	%rd38, %rd34, %rd10;
	ld.global.f64 	%fd203, [%rd38];
	add.f64 	%fd204, %fd189, %fd203;
	fma.rn.f64 	%fd205, %fd203, 0d4020000000000000, %fd190;
	add.f64 	%fd206, %fd203, %fd191;
	sub.f64 	%fd207, %fd192, %fd203;
	sub.f64 	%fd208, %fd193, %fd203;
	add.f64 	%fd209, %fd194, %fd203;
	add.f64 	%fd210, %fd195, %fd203;
	add.f64 	%fd211, %fd203, %fd196;
	add.f64 	%fd212, %fd203, %fd197;
	sub.f64 	%fd213, %fd198, %fd203;
	sub.f64 	%fd214, %fd199, %fd203;
	sub.f64 	%fd215, %fd200, %fd203;
	add.f64 	%fd216, %fd201, %fd203;
	add.f64 	%fd217, %fd202, %fd203;
	mul.wide.s32 	%rd39, %r60, 8;
	add.s64 	%rd40, %rd16, %rd39;
	ld.global.f64 	%fd218, [%rd40];
	add.f64 	%fd219, %fd204, %fd218;
	fma.rn.f64 	%fd220, %fd218, 0d4020000000000000, %fd205;
	add.f64 	%fd221, %fd218, %fd206;
	add.f64 	%fd222, %fd151, %fd218;
	add.f64 	%fd223, %fd152, %fd218;
	add.f64 	%fd224, %fd209, %fd218;
	add.f64 	%fd225, %fd210, %fd218;
	add.f64 	%fd226, %fd218, %fd218;
	sub.f64 	%fd227, %fd211, %fd226;
	sub.f64 	%fd228, %fd212, %fd226;
	add.f64 	%fd229, %fd159, %fd218;
	sub.f64 	%fd230, %fd217, %fd218;
	add.s64 	%rd41, %rd37, %rd10;
	ld.global.f64 	%fd231, [%rd41];
	add.f64 	%fd232, %fd219, %fd231;
	fma.rn.f64 	%fd233, %fd231, 0d4020000000000000, %fd220;
	add.f64 	%fd234, %fd231, %fd221;
	sub.f64 	%fd235, %fd222, %fd231;
	sub.f64 	%fd236, %fd223, %fd231;
	sub.f64 	%fd237, %fd224, %fd231;
	sub.f64 	%fd238, %fd225, %fd231;
	add.f64 	%fd239, %fd231, %fd231;
	sub.f64 	%fd240, %fd227, %fd239;
	sub.f64 	%fd241, %fd228, %fd239;
	add.f64 	%fd242, %fd218, %fd231;
	sub.f64 	%fd243, %fd229, %fd231;
	add.f64 	%fd244, %fd230, %fd231;
	mul.wide.s32 	%rd42, %r55, 8;
	add.s64 	%rd43, %rd16, %rd42;
	ld.global.f64 	%fd245, [%rd43];
	add.f64 	%fd246, %fd232, %fd245;
	fma.rn.f64 	%fd247, %fd245, 0d4020000000000000, %fd233;
	add.f64 	%fd248, %fd245, %fd234;
	add.f64 	%fd249, %fd235, %fd245;
	add.f64 	%fd250, %fd236, %fd245;
	sub.f64 	%fd251, %fd237, %fd245;
	sub.f64 	%fd252, %fd238, %fd245;
	add.f64 	%fd253, %fd245, %fd245;
	sub.f64 	%fd254, %fd240, %fd253;
	sub.f64 	%fd255, %fd241, %fd253;
	sub.f64 	%fd256, %fd242, %fd245;
	add.f64 	%fd257, %fd243, %fd245;
	add.f64 	%fd258, %fd244, %fd245;
	add.s64 	%rd44, %rd40, %rd10;
	ld.global.f64 	%fd259, [%rd44];
	add.f64 	%fd260, %fd246, %fd259;
	fma.rn.f64 	%fd261, %fd259, 0d4020000000000000, %fd247;
	add.f64 	%fd262, %fd259, %fd248;
	sub.f64 	%fd263, %fd249, %fd259;
	sub.f64 	%fd264, %fd250, %fd259;
	add.f64 	%fd265, %fd251, %fd259;
	add.f64 	%fd266, %fd252, %fd259;
	add.f64 	%fd267, %fd259, %fd259;
	sub.f64 	%fd268, %fd254, %fd267;
	sub.f64 	%fd269, %fd255, %fd267;
	sub.f64 	%fd270, %fd256, %fd259;
	sub.f64 	%fd271, %fd257, %fd259;
	sub.f64 	%fd272, %fd258, %fd259;
	mul.f64 	%fd273, %fd263, %fd263;
	fma.rn.f64 	%fd274, %fd207, %fd207, %fd273;
	mul.f64 	%fd275, %fd265, %fd265;
	add.f64 	%fd276, %fd275, %fd274;
	mul.f64 	%fd277, %fd276, 0d4033000000000000;
	div.rn.f64 	%fd278, %fd277, %fd19;
	mul.f64 	%fd279, %fd260, 0d4026000000000000;
	sub.f64 	%fd280, %fd278, %fd279;
	mul.f64 	%fd281, %fd612, %fd36;
	sub.f64 	%fd282, %fd280, %fd281;
	sub.f64 	%fd283, %fd282, %fd261;
	fma.rn.f64 	%fd284, %fd22, %fd283, %fd261;
	mul.f64 	%fd285, %fd276, 0dC016000000000000;
	div.rn.f64 	%fd286, %fd285, %fd19;
	fma.rn.f64 	%fd287, %fd260, 0d4008000000000000, %fd286;
	sub.f64 	%fd288, %fd287, %fd262;
	fma.rn.f64 	%fd289, %fd22, %fd288, %fd262;
	mul.f64 	%fd290, %fd207, 0dBFE5555555555555;
	sub.f64 	%fd291, %fd290, %fd208;
	fma.rn.f64 	%fd292, %fd28, %fd291, %fd208;
	mul.f64 	%fd293, %fd263, 0dBFE5555555555555;
	sub.f64 	%fd294, %fd293, %fd264;
	fma.rn.f64 	%fd295, %fd28, %fd294, %fd264;
	mul.f64 	%fd296, %fd265, 0dBFE5555555555555;
	sub.f64 	%fd297, %fd296, %fd266;
	fma.rn.f64 	%fd298, %fd28, %fd297, %fd266;
	add.f64 	%fd299, %fd207, %fd207;
	mul.f64 	%fd300, %fd207, %fd299;
	sub.f64 	%fd301, %fd300, %fd273;
	sub.f64 	%fd302, %fd301, %fd275;
	div.rn.f64 	%fd303, %fd302, %fd19;
	mul.f64 	%fd304, %fd612, 0d3FE0000000000000;
	mul.f64 	%fd305, %fd304, %fd36;
	add.f64 	%fd306, %fd37, %fd37;
	mul.f64 	%fd307, %fd37, %fd306;
	mul.f64 	%fd308, %fd38, %fd38;
	sub.f64 	%fd309, %fd307, %fd308;
	mul.f64 	%fd310, %fd39, %fd39;
	sub.f64 	%fd311, %fd309, %fd310;
	fma.rn.f64 	%fd312, %fd305, %fd311, %fd303;
	sub.f64 	%fd313, %fd312, %fd268;
	fma.rn.f64 	%fd314, %fd22, %fd313, %fd268;
	mul.f64 	%fd315, %fd22, %fd269;
	sub.f64 	%fd316, %fd269, %fd315;
	sub.f64 	%fd317, %fd273, %fd275;
	div.rn.f64 	%fd318, %fd317, %fd19;
	sub.f64 	%fd319, %fd308, %fd310;
	fma.rn.f64 	%fd320, %fd305, %fd319, %fd318;
	sub.f64 	%fd321, %fd320, %fd213;
	fma.rn.f64 	%fd322, %fd22, %fd321, %fd213;
	mul.f64 	%fd323, %fd22, %fd214;
	sub.f64 	%fd324, %fd214, %fd323;
	mul.f64 	%fd325, %fd207, %fd263;
	div.rn.f64 	%fd326, %fd325, %fd19;
	mul.f64 	%fd327, %fd305, %fd37;
	fma.rn.f64 	%fd328, %fd38, %fd327, %fd326;
	sub.f64 	%fd329, %fd328, %fd157;
	fma.rn.f64 	%fd330, %fd22, %fd329, %fd157;
	mul.f64 	%fd331, %fd263, %fd265;
	div.rn.f64 	%fd332, %fd331, %fd19;
	mul.f64 	%fd333, %fd305, %fd38;
	fma.rn.f64 	%fd334, %fd39, %fd333, %fd332;
	sub.f64 	%fd335, %fd334, %fd270;
	fma.rn.f64 	%fd336, %fd22, %fd335, %fd270;
	mul.f64 	%fd337, %fd207, %fd265;
	div.rn.f64 	%fd338, %fd337, %fd19;
	fma.rn.f64 	%fd339, %fd39, %fd327, %fd338;
	sub.f64 	%fd340, %fd339, %fd215;
	fma.rn.f64 	%fd341, %fd22, %fd340, %fd215;
	mul.f64 	%fd342, %fd28, %fd216;
	sub.f64 	%fd343, %fd216, %fd342;
	mul.f64 	%fd344, %fd28, %fd271;
	sub.f64 	%fd345, %fd271, %fd344;
	mul.f64 	%fd346, %fd28, %fd272;
	sub.f64 	%fd347, %fd272, %fd346;
	mul.f64 	%fd348, %fd612, %fd12;
	cvta.to.global.u64 	%rd45, %rd70;
	add.s64 	%rd46, %rd45, %rd8;
	ld.global.f64 	%fd349, [%rd46];
	fma.rn.f64 	%fd350, %fd348, %fd349, %fd614;
	add.s64 	%rd47, %rd46, %rd10;
	ld.global.f64 	%fd351, [%rd47];
	fma.rn.f64 	%fd352, %fd348, %fd351, %fd615;
	add.s64 	%rd48, %rd47, %rd10;
	ld.global.f64 	%fd353, [%rd48];
	fma.rn.f64 	%fd354, %fd348, %fd353, %fd616;
	mul.f64 	%fd355, %fd260, 0d3FAAF286BCA1AF28;
	fma.rn.f64 	%fd356, %fd284, 0dBF89AA066A819A9E, %fd355;
	fma.rn.f64 	%fd357, %fd289, 0d3FA8618618618619, %fd356;
	st.global.f64 	[%rd17], %fd357;
	fma.rn.f64 	%fd358, %fd284, 0dBF72D204B4812D20, %fd355;
	fma.rn.f64 	%fd359, %fd289, 0dBF9041041041040F, %fd358;
	sub.f64 	%fd360, %fd207, %fd292;
	fma.rn.f64 	%fd361, %fd360, 0d3FB999999999999A, %fd359;
	sub.f64 	%fd362, %fd314, %fd316;
	fma.rn.f64 	%fd363, %fd362, 0d3FAC71C71C71C71C, %fd361;
	mul.f64 	%fd364, %fd350, 0d3FC5555547044B69;
	add.f64 	%fd365, %fd364, %fd363;
	st.global.f64 	[%rd20], %fd365;
	sub.f64 	%fd366, %fd292, %fd207;
	fma.rn.f64 	%fd367, %fd366, 0d3FB999999999999A, %fd359;
	fma.rn.f64 	%fd368, %fd362, 0d3FAC71C71C71C71C, %fd367;
	sub.f64 	%fd369, %fd368, %fd364;
	st.global.f64 	[%rd19], %fd369;
	sub.f64 	%fd370, %fd263, %fd295;
	fma.rn.f64 	%fd371, %fd370, 0d3FB999999999999A, %fd359;
	sub.f64 	%fd372, %fd316, %fd314;
	fma.rn.f64 	%fd373, %fd372, 0d3F9C71C71C71C71D, %fd371;
	sub.f64 	%fd374, %fd322, %fd324;
	fma.rn.f64 	%fd375, %fd374, 0d3FB5555555555555, %fd373;
	mul.f64 	%fd376, %fd352, 0d3FC5555547044B69;
	add.f64 	%fd377, %fd376, %fd375;
	st.global.f64 	[%rd23], %fd377;
	sub.f64 	%fd378, %fd295, %fd263;
	fma.rn.f64 	%fd379, %fd378, 0d3FB999999999999A, %fd359;
	fma.rn.f64 	%fd380, %fd372, 0d3F9C71C71C71C71D, %fd379;
	fma.rn.f64 	%fd381, %fd374, 0d3FB5555555555555, %fd380;
	sub.f64 	%fd382, %fd381, %fd376;
	st.global.f64 	[%rd22], %fd382;
	sub.f64 	%fd383, %fd265, %fd298;
	fma.rn.f64 	%fd384, %fd383, 0d3FB999999999999A, %fd359;
	fma.rn.f64 	%fd385, %fd372, 0d3F9C71C71C71C71D, %fd384;
	sub.f64 	%fd386, %fd324, %fd322;
	fma.rn.f64 	%fd387, %fd386, 0d3FB5555555555555, %fd385;
	mul.f64 	%fd388, %fd354, 0d3FC5555547044B69;
	add.f64 	%fd389, %fd388, %fd387;
	st.global.f64 	[%rd26], %fd389;
	sub.f64 	%fd390, %fd298, %fd265;
	fma.rn.f64 	%fd391, %fd390, 0d3FB999999999999A, %fd359;
	fma.rn.f64 	%fd392, %fd372, 0d3F9C71C71C71C71D, %fd391;
	fma.rn.f64 	%fd393, %fd386, 0d3FB5555555555555, %fd392;
	sub.f64 	%fd394, %fd393, %fd388;
	st.global.f64 	[%rd25], %fd394;
	fma.rn.f64 	%fd395, %fd284, 0d3F6B6006D801B600, %fd355;
	fma.rn.f64 	%fd396, %fd289, 0d3F70410410410410, %fd395;
	add.f64 	%fd397, %fd207, %fd263;
	mul.f64 	%fd398, %fd397, 0d3FB999999999999A;
	add.f64 	%fd399, %fd398, %fd396;
	add.f64 	%fd400, %fd292, %fd295;
	mul.f64 	%fd401, %fd400, 0d3F9999999999999A;
	add.f64 	%fd402, %fd401, %fd399;
	mul.f64 	%fd403, %fd314, 0d3F9C71C71C71C71D;
	add.f64 	%fd404, %fd403, %fd402;
	mul.f64 	%fd405, %fd316, 0d3F8C71C71C71C71D;
	add.f64 	%fd406, %fd405, %fd404;
	mul.f64 	%fd407, %fd322, 0d3FB5555555555555;
	add.f64 	%fd408, %fd407, %fd406;
	mul.f64 	%fd409, %fd324, 0d3FA5555555555554;
	add.f64 	%fd410, %fd409, %fd408;
	mul.f64 	%fd411, %fd330, 0d3FD0000000000000;
	add.f64 	%fd412, %fd411, %fd410;
	sub.f64 	%fd413, %fd343, %fd345;
	fma.rn.f64 	%fd414, %fd413, 0d3FC0000000000000, %fd412;
	add.f64 	%fd415, %fd350, %fd352;
	mul.f64 	%fd416, %fd415, 0d3FB555555551AB15;
	add.f64 	%fd417, %fd416, %fd414;
	st.global.f64 	[%rd29], %fd417;
	sub.f64 	%fd418, %fd396, %fd398;
	sub.f64 	%fd419, %fd418, %fd401;
	add.f64 	%fd420, %fd403, %fd419;
	add.f64 	%fd421, %fd405, %fd420;
	add.f64 	%fd422, %fd407, %fd421;
	add.f64 	%fd423, %fd409, %fd422;
	add.f64 	%fd424, %fd411, %fd423;
	sub.f64 	%fd425, %fd345, %fd343;
	fma.rn.f64 	%fd426, %fd425, 0d3FC0000000000000, %fd424;
	sub.f64 	%fd427, %fd426, %fd416;
	st.global.f64 	[%rd28], %fd427;
	sub.f64 	%fd428, %fd207, %fd263;
	fma.rn.f64 	%fd429, %fd428, 0d3FB999999999999A, %fd396;
	sub.f64 	%fd430, %fd292, %fd295;
	fma.rn.f64 	%fd431, %fd430, 0d3F9999999999999A, %fd429;
	add.f64 	%fd432, %fd403, %fd431;
	add.f64 	%fd433, %fd405, %fd432;
	add.f64 	%fd434, %fd407, %fd433;
	add.f64 	%fd435, %fd409, %fd434;
	sub.f64 	%fd436, %fd435, %fd411;
	add.f64 	%fd437, %fd343, %fd345;
	mul.f64 	%fd438, %fd437, 0d3FC0000000000000;
	add.f64 	%fd439, %fd438, %fd436;
	sub.f64 	%fd440, %fd350, %fd352;
	mul.f64 	%fd441, %fd440, 0d3FB555555551AB15;
	add.f64 	%fd442, %fd441, %fd439;
	st.global.f64 	[%rd32], %fd442;
	sub.f64 	%fd443, %fd263, %fd207;
	fma.rn.f64 	%fd444, %fd443, 0d3FB999999999999A, %fd396;
	sub.f64 	%fd445, %fd295, %fd292;
	fma.rn.f64 	%fd446, %fd445, 0d3F9999999999999A, %fd444;
	add.f64 	%fd447, %fd403, %fd446;
	add.f64 	%fd448, %fd405, %fd447;
	add.f64 	%fd449, %fd407, %fd448;
	add.f64 	%fd450, %fd409, %fd449;
	sub.f64 	%fd451, %fd450, %fd411;
	sub.f64 	%fd452, %fd451, %fd438;
	sub.f64 	%fd453, %fd452, %fd441;
	st.global.f64 	[%rd31], %fd453;
	add.f64 	%fd454, %fd207, %fd265;
	mul.f64 	%fd455, %fd454, 0d3FB999999999999A;
	add.f64 	%fd456, %fd455, %fd396;
	add.f64 	%fd457, %fd292, %fd298;
	mul.f64 	%fd458, %fd457, 0d3F9999999999999A;
	add.f64 	%fd459, %fd458, %fd456;
	add.f64 	%fd460, %fd403, %fd459;
	add.f64 	%fd461, %fd405, %fd460;
	sub.f64 	%fd462, %fd461, %fd407;
	sub.f64 	%fd463, %fd462, %fd409;
	mul.f64 	%fd464, %fd341, 0d3FD0000000000000;
	add.f64 	%fd465, %fd464, %fd463;
	sub.f64 	%fd466, %fd347, %fd343;
	fma.rn.f64 	%fd467, %fd466, 0d3FC0000000000000, %fd465;
	add.f64 	%fd468, %fd350, %fd354;
	mul.f64 	%fd469, %fd468, 0d3FB555555551AB15;
	add.f64 	%fd470, %fd469, %fd467;
	st.global.f64 	[%rd35], %fd470;
	sub.f64 	%fd471, %fd396, %fd455;
	sub.f64 	%fd472, %fd471, %fd458;
	add.f64 	%fd473, %fd403, %fd472;
	add.f64 	%fd474, %fd405, %fd473;
	sub.f64 	%fd475, %fd474, %fd407;
	sub.f64 	%fd476, %fd475, %fd409;
	add.f64 	%fd477, %fd464, %fd476;
	sub.f64 	%fd478, %fd343, %fd347;
	fma.rn.f64 	%fd479, %fd478, 0d3FC0000000000000, %fd477;
	sub.f64 	%fd480, %fd479, %fd469;
	st.global.f64 	[%rd34], %fd480;
	sub.f64 	%fd481, %fd207, %fd265;
	fma.rn.f64 	%fd482, %fd481, 0d3FB999999999999A, %fd396;
	sub.f64 	%fd483, %fd292, %fd298;
	fma.rn.f64 	%fd484, %fd483, 0d3F9999999999999A, %fd482;
	add.f64 	%fd485, %fd403, %fd484;
	add.f64 	%fd486, %fd405, %fd485;
	sub.f64 	%fd487, %fd486, %fd407;
	sub.f64 	%fd488, %fd487, %fd409;
	sub.f64 	%fd489, %fd488, %fd464;
	add.f64 	%fd490, %fd343, %fd347;
	mul.f64 	%fd491, %fd490, 0d3FC0000000000000;
	sub.f64 	%fd492, %fd489, %fd491;
	sub.f64 	%fd493, %fd350, %fd354;
	mul.f64 	%fd494, %fd493, 0d3FB555555551AB15;
	add.f64 	%fd495, %fd494, %fd492;
	st.global.f64 	[%rd38], %fd495;
	sub.f64 	%fd496, %fd265, %fd207;
	fma.rn.f64 	%fd497, %fd496, 0d3FB999999999999A, %fd396;
	sub.f64 	%fd498, %fd298, %fd292;
	fma.rn.f64 	%fd499, %fd498, 0d3F9999999999999A, %fd497;
	add.f64 	%fd500, %fd403, %fd499;
	add.f64 	%fd501, %fd405, %fd500;
	sub.f64 	%fd502, %fd501, %fd407;
	sub.f64 	%fd503, %fd502, %fd409;
	sub.f64 	%fd504, %fd503, %fd464;
	add.f64 	%fd505, %fd491, %fd504;
	sub.f64 	%fd506, %fd505, %fd494;
	st.global.f64 	[%rd37], %fd506;
	add.f64 	%fd507, %fd263, %fd265;
	mul.f64 	%fd508, %fd507, 0d3FB999999999999A;
	add.f64 	%fd509, %fd508, %fd396;
	add.f64 	%fd510, %fd295, %fd298;
	mul.f64 	%fd511, %fd510, 0d3F9999999999999A;
	add.f64 	%fd512, %fd511, %fd509;
	mul.f64 	%fd513, %fd314, 0d3FAC71C71C71C71C;
	sub.f64 	%fd514, %fd512, %fd513;
	mul.f64 	%fd515, %fd316, 0d3F9C71C71C71C71D;
	sub.f64 	%fd516, %fd514, %fd515;
	mul.f64 	%fd517, %fd336, 0d3FD0000000000000;
	add.f64 	%fd518, %fd517, %fd516;
	sub.f64 	%fd519, %fd345, %fd347;
	fma.rn.f64 	%fd520, %fd519, 0d3FC0000000000000, %fd518;
	add.f64 	%fd521, %fd352, %fd354;
	mul.f64 	%fd522, %fd521, 0d3FB555555551AB15;
	add.f64 	%fd523, %fd522, %fd520;
	st.global.f64 	[%rd41], %fd523;
	sub.f64 	%fd524, %fd396, %fd508;
	sub.f64 	%fd525, %fd524, %fd511;
	sub.f64 	%fd526, %fd525, %fd513;
	sub.f64 	%fd527, %fd526, %fd515;
	add.f64 	%fd528, %fd517, %fd527;
	sub.f64 	%fd529, %fd347, %fd345;
	fma.rn.f64 	%fd530, %fd529, 0d3FC0000000000000, %fd528;
	sub.f64 	%fd531, %fd530, %fd522;
	st.global.f64 	[%rd40], %fd531;
	sub.f64 	%fd532, %fd263, %fd265;
	fma.rn.f64 	%fd533, %fd532, 0d3FB999999999999A, %fd396;
	sub.f64 	%fd534, %fd295, %fd298;
	fma.rn.f64 	%fd535, %fd534, 0d3F9999999999999A, %fd533;
	sub.f64 	%fd536, %fd535, %fd513;
	sub.f64 	%fd537, %fd536, %fd515;
	sub.f64 	%fd538, %fd537, %fd517;
	add.f64 	%fd539, %fd345, %fd347;
	mul.f64 	%fd540, %fd539, 0d3FC0000000000000;
	add.f64 	%fd541, %fd540, %fd538;
	sub.f64 	%fd542, %fd352, %fd354;
	mul.f64 	%fd543, %fd542, 0d3FB555555551AB15;
	add.f64 	%fd544, %fd543, %fd541;
	st.global.f64 	[%rd44], %fd544;
	sub.f64 	%fd545, %fd265, %fd263;
	fma.rn.f64 	%fd546, %fd545, 0d3FB999999999999A, %fd396;
	sub.f64 	%fd547, %fd298, %fd295;
	fma.rn.f64 	%fd548, %fd547, 0d3F9999999999999A, %fd546;
	sub.f64 	%fd549, %fd548, %fd513;
	sub.f64 	%fd550, %fd549, %fd515;
	sub.f64 	%fd551, %fd550, %fd517;
	sub.f64 	%fd552, %fd551, %fd540;
	sub.f64 	%fd553, %fd552, %fd543;
	st.global.f64 	[%rd43], %fd553;
	add.f64 	%fd554, %fd207, %fd350;
	div.rn.f64 	%fd555, %fd554, %fd19;
	add.f64 	%fd556, %fd263, %fd352;
	div.rn.f64 	%fd557, %fd556, %fd19;
	add.f64 	%fd558, %fd265, %fd354;
	div.rn.f64 	%fd559, %fd558, %fd19;
	rcp.rn.f64 	%fd560, %fd13;
	mul.f64 	%fd561, %fd10, 0d3FD5555555555555;
	cvta.to.global.u64 	%rd49, %rd66;
	add.s64 	%rd50, %rd49, %rd8;
	st.global.f64 	[%rd50], %fd561;
	mul.f64 	%fd562, %fd11, 0d3FD5555555555555;
	cvta.to.global.u64 	%rd51, %rd67;
	add.s64 	%rd52, %rd51, %rd8;
	st.global.f64 	[%rd52], %fd562;
	mul.f64 	%fd563, %fd613, %fd10;
	mul.f64 	%fd564, %fd563, %fd11;
	mul.f64 	%fd565, %fd564, %fd560;
	mul.f64 	%fd566, %fd565, 0d3FBC71C71C71C71C;
	mul.f64 	%fd567, %fd566, %fd37;
	mul.f64 	%fd568, %fd10, %fd11;
	mul.f64 	%fd569, %fd568, %fd560;
	setp.leu.f64 	%p4, %fd569, 0d0000000000000000;
	selp.f64 	%fd570, 0d0000000000000000, %fd567, %p4;
	mul.f64 	%fd571, %fd555, 0d4012000000000000;
	add.f64 	%fd572, %fd571, 0d3FF0000000000000;
	mul.f64 	%fd573, %fd572, 0d3FBC71C71C71C71C;
	fma.rn.f64 	%fd574, %fd10, %fd573, %fd570;
	mul.f64 	%fd575, %fd11, %fd573;
	sub.f64 	%fd576, %fd575, %fd570;
	sub.f64 	%fd577, %fd15, %fd571;
	mul.f64 	%fd578, %fd577, 0d3FBC71C71C71C71C;
	mul.f64 	%fd579, %fd10, %fd578;
	sub.f64 	%fd580, %fd579, %fd570;
	fma.rn.f64 	%fd581, %fd11, %fd578, %fd570;
	add.s64 	%rd53, %rd50, %rd10;
	st.global.f64 	[%rd53], %fd574;
	add.s64 	%rd54, %rd52, %rd10;
	st.global.f64 	[%rd54], %fd576;
	add.s64 	%rd55, %rd53, %rd10;
	st.global.f64 	[%rd55], %fd580;
	add.s64 	%rd56, %rd54, %rd10;
	st.global.f64 	[%rd56], %fd581;
	mul.f64 	%fd582, %fd566, %fd38;
	selp.f64 	%fd583, 0d0000000000000000, %fd582, %p4;
	mul.f64 	%fd584, %fd557, 0d4012000000000000;
	add.f64 	%fd585, %fd584, 0d3FF0000000000000;
	mul.f64 	%fd586, %fd585, 0d3FBC71C71C71C71C;
	fma.rn.f64 	%fd587, %fd10, %fd586, %fd583;
	mul.f64 	%fd588, %fd11, %fd586;
	sub.f64 	%fd589, %fd588, %fd583;
	sub.f64 	%fd590, %fd15, %fd584;
	mul.f64 	%fd591, %fd590, 0d3FBC71C71C71C71C;
	mul.f64 	%fd592, %fd10, %fd591;
	sub.f64 	%fd593, %fd592, %fd583;
	fma.rn.f64 	%fd594, %fd11, %fd591, %fd583;
	add.s64 	%rd57, %rd55, %rd10;
	st.global.f64 	[%rd57], %fd587;
	add.s64 	%rd58, %rd56, %rd10;
	st.global.f64 	[%rd58], %fd589;
	add.s64 	%rd59, %rd57, %rd10;
	st.global.f64 	[%rd59], %fd593;
	add.s64 	%rd60, %rd58, %rd10;
	st.global.f64 	[%rd60], %fd594;
	mul.f64 	%fd595, %fd566, %fd39;
	selp.f64 	%fd596, 0d0000000000000000, %fd595, %p4;
	mul.f64 	%fd597, %fd559, 0d4012000000000000;
	add.f64 	%fd598, %fd597, 0d3FF0000000000000;
	mul.f64 	%fd599, %fd598, 0d3FBC71C71C71C71C;
	fma.rn.f64 	%fd600, %fd10, %fd599, %fd596;
	mul.f64 	%fd601, %fd11, %fd599;
	sub.f64 	%fd602, %fd601, %fd596;
	sub.f64 	%fd603, %fd15, %fd597;
	mul.f64 	%fd604, %fd603, 0d3FBC71C71C71C71C;
	mul.f64 	%fd605, %fd10, %fd604;
	sub.f64 	%fd606, %fd605, %fd596;
	fma.rn.f64 	%fd607, %fd11, %fd604, %fd596;
	add.s64 	%rd61, %rd59, %rd10;
	st.global.f64 	[%rd61], %fd600;
	add.s64 	%rd62, %rd60, %rd10;
	st.global.f64 	[%rd62], %fd602;
	add.s64 	%rd63, %rd61, %rd10;
	st.global.f64 	[%rd63], %fd606;
	add.s64 	%rd64, %rd62, %rd10;
	st.global.f64 	[%rd64], %fd607;
$L__BB2_4:
	add.s32 	%r63, %r63, 1;
	mov.u32 	%r51, %ntid.x;
	add.s32 	%r62, %r62, %r51;
	add.s32 	%r61, %r61, %r51;
	add.s32 	%r60, %r60, %r51;
	add.s32 	%r59, %r59, %r51;
	add.s32 	%r58, %r58, %r51;
	add.s32 	%r57, %r57, %r51;
	add.s32 	%r56, %r56, %r51;
	add.s32 	%r55, %r55, %r51;
	add.s32 	%r54, %r54, %r51;
	add.s32 	%r53, %r53, %r51;
	setp.ne.s32 	%p5, %r63, 1;
	@%p5 bra 	$L__BB2_2;
$L__BB2_5:
	ret;

}
	// .globl	_Z26dvc_ScaLBL_D3Q19_AAodd_DFHPiPdS0_S0_S0_S0_S0_S0_dddddddddiii
.visible .entry _Z26dvc_ScaLBL_D3Q19_AAodd_DFHPiPdS0_S0_S0_S0_S0_S0_dddddddddiii(
	.param .u64 .ptr .align 1 _Z26dvc_ScaLBL_D3Q19_AAodd_DFHPiPdS0_S0_S0_S0_S0_S0_dddddddddiii_param_0,
	.param .u64 .ptr .align 1 _Z26dvc_ScaLBL_D3Q19_AAodd_DFHPiPdS0_S0_S0_S0_S0_S0_dddddddddiii_param_1,
	.param .u64 .ptr .align 1 _Z26dvc_ScaLBL_D3Q19_AAodd_DFHPiPdS0_S0_S0_S0_S0_S0_dddddddddiii_param_2,
	.param .u64 .ptr .align 1 _Z26dvc_ScaLBL_D3Q19_AAodd_DFHPiPdS0_S0_S0_S0_S0_S0_dddddddddiii_param_3,
	.param .u64 .ptr .align 1 _Z26dvc_ScaLBL_D3Q19_AAodd_DFHPiPdS0_S0_S0_S0_S0_S0_dddddddddiii_param_4,
	.param .u64 .ptr .align 1 _Z26dvc_ScaLBL_D3Q19_AAodd_DFHPiPdS0_S0_S0_S0_S0_S0_dddddddddiii_param_5,
	.param .u64 .ptr .align 1 _Z26dvc_ScaLBL_D3Q19_AAodd_DFHPiPdS0_S0_S0_S0_S0_S0_dddddddddiii_param_6,
	.param .u64 .ptr .align 1 _Z26dvc_ScaLBL_D3Q19_AAodd_DFHPiPdS0_S0_S0_S0_S0_S0_dddddddddiii_param_7,
	.param .f64 _Z26dvc_ScaLBL_D3Q19_AAodd_DFHPiPdS0_S0_S0_S0_S0_S0_dddddddddiii_param_8,
	.param .f64 _Z26dvc_ScaLBL_D3Q19_AAodd_DFHPiPdS0_S0_S0_S0_S0_S0_dddddddddiii_param_9,
	.param .f64 _Z26dvc_ScaLBL_D3Q19_AAodd_DFHPiPdS0_S0_S0_S0_S0_S0_dddddddddiii_param_10,
	.param .f64 _Z26dvc_ScaLBL_D3Q19_AAodd_DFHPiPdS0_S0_S0_S0_S0_S0_dddddddddiii_param_11,
	.param .f64 _Z26dvc_ScaLBL_D3Q19_AAodd_DFHPiPdS0_S0_S0_S0_S0_S0_dddddddddiii_param_12,
	.param .f64 _Z26dvc_ScaLBL_D3Q19_AAodd_DFHPiPdS0_S0_S0_S0_S0_S0_dddddddddiii_param_13,
	.param .f64 _Z26dvc_ScaLBL_D3Q19_AAodd_DFHPiPdS0_S0_S0_S0_S0_S0_dddddddddiii_param_14,
	.param .f64 _Z26dvc_ScaLBL_D3Q19_AAodd_DFHPiPdS0_S0_S0_S0_S0_S0_dddddddddiii_param_15,
	.param .f64 _Z26dvc_ScaLBL_D3Q19_AAodd_DFHPiPdS0_S0_S0_S0_S0_S0_dddddddddiii_param_16,
	.param .u32 _Z26dvc_ScaLBL_D3Q19_AAodd_DFHPiPdS0_S0_S0_S0_S0_S0_dddddddddiii_param_17,
	.param .u32 _Z26dvc_ScaLBL_D3Q19_AAodd_DFHPiPdS0_S0_S0_S0_S0_S0_dddddddddiii_param_18,
	.param .u32 _Z26dvc_ScaLBL_D3Q19_AAodd_DFHPiPdS0_S0_S0_S0_S0_S0_dddddddddiii_param_19
)
{
	.reg .pred 	%p<6>;
	.reg .b32 	%r<48>;
	.reg .b64 	%rd<111>;
	.reg .b64 	%fd<617>;

	ld.param.u32 	%r7, [_Z26dvc_ScaLBL_D3Q19_AAodd_DFHPiPdS0_S0_S0_S0_S0_S0_dddddddddiii_param_17];
	ld.param.u32 	%r9, [_Z26dvc_ScaLBL_D3Q19_AAodd_DFHPiPdS0_S0_S0_S0_S0_S0_dddddddddiii_param_19];
	setp.lt.s32 	%p1, %r9, -262143;
	@%p1 bra 	$L__BB3_5;
	ld.param.u32 	%r44, [_Z26dvc_ScaLBL_D3Q19_AAodd_DFHPiPdS0_S0_S0_S0_S0_S0_dddddddddiii_param_19];
	shr.s32 	%r10, %r44, 31;
	shr.u32 	%r11, %r10, 14;
	add.s32 	%r12, %r44, %r11;
	shr.s32 	%r13, %r12, 18;
	neg.s32 	%r47, %r13;
	mov.u32 	%r14, %ctaid.x;
	mov.u32 	%r15, %ntid.x;
	mov.u32 	%r16, %tid.x;
	add.s32 	%r17, %r16, %r7;
	mul.lo.s32 	%r18, %r15, %r14;
	mad.lo.s32 	%r19, %r18, %r13, %r18;
	add.s32 	%r46, %r17, %r19;
$L__BB3_2:
	ld.param.u32 	%r43, [_Z26dvc_ScaLBL_D3Q19_AAodd_DFHPiPdS0_S0_S0_S0_S0_S0_dddddddddiii_param_18];
	setp.ge.s32 	%p2, %r46, %r43;
	@%p2 bra 	$L__BB3_4;
	ld.param.u32 	%r45, [_Z26dvc_ScaLBL_D3Q19_AAodd_DFHPiPdS0_S0_S0_S0_S0_S0_dddddddddiii_param_19];
	ld.param.f64 	%fd616, [_Z26dvc_ScaLBL_D3Q19_AAodd_DFHPiPdS0_S0_S0_S0_S0_S0_dddddddddiii_param_16];
	ld.param.f64 	%fd615, [_Z26dvc_ScaLBL_D3Q19_AAodd_DFHPiPdS0_S0_S0_S0_S0_S0_dddddddddiii_param_15];
	ld.param.f64 	%fd614, [_Z26dvc_ScaLBL_D3Q19_AAodd_DFHPiPdS0_S0_S0_S0_S0_S0_dddddddddiii_param_14];
	ld.param.f64 	%fd613, [_Z26dvc_ScaLBL_D3Q19_AAodd_DFHPiPdS0_S0_S0_S0_S0_S0_dddddddddiii_param_13];
	ld.param.f64 	%fd612, [_Z26dvc_ScaLBL_D3Q19_AAodd_DFHPiPdS0_S0_S0_S0_S0_S0_dddddddddiii_param_12];
	ld.param.f64 	%fd611, [_Z26dvc_ScaLBL_D3Q19_AAodd_DFHPiPdS0_S0_S0_S0_S0_S0_dddddddddiii_param_11];
	ld.param.f64 	%fd610, [_Z26dvc_ScaLBL_D3Q19_AAodd_DFHPiPdS0_S0_S0_S0_S0_S0_dddddddddiii_param_10];
	ld.param.f64 	%fd609, [_Z26dvc_ScaLBL_D3Q19_AAodd_DFHPiPdS0_S0_S0_S0_S0_S0_dddddddddiii_param_9];
	ld.param.f64 	%fd608, [_Z26dvc_ScaLBL_D3Q19_AAodd_DFHPiPdS0_S0_S0_S0_S0_S0_dddddddddiii_param_8];
	ld.param.u64 	%rd110, [_Z26dvc_ScaLBL_D3Q19_AAodd_DFHPiPdS0_S0_S0_S0_S0_S0_dddddddddiii_param_7];
	ld.param.u64 	%rd109, [_Z26dvc_ScaLBL_D3Q19_AAodd_DFHPiPdS0_S0_S0_S0_S0_S0_dddddddddiii_param_6];
	ld.param.u64 	%rd108, [_Z26dvc_ScaLBL_D3Q19_AAodd_DFHPiPdS0_S0_S0_S0_S0_S0_dddddddddiii_param_4];
	ld.param.u64 	%rd107, [_Z26dvc_ScaLBL_D3Q19_AAodd_DFHPiPdS0_S0_S0_S0_S0_S0_dddddddddiii_param_3];
	ld.param.u64 	%rd106, [_Z26dvc_ScaLBL_D3Q19_AAodd_DFHPiPdS0_S0_S0_S0_S0_S0_dddddddddiii_param_2];
	ld.param.u64 	%rd105, [_Z26dvc_ScaLBL_D3Q19_AAodd_DFHPiPdS0_S0_S0_S0_S0_S0_dddddddddiii_param_1];
	ld.param.u64 	%rd104, [_Z26dvc_ScaLBL_D3Q19_AAodd_DFHPiPdS0_S0_S0_S0_S0_S0_dddddddddiii_param_0];
	cvta.to.global.u64 	%rd8, %rd108;
	mul.wide.s32 	%rd9, %r46, 8;
	add.s64 	%rd10, %rd8, %rd9;
	ld.global.f64 	%fd10, [%rd10];
	mul.wide.s32 	%rd11, %r45, 8;
	add.s64 	%rd12, %rd10, %rd11;
	ld.global.f64 	%fd11, [%rd12];
	sub.f64 	%fd12, %fd10, %fd11;
	add.f64 	%fd13, %fd10, %fd11;
	div.rn.f64 	%fd14, %fd12, %fd13;
	mov.f64 	%fd15, 0d3FF0000000000000;
	sub.f64 	%fd16, %fd15, %fd14;
	mul.f64 	%fd17, %fd16, 0d3FE0000000000000;
	sub.f64 	%fd18, %fd609, %fd608;
	fma.rn.f64 	%fd19, %fd18, %fd17, %fd608;
	sub.f64 	%fd20, %fd611, %fd610;
	fma.rn.f64 	%fd21, %fd20, %fd17, %fd610;
	rcp.rn.f64 	%fd22, %fd21;
	mov.f64 	%fd23, 0d4000000000000000;
	sub.f64 	%fd24, %fd23, %fd22;
	mul.f64 	%fd25, %fd24, 0d4020000000000000;
	mov.f64 	%fd26, 0d4020000000000000;
	sub.f64 	%fd27, %fd26, %fd22;
	div.rn.f64 	%fd28, %fd25, %fd27;
	cvta.to.global.u64 	%rd13, %rd109;
	add.s64 	%rd14, %rd13, %rd9;
	ld.global.f64 	%fd29, [%rd14];
	add.s64 	%rd15, %rd14, %rd11;
	ld.global.f64 	%fd30, [%rd15];
	add.s64 	%rd16, %rd15, %rd11;
	ld.global.f64 	%fd31, [%rd16];
	mul.f64 	%fd32, %fd30, %fd30;
	fma.rn.f64 	%fd33, %fd29, %fd29, %fd32;
	fma.rn.f64 	%fd34, %fd31, %fd31, %fd33;
	sqrt.rn.f64 	%fd35, %fd34;
	setp.eq.f64 	%p3, %fd34, 0d0000000000000000;
	selp.f64 	%fd36, 0d3FF0000000000000, %fd35, %p3;
	div.rn.f64 	%fd37, %fd29, %fd36;
	div.rn.f64 	%fd38, %fd30, %fd36;
	div.rn.f64 	%fd39, %fd31, %fd36;
	cvta.to.global.u64 	%rd17, %rd105;
	add.s64 	%rd18, %rd17, %rd9;
	ld.global.f64 	%fd40, [%rd18];
	mul.f64 	%fd41, %fd40, 0dC03E000000000000;
	cvta.to.global.u64 	%rd19, %rd104;
	mul.wide.s32 	%rd20, %r46, 4;
	add.s64 	%rd21, %rd19, %rd20;
	ld.global.u32 	%r20, [%rd21];
	mul.wide.s32 	%rd22, %r20, 8;
	add.s64 	%rd23, %rd17, %rd22;
	ld.global.f64 	%fd42, [%rd23];
	add.f64 	%fd43, %fd40, %fd42;
	mul.f64 	%fd44, %fd42, 0d4026000000000000;
	sub.f64 	%fd45, %fd41, %fd44;
	mul.f64 	%fd46, %fd42, 0dC010000000000000;
	fma.rn.f64 	%fd47, %fd40, 0d4028000000000000, %fd46;
	mul.wide.s32 	%rd24, %r45, 4;
	add.s64 	%rd25, %rd21, %rd24;
	ld.global.u32 	%r21, [%rd25];
	mul.wide.s32 	%rd26, %r21, 8;
	add.s64 	%rd27, %rd17, %rd26;
	ld.global.f64 	%fd48, [%rd27];
	add.f64 	%fd49, %fd43, %fd48;
	mul.f64 	%fd50, %fd48, 0d4026000000000000;
	sub.f64 	%fd51, %fd45, %fd50;
	mul.f64 	%fd52, %fd48, 0d4010000000000000;
	sub.f64 	%fd53, %fd47, %fd52;
	sub.f64 	%fd54, %fd42, %fd48;
	add.f64 	%fd55, %fd46, %fd52;
	add.f64 	%fd56, %fd48, %fd48;
	fma.rn.f64 	%fd57, %fd42, 0d4000000000000000, %fd56;
	sub.f64 	%fd58, %fd46, %fd52;
	add.s64 	%rd28, %rd25, %rd24;
	ld.global.u32 	%r22, [%rd28];
	mul.wide.s32 	%rd29, %r22, 8;
	add.s64 	%rd30, %rd17, %rd29;
	ld.global.f64 	%fd59, [%rd30];
	add.f64 	%fd60, %fd49, %fd59;
	mul.f64 	%fd61, %fd59, 0d4026000000000000;
	sub.f64 	%fd62, %fd51, %fd61;
	mul.f64 	%fd63, %fd59, 0d4010000000000000;
	sub.f64 	%fd64, %fd53, %fd63;
	sub.f64 	%fd65, %fd57, %fd59;
	fma.rn.f64 	%fd66, %fd59, 0d4000000000000000, %fd58;
	mul.f64 	%fd67, %fd59, 0dC000000000000000;
	add.s64 	%rd31, %rd28, %rd24;
	ld.global.u32 	%r23, [%rd31];
	mul.wide.s32 	%rd32, %r23, 8;
	add.s64 	%rd33, %rd17, %rd32;
	ld.global.f64 	%fd68, [%rd33];
	add.f64 	%fd69, %fd60, %fd68;
	mul.f64 	%fd70, %fd68, 0d4026000000000000;
	sub.f64 	%fd71, %fd62, %fd70;
	mul.f64 	%fd72, %fd68, 0d4010000000000000;
	sub.f64 	%fd73, %fd64, %fd72;
	sub.f64 	%fd74, %fd59, %fd68;
	sub.f64 	%fd75, %fd72, %fd63;
	sub.f64 	%fd76, %fd65, %fd68;
	add.f64 	%fd77, %fd68, %fd68;
	add.f64 	%fd78, %fd66, %fd77;
	add.f64 	%fd79, %fd59, %fd68;
	sub.f64 	%fd80, %fd67, %fd77;
	add.s64 	%rd34, %rd31, %rd24;
	ld.global.u32 	%r24, [%rd34];
	mul.wide.s32 	%rd35, %r24, 8;
	add.s64 	%rd36, %rd17, %rd35;
	ld.global.f64 	%fd81, [%rd36];
	add.f64 	%fd82, %fd69, %fd81;
	mul.f64 	%fd83, %fd81, 0d4026000000000000;
	sub.f64 	%fd84, %fd71, %fd83;
	mul.f64 	%fd85, %fd81, 0d4010000000000000;
	sub.f64 	%fd86, %fd73, %fd85;
	sub.f64 	%fd87, %fd76, %fd81;
	fma.rn.f64 	%fd88, %fd81, 0d4000000000000000, %fd78;
	sub.f64 	%fd89, %fd79, %fd81;
	fma.rn.f64 	%fd90, %fd81, 0d4000000000000000, %fd80;
	add.s64 	%rd37, %rd34, %rd24;
	ld.global.u32 	%r25, [%rd37];
	mul.wide.s32 	%rd38, %r25, 8;
	add.s64 	%rd39, %rd17, %rd38;
	ld.global.f64 	%fd91, [%rd39];
	add.f64 	%fd92, %fd82, %fd91;
	mul.f64 	%fd93, %fd91, 0d4026000000000000;
	sub.f64 	%fd94, %fd84, %fd93;
	mul.f64 	%fd95, %fd91, 0d4010000000000000;
	sub.f64 	%fd96, %fd86, %fd95;
	sub.f64 	%fd97, %fd81, %fd91;
	sub.f64 	%fd98, %fd95, %fd85;
	sub.f64 	%fd99, %fd87, %fd91;
	fma.rn.f64 	%fd100, %fd91, 0d4000000000000000, %fd88;
	sub.f64 	%fd101, %fd89, %fd91;
	fma.rn.f64 	%fd102, %fd91, 0d4000000000000000, %fd90;
	add.s64 	%rd40, %rd37, %rd24;
	ld.global.u32 	%r26, [%rd40];
	mul.wide.s32 	%rd41, %r26, 8;
	add.s64 	%rd42, %rd17, %rd41;
	ld.global.f64 	%fd103, [%rd42];
	add.f64 	%fd104, %fd92, %fd103;
	fma.rn.f64 	%fd105, %fd103, 0d4020000000000000, %fd94;
	add.f64 	%fd106, %fd96, %fd103;
	add.f64 	%fd107, %fd54, %fd103;
	add.f64 	%fd108, %fd55, %fd103;
	add.f64 	%fd109, %fd74, %fd103;
	add.f64 	%fd110, %fd75, %fd103;
	add.f64 	%fd111, %fd99, %fd103;
	add.f64 	%fd112, %fd100, %fd103;
	add.f64 	%fd113, %fd101, %fd103;
	add.f64 	%fd114, %fd102, %fd103;
	add.s64 	%rd43, %rd40, %rd24;
	ld.global.u32 	%r27, [%rd43];
	mul.wide.s32 	%rd44, %r27, 8;
	add.s64 	%rd45, %rd17, %rd44;
	ld.global.f64 	%fd115, [%rd45];
	add.f64 	%fd116, %fd104, %fd115;
	fma.rn.f64 	%fd117, %fd115, 0d4020000000000000, %fd105;
	add.f64 	%fd118, %fd106, %fd115;
	sub.f64 	%fd119, %fd107, %fd115;
	sub.f64 	%fd120, %fd108, %fd115;
	sub.f64 	%fd121, %fd109, %fd115;
	sub.f64 	%fd122, %fd110, %fd115;
	add.f64 	%fd123, %fd111, %fd115;
	add.f64 	%fd124, %fd112, %fd115;
	add.f64 	%fd125, %fd113, %fd115;
	add.f64 	%fd126, %fd114, %fd115;
	add.f64 	%fd127, %fd103, %fd115;
	sub.f64 	%fd128, %fd103, %fd115;
	sub.f64 	%fd129, %fd115, %fd103;
	add.s64 	%rd46, %rd43, %rd24;
	ld.global.u32 	%r28, [%rd46];
	mul.wide.s32 	%rd47, %r28, 8;
	add.s64 	%rd48, %rd17, %rd47;
	ld.global.f64 	%fd130, [%rd48];
	add.f64 	%fd131, %fd116, %fd130;
	fma.rn.f64 	%fd132, %fd130, 0d4020000000000000, %fd117;
	add.f64 	%fd133, %fd118, %fd130;
	add.f64 	%fd134, %fd119, %fd130;
	add.f64 	%fd135, %fd120, %fd130;
	sub.f64 	%fd136, %fd121, %fd130;
	sub.f64 	%fd137, %fd122, %fd130;
	add.f64 	%fd138, %fd123, %fd130;
	add.f64 	%fd139, %fd124, %fd130;
	add.f64 	%fd140, %fd125, %fd130;
	add.f64 	%fd141, %fd126, %fd130;
	sub.f64 	%fd142, %fd127, %fd130;
	add.f64 	%fd143, %fd128, %fd130;
	add.f64 	%fd144, %fd129, %fd130;
	add.s64 	%rd49, %rd46, %rd24;
	ld.global.u32 	%r29, [%rd49];
	mul.wide.s32 	%rd50, %r29, 8;
	add.s64 	%rd51, %rd17, %rd50;
	ld.global.f64 	%fd145, [%rd51];
	add.f64 	%fd146, %fd131, %fd145;
	fma.rn.f64 	%fd147, %fd145, 0d4020000000000000, %fd132;
	add.f64 	%fd148, %fd133, %fd145;
	sub.f64 	%fd149, %fd134, %fd145;
	sub.f64 	%fd150, %fd135, %fd145;
	add.f64 	%fd151, %fd136, %fd145;
	add.f64 	%fd152, %fd137, %fd145;
	add.f64 	%fd153, %fd138, %fd145;
	add.f64 	%fd154, %fd139, %fd145;
	add.f64 	%fd155, %fd140, %fd145;
	add.f64 	%fd156, %fd141, %fd145;
	sub.f64 	%fd157, %fd142, %fd145;
	sub.f64 	%fd158, %fd143, %fd145;
	sub.f64 	%fd159, %fd144, %fd145;
	add.s64 	%rd52, %rd49, %rd24;
	ld.global.u32 	%r30, [%rd52];
	mul.wide.s32 	%rd53, %r30, 8;
	add.s64 	%rd54, %rd17, %rd53;
	ld.global.f64 	%fd160, [%rd54];
	add.f64 	%fd161, %fd146, %fd160;
	fma.rn.f64 	%fd162, %fd160, 0d4020000000000000, %fd147;
	add.f64 	%fd163, %fd148, %fd160;
	add.f64 	%fd164, %fd149, %fd160;
	add.f64 	%fd165, %fd150, %fd160;
	add.f64 	%fd166, %fd97, %fd160;
	add.f64 	%fd167, %fd98, %fd160;
	add.f64 	%fd168, %fd153, %fd160;
	add.f64 	%fd169, %fd154, %fd160;
	sub.f64 	%fd170, %fd155, %fd160;
	sub.f64 	%fd171, %fd156, %fd160;
	sub.f64 	%fd172, %fd158, %fd160;
	add.s64 	%rd55, %rd52, %rd24;
	ld.global.u32 	%r31, [%rd55];
	mul.wide.s32 	%rd56, %r31, 8;
	add.s64 	%rd57, %rd17, %rd56;
	ld.global.f64 	%fd173, [%rd57];
	add.f64 	%fd174, %fd161, %fd173;
	fma.rn.f64 	%fd175, %fd173, 0d4020000000000000, %fd162;
	add.f64 	%fd176, %fd163, %fd173;
	sub.f64 	%fd177, %fd164, %fd173;
	sub.f64 	%fd178, %fd165, %fd173;
	sub.f64 	%fd179, %fd166, %fd173;
	sub.f64 	%fd180, %fd167, %fd173;
	add.f64 	%fd181, %fd168, %fd173;
	add.f64 	%fd182, %fd169, %fd173;
	sub.f64 	%fd183, %fd170, %fd173;
	sub.f64 	%fd184, %fd171, %fd173;
	add.f64 	%fd185, %fd160, %fd173;
	add.f64 	%fd186, %fd172, %fd173;
	sub.f64 	%fd187, %fd160, %fd173;
	add.s64 	%rd58, %rd55, %rd24;
	ld.global.u32 	%r32, [%rd58];
	mul.wide.s32 	%rd59, %r32, 8;
	add.s64 	%rd60, %rd17, %rd59;
	ld.global.f64 	%fd188, [%rd60];
	add.f64 	%fd189, %fd174, %fd188;
	fma.rn.f64 	%fd190, %fd188, 0d4020000000000000, %fd175;
	add.f64 	%fd191, %fd176, %fd188;
	add.f64 	%fd192, %fd177, %fd188;
	add.f64 	%fd193, %fd178, %fd188;
	sub.f64 	%fd194, %fd179, %fd188;
	sub.f64 	%fd195, %fd180, %fd188;
	add.f64 	%fd196, %fd181, %fd188;
	add.f64 	%fd197, %fd182, %fd188;
	sub.f64 	%fd198, %fd183, %fd188;
	sub.f64 	%fd199, %fd184, %fd188;
	sub.f64 	%fd200, %fd185, %fd188;
	sub.f64 	%fd201, %fd186, %fd188;
	sub.f64 	%fd202, %fd187, %fd188;
	add.s64 	%rd61, %rd58, %rd24;
	ld.global.u32 	%r33, [%rd61];
	mul.wide.s32 	%rd62, %r33, 8;
	add.s64 	%rd63, %rd17, %rd62;
	ld.global.f64 	%fd203, [%rd63];
	add.f64 	%fd204, %fd189, %fd203;
	fma.rn.f64 	%fd205, %fd203, 0d4020000000000000, %fd190;
	add.f64 	%fd206, %fd191, %fd203;
	sub.f64 	%fd207, %fd192, %fd203;
	sub.f64 	%fd208, %fd193, %fd203;
	add.f64 	%fd209, %fd194, %fd203;
	add.f64 	%fd210, %fd195, %fd203;
	add.f64 	%fd211, %fd196, %fd203;
	add.f64 	%fd212, %fd197, %fd203;
	sub.f64 	%fd213, %fd198, %fd203;
	sub.f64 	%fd214, %fd199, %fd203;
	sub.f64 	%fd215, %fd200, %fd203;
	add.f64 	%fd216, %fd201, %fd203;
	add.f64 	%fd217, %fd202, %fd203;
	add.s64 	%rd64, %rd61, %rd24;
	ld.global.u32 	%r34, [%rd64];
	mul.wide.s32 	%rd65, %r34, 8;
	add.s64 	%rd66, %rd17, %rd65;
	ld.global.f64 	%fd218, [%rd66];
	add.f64 	%fd219, %fd204, %fd218;
	fma.rn.f64 	%fd220, %fd218, 0d4020000000000000, %fd205;
	add.f64 	%fd221, %fd206, %fd218;
	add.f64 	%fd222, %fd151, %fd218;
	add.f64 	%fd223, %fd152, %fd218;
	add.f64 	%fd224, %fd209, %fd218;
	add.f64 	%fd225, %fd210, %fd218;
	add.f64 	%fd226, %fd218, %fd218;
	sub.f64 	%fd227, %fd211, %fd226;
	sub.f64 	%fd228, %fd212, %fd226;
	add.f64 	%fd229, %fd159, %fd218;
	sub.f64 	%fd230, %fd217, %fd218;
	add.s64 	%rd67, %rd64, %rd24;
	ld.global.u32 	%r35, [%rd67];
	mul.wide.s32 	%rd68, %r35, 8;
	add.s64 	%rd69, %rd17, %rd68;
	ld.global.f64 	%fd231, [%rd69];
	add.f64 	%fd232, %fd219, %fd231;
	fma.rn.f64 	%fd233, %fd231, 0d4020000000000000, %fd220;
	add.f64 	%fd234, %fd221, %fd231;
	sub.f64 	%fd235, %fd222, %fd231;
	sub.f64 	%fd236, %fd223, %fd231;
	sub.f64 	%fd237, %fd224, %fd231;
	sub.f64 	%fd238, %fd225, %fd231;
	add.f64 	%fd239, %fd231, %fd231;
	sub.f64 	%fd240, %fd227, %fd239;
	sub.f64 	%fd241, %fd228, %fd239;
	add.f64 	%fd242, %fd218, %fd231;
	sub.f64 	%fd243, %fd229, %fd231;
	add.f64 	%fd244, %fd230, %fd231;
	add.s64 	%rd70, %rd67, %rd24;
	ld.global.u32 	%r36, [%rd70];
	mul.wide.s32 	%rd71, %r36, 8;
	add.s64 	%rd72, %rd17, %rd71;
	ld.global.f64 	%fd245, [%rd72];
	add.f64 	%fd246, %fd232, %fd245;
	fma.rn.f64 	%fd247, %fd245, 0d4020000000000000, %fd233;
	add.f64 	%fd248, %fd234, %fd245;
	add.f64 	%fd249, %fd235, %fd245;
	add.f64 	%fd250, %fd236, %fd245;
	sub.f64 	%fd251, %fd237, %fd245;
	sub.f64 	%fd252, %fd238, %fd245;
	add.f64 	%fd253, %fd245, %fd245;
	sub.f64 	%fd254, %fd240, %fd253;
	sub.f64 	%fd255, %fd241, %fd253;
	sub.f64 	%fd256, %fd242, %fd245;
	add.f64 	%fd257, %fd243, %fd245;
	add.f64 	%fd258, %fd244, %fd245;
	add.s64 	%rd73, %rd70, %rd24;
	ld.global.u32 	%r37, [%rd73];
	mul.wide.s32 	%rd74, %r37, 8;
	add.s64 	%rd75, %rd17, %rd74;
	ld.global.f64 	%fd259, [%rd75];
	add.f64 	%fd260, %fd246, %fd259;
	fma.rn.f64 	%fd261, %fd259, 0d4020000000000000, %fd247;
	add.f64 	%fd262, %fd248, %fd259;
	sub.f64 	%fd263, %fd249, %fd259;
	sub.f64 	%fd264, %fd250, %fd259;
	add.f64 	%fd265, %fd251, %fd259;
	add.f64 	%fd266, %fd252, %fd259;
	add.f64 	%fd267, %fd259, %fd259;
	sub.f64 	%fd268, %fd254, %fd267;
	sub.f64 	%fd269, %fd255, %fd267;
	sub.f64 	%fd270, %fd256, %fd259;
	sub.f64 	%fd271, %fd257, %fd259;
	sub.f64 	%fd272, %fd258, %fd259;
	mul.f64 	%fd273, %fd263, %fd263;
	fma.rn.f64 	%fd274, %fd207, %fd207, %fd273;
	mul.f64 	%fd275, %fd265, %fd265;
	add.f64 	%fd276, %fd275, %fd274;
	mul.f64 	%fd277, %fd276, 0d4033000000000000;
	div.rn.f64 	%fd278, %fd277, %fd19;
	mul.f64 	%fd279, %fd260, 0d4026000000000000;
	sub.f64 	%fd280, %fd278, %fd279;
	mul.f64 	%fd281, %fd612, %fd36;
	sub.f64 	%fd282, %fd280, %fd281;
	sub.f64 	%fd283, %fd282, %fd261;
	fma.rn.f64 	%fd284, %fd22, %fd283, %fd261;
	mul.f64 	%fd285, %fd276, 0dC016000000000000;
	div.rn.f64 	%fd286, %fd285, %fd19;
	fma.rn.f64 	%fd287, %fd260, 0d4008000000000000, %fd286;
	sub.f64 	%fd288, %fd287, %fd262;
	fma.rn.f64 	%fd289, %fd22, %fd288, %fd262;
	mul.f64 	%fd290, %fd207, 0dBFE5555555555555;
	sub.f64 	%fd291, %fd290, %fd208;
	fma.rn.f64 	%fd292, %fd28, %fd291, %fd208;
	mul.f64 	%fd293, %fd263, 0dBFE5555555555555;
	sub.f64 	%fd294, %fd293, %fd264;
	fma.rn.f64 	%fd295, %fd28, %fd294, %fd264;
	mul.f64 	%fd296, %fd265, 0dBFE5555555555555;
	sub.f64 	%fd297, %fd296, %fd266;
	fma.rn.f64 	%fd298, %fd28, %fd297, %fd266;
	add.f64 	%fd299, %fd207, %fd207;
	mul.f64 	%fd300, %fd207, %fd299;
	sub.f64 	%fd301, %fd300, %fd273;
	sub.f64 	%fd302, %fd301, %fd275;
	div.rn.f64 	%fd303, %fd302, %fd19;
	mul.f64 	%fd304, %fd612, 0d3FE0000000000000;
	mul.f64 	%fd305, %fd304, %fd36;
	add.f64 	%fd306, %fd37, %fd37;
	mul.f64 	%fd307, %fd37, %fd306;
	mul.f64 	%fd308, %fd38, %fd38;
	sub.f64 	%fd309, %fd307, %fd308;
	mul.f64 	%fd310, %fd39, %fd39;
	sub.f64 	%fd311, %fd309, %fd310;
	fma.rn.f64 	%fd312, %fd305, %fd311, %fd303;
	sub.f64 	%fd313, %fd312, %fd268;
	fma.rn.f64 	%fd314, %fd22, %fd313, %fd268;
	mul.f64 	%fd315, %fd22, %fd269;
	sub.f64 	%fd316, %fd269, %fd315;
	sub.f64 	%fd317, %fd273, %fd275;
	div.rn.f64 	%fd318, %fd317, %fd19;
	sub.f64 	%fd319, %fd308, %fd310;
	fma.rn.f64 	%fd320, %fd305, %fd319, %fd318;
	sub.f64 	%fd321, %fd320, %fd213;
	fma.rn.f64 	%fd322, %fd22, %fd321, %fd213;
	mul.f64 	%fd323, %fd22, %fd214;
	sub.f64 	%fd324, %fd214, %fd323;
	mul.f64 	%fd325, %fd207, %fd263;
	div.rn.f64 	%fd326, %fd325, %fd19;
	mul.f64 	%fd327, %fd305, %fd37;
	fma.rn.f64 	%fd328, %fd38, %fd327, %fd326;
	sub.f64 	%fd329, %fd328, %fd157;
	fma.rn.f64 	%fd330, %fd22, %fd329, %fd157;
	mul.f64 	%fd331, %fd263, %fd265;
	div.rn.f64 	%fd332, %fd331, %fd19;
	mul.f64 	%fd333, %fd305, %fd38;
	fma.rn.f64 	%fd334, %fd39, %fd333, %fd332;
	sub.f64 	%fd335, %fd334, %fd270;
	fma.rn.f64 	%fd336, %fd22, %fd335, %fd270;
	mul.f64 	%fd337, %fd207, %fd265;
	div.rn.f64 	%fd338, %fd337, %fd19;
	fma.rn.f64 	%fd339, %fd39, %fd327, %fd338;
	sub.f64 	%fd340, %fd339, %fd215;
	fma.rn.f64 	%fd341, %fd22, %fd340, %fd215;
	mul.f64 	%fd342, %fd28, %fd216;
	sub.f64 	%fd343, %fd216, %fd342;
	mul.f64 	%fd344, %fd28, %fd271;
	sub.f64 	%fd345, %fd271, %fd344;
	mul.f64 	%fd346, %fd28, %fd272;
	sub.f64 	%fd347, %fd272, %fd346;
	mul.f64 	%fd348, %fd612, %fd12;
	cvta.to.global.u64 	%rd76, %rd110;
	add.s64 	%rd77, %rd76, %rd9;
	ld.global.f64 	%fd349, [%rd77];
	fma.rn.f64 	%fd350, %fd348, %fd349, %fd614;
	add.s64 	%rd78, %rd77, %rd11;
	ld.global.f64 	%fd351, [%rd78];
	fma.rn.f64 	%fd352, %fd348, %fd351, %fd615;
	add.s64 	%rd79, %rd78, %rd11;
	ld.global.f64 	%fd353, [%rd79];
	fma.rn.f64 	%fd354, %fd348, %fd353, %fd616;
	mul.f64 	%fd355, %fd260, 0d3FAAF286BCA1AF28;
	fma.rn.f64 	%fd356, %fd284, 0dBF89AA066A819A9E, %fd355;
	fma.rn.f64 	%fd357, %fd289, 0d3FA8618618618619, %fd356;
	st.global.f64 	[%rd18], %fd357;
	fma.rn.f64 	%fd358, %fd284, 0dBF72D204B4812D20, %fd355;
	fma.rn.f64 	%fd359, %fd289, 0dBF9041041041040F, %fd358;
	sub.f64 	%fd360, %fd207, %fd292;
	fma.rn.f64 	%fd361, %fd360, 0d3FB999999999999A, %fd359;
	sub.f64 	%fd362, %fd314, %fd316;
	fma.rn.f64 	%fd363, %fd362, 0d3FAC71C71C71C71C, %fd361;
	mul.f64 	%fd364, %fd350, 0d3FC5555547044B69;
	add.f64 	%fd365, %fd364, %fd363;
	st.global.f64 	[%rd27], %fd365;
	sub.f64 	%fd366, %fd292, %fd207;
	fma.rn.f64 	%fd367, %fd366, 0d3FB999999999999A, %fd359;
	fma.rn.f64 	%fd368, %fd362, 0d3FAC71C71C71C71C, %fd367;
	sub.f64 	%fd369, %fd368, %fd364;
	st.global.f64 	[%rd23], %fd369;
	sub.f64 	%fd370, %fd263, %fd295;
	fma.rn.f64 	%fd371, %fd370, 0d3FB999999999999A, %fd359;
	sub.f64 	%fd372, %fd316, %fd314;
	fma.rn.f64 	%fd373, %fd372, 0d3F9C71C71C71C71D, %fd371;
	sub.f64 	%fd374, %fd322, %fd324;
	fma.rn.f64 	%fd375, %fd374, 0d3FB5555555555555, %fd373;
	mul.f64 	%fd376, %fd352, 0d3FC5555547044B69;
	add.f64 	%fd377, %fd376, %fd375;
	st.global.f64 	[%rd33], %fd377;
	sub.f64 	%fd378, %fd295, %fd263;
	fma.rn.f64 	%fd379, %fd378, 0d3FB999999999999A, %fd359;
	fma.rn.f64 	%fd380, %fd372, 0d3F9C71C71C71C71D, %fd379;
	fma.rn.f64 	%fd381, %fd374, 0d3FB5555555555555, %fd380;
	sub.f64 	%fd382, %fd381, %fd376;
	st.global.f64 	[%rd30], %fd382;
	sub.f64 	%fd383, %fd265, %fd298;
	fma.rn.f64 	%fd384, %fd383, 0d3FB999999999999A, %fd359;
	fma.rn.f64 	%fd385, %fd372, 0d3F9C71C71C71C71D, %fd384;
	sub.f64 	%fd386, %fd324, %fd322;
	fma.rn.f64 	%fd387, %fd386, 0d3FB5555555555555, %fd385;
	mul.f64 	%fd388, %fd354, 0d3FC5555547044B69;
	add.f64 	%fd389, %fd388, %fd387;
	st.global.f64 	[%rd39], %fd389;
	sub.f64 	%fd390, %fd298, %fd265;
	fma.rn.f64 	%fd391, %fd390, 0d3FB999999999999A, %fd359;
	fma.rn.f64 	%fd392, %fd372, 0d3F9C71C71C71C71D, %fd391;
	fma.rn.f64 	%fd393, %fd386, 0d3FB5555555555555, %fd392;
	sub.f64 	%fd394, %fd393, %fd388;
	st.global.f64 	[%rd36], %fd394;
	fma.rn.f64 	%fd395, %fd284, 0d3F6B6006D801B600, %fd355;
	fma.rn.f64 	%fd396, %fd289, 0d3F70410410410410, %fd395;
	add.f64 	%fd397, %fd207, %fd263;
	mul.f64 	%fd398, %fd397, 0d3FB999999999999A;
	add.f64 	%fd399, %fd398, %fd396;
	add.f64 	%fd400, %fd292, %fd295;
	mul.f64 	%fd401, %fd400, 0d3F9999999999999A;
	add.f64 	%fd402, %fd401, %fd399;
	mul.f64 	%fd403, %fd314, 0d3F9C71C71C71C71D;
	add.f64 	%fd404, %fd403, %fd402;
	mul.f64 	%fd405, %fd316, 0d3F8C71C71C71C71D;
	add.f64 	%fd406, %fd405, %fd404;
	mul.f64 	%fd407, %fd322, 0d3FB5555555555555;
	add.f64 	%fd408, %fd407, %fd406;
	mul.f64 	%fd409, %fd324, 0d3FA5555555555554;
	add.f64 	%fd410, %fd409, %fd408;
	mul.f64 	%fd411, %fd330, 0d3FD0000000000000;
	add.f64 	%fd412, %fd411, %fd410;
	sub.f64 	%fd413, %fd343, %fd345;
	fma.rn.f64 	%fd414, %fd413, 0d3FC0000000000000, %fd412;
	add.f64 	%fd415, %fd350, %fd352;
	mul.f64 	%fd416, %fd415, 0d3FB555555551AB15;
	add.f64 	%fd417, %fd416, %fd414;
	st.global.f64 	[%rd45], %fd417;
	sub.f64 	%fd418, %fd396, %fd398;
	sub.f64 	%fd419, %fd418, %fd401;
	add.f64 	%fd420, %fd403, %fd419;
	add.f64 	%fd421, %fd405, %fd420;
	add.f64 	%fd422, %fd407, %fd421;
	add.f64 	%fd423, %fd409, %fd422;
	add.f64 	%fd424, %fd411, %fd423;
	sub.f64 	%fd425, %fd345, %fd343;
	fma.rn.f64 	%fd426, %fd425, 0d3FC0000000000000, %fd424;
	sub.f64 	%fd427, %fd426, %fd416;
	st.global.f64 	[%rd42], %fd427;
	sub.f64 	%fd428, %fd207, %fd263;
	fma.rn.f64 	%fd429, %fd428, 0d3FB999999999999A, %fd396;
	sub.f64 	%fd430, %fd292, %fd295;
	fma.rn.f64 	%fd431, %fd430, 0d3F9999999999999A, %fd429;
	add.f64 	%fd432, %fd403, %fd431;
	add.f64 	%fd433, %fd405, %fd432;
	add.f64 	%fd434, %fd407, %fd433;
	add.f64 	%fd435, %fd409, %fd434;
	sub.f64 	%fd436, %fd435, %fd411;
	add.f64 	%fd437, %fd343, %fd345;
	mul.f64 	%fd438, %fd437, 0d3FC0000000000000;
	add.f64 	%fd439, %fd438, %fd436;
	sub.f64 	%fd440, %fd350, %fd352;
	mul.f64 	%fd441, %fd440, 0d3FB555555551AB15;
	add.f64 	%fd442, %fd441, %fd439;
	st.global.f64 	[%rd51], %fd442;
	sub.f64 	%fd443, %fd263, %fd207;
	fma.rn.f64 	%fd444, %fd443, 0d3FB999999999999A, %fd396;
	sub.f64 	%fd445, %fd295, %fd292;
	fma.rn.f64 	%fd446, %fd445, 0d3F9999999999999A, %fd444;
	add.f64 	%fd447, %fd403, %fd446;
	add.f64 	%fd448, %fd405, %fd447;
	add.f64 	%fd449, %fd407, %fd448;
	add.f64 	%fd450, %fd409, %fd449;
	sub.f64 	%fd451, %fd450, %fd411;
	sub.f64 	%fd452, %fd451, %fd438;
	sub.f64 	%fd453, %fd452, %fd441;
	st.global.f64 	[%rd48], %fd453;
	add.f64 	%fd454, %fd207, %fd265;
	mul.f64 	%fd455, %fd454, 0d3FB999999999999A;
	add.f64 	%fd456, %fd455, %fd396;
	add.f64 	%fd457, %fd292, %fd298;
	mul.f64 	%fd458, %fd457, 0d3F9999999999999A;
	add.f64 	%fd459, %fd458, %fd456;
	add.f64 	%fd460, %fd403, %fd459;
	add.f64 	%fd461, %fd405, %fd460;
	sub.f64 	%fd462, %fd461, %fd407;
	sub.f64 	%fd463, %fd462, %fd409;
	mul.f64 	%fd464, %fd341, 0d3FD0000000000000;
	add.f64 	%fd465, %fd464, %fd463;
	sub.f64 	%fd466, %fd347, %fd343;
	fma.rn.f64 	%fd467, %fd466, 0d3FC0000000000000, %fd465;
	add.f64 	%fd468, %fd350, %fd354;
	mul.f64 	%fd469, %fd468, 0d3FB555555551AB15;
	add.f64 	%fd470, %fd469, %fd467;
	st.global.f64 	[%rd57], %fd470;
	sub.f64 	%fd471, %fd396, %fd455;
	sub.f64 	%fd472, %fd471, %fd458;
	add.f64 	%fd473, %fd403, %fd472;
	add.f64 	%fd474, %fd405, %fd473;
	sub.f64 	%fd475, %fd474, %fd407;
	sub.f64 	%fd476, %fd475, %fd409;
	add.f64 	%fd477, %fd464, %fd476;
	sub.f64 	%fd478, %fd343, %fd347;
	fma.rn.f64 	%fd479, %fd478, 0d3FC0000000000000, %fd477;
	sub.f64 	%fd480, %fd479, %fd469;
	st.global.f64 	[%rd54], %fd480;
	sub.f64 	%fd481, %fd207, %fd265;
	fma.rn.f64 	%fd482, %fd481, 0d3FB999999999999A, %fd396;
	sub.f64 	%fd483, %fd292, %fd298;
	fma.rn.f64 	%fd484, %fd483, 0d3F9999999999999A, %fd482;
	add.f64 	%fd485, %fd403, %fd484;
	add.f64 	%fd486, %fd405, %fd485;
	sub.f64 	%fd487, %fd486, %fd407;
	sub.f64 	%fd488, %fd487, %fd409;
	sub.f64 	%fd489, %fd488, %fd464;
	add.f64 	%fd490, %fd343, %fd347;
	mul.f64 	%fd491, %fd490, 0d3FC0000000000000;
	sub.f64 	%fd492, %fd489, %fd491;
	sub.f64 	%fd493, %fd350, %fd354;
	mul.f64 	%fd494, %fd493, 0d3FB555555551AB15;
	add.f64 	%fd495, %fd494, %fd492;
	st.global.f64 	[%rd63], %fd495;
	sub.f64 	%fd496, %fd265, %fd207;
	fma.rn.f64 	%fd497, %fd496, 0d3FB999999999999A, %fd396;
	sub.f64 	%fd498, %fd298, %fd292;
	fma.rn.f64 	%fd499, %fd498, 0d3F9999999999999A, %fd497;
	add.f64 	%fd500, %fd403, %fd499;
	add.f64 	%fd501, %fd405, %fd500;
	sub.f64 	%fd502, %fd501, %fd407;
	sub.f64 	%fd503, %fd502, %fd409;
	sub.f64 	%fd504, %fd503, %fd464;
	add.f64 	%fd505, %fd491, %fd504;
	sub.f64 	%fd506, %fd505, %fd494;
	st.global.f64 	[%rd60], %fd506;
	add.f64 	%fd507, %fd263, %fd265;
	mul.f64 	%fd508, %fd507, 0d3FB999999999999A;
	add.f64 	%fd509, %fd508, %fd396;
	add.f64 	%fd510, %fd295, %fd298;
	mul.f64 	%fd511, %fd510, 0d3F9999999999999A;
	add.f64 	%fd512, %fd511, %fd509;
	mul.f64 	%fd513, %fd314, 0d3FAC71C71C71C71C;
	sub.f64 	%fd514, %fd512, %fd513;
	mul.f64 	%fd515, %fd316, 0d3F9C71C71C71C71D;
	sub.f64 	%fd516, %fd514, %fd515;
	mul.f64 	%fd517, %fd336, 0d3FD0000000000000;
	add.f64 	%fd518, %fd517, %fd516;
	sub.f64 	%fd519, %fd345, %fd347;
	fma.rn.f64 	%fd520, %fd519, 0d3FC0000000000000, %fd518;
	add.f64 	%fd521, %fd352, %fd354;
	mul.f64 	%fd522, %fd521, 0d3FB555555551AB15;
	add.f64 	%fd523, %fd522, %fd520;
	ld.global.u32 	%r38, [%rd67];
	mul.wide.s32 	%rd80, %r38, 8;
	add.s64 	%rd81, %rd17, %rd80;
	st.global.f64 	[%rd81], %fd523;
	sub.f64 	%fd524, %fd396, %fd508;
	sub.f64 	%fd525, %fd524, %fd511;
	sub.f64 	%fd526, %fd525, %fd513;
	sub.f64 	%fd527, %fd526, %fd515;
	add.f64 	%fd528, %fd517, %fd527;
	sub.f64 	%fd529, %fd347, %fd345;
	fma.rn.f64 	%fd530, %fd529, 0d3FC0000000000000, %fd528;
	sub.f64 	%fd531, %fd530, %fd522;
	ld.global.u32 	%r39, [%rd64];
	mul.wide.s32 	%rd82, %r39, 8;
	add.s64 	%rd83, %rd17, %rd82;
	st.global.f64 	[%rd83], %fd531;
	sub.f64 	%fd532, %fd263, %fd265;
	fma.rn.f64 	%fd533, %fd532, 0d3FB999999999999A, %fd396;
	sub.f64 	%fd534, %fd295, %fd298;
	fma.rn.f64 	%fd535, %fd534, 0d3F9999999999999A, %fd533;
	sub.f64 	%fd536, %fd535, %fd513;
	sub.f64 	%fd537, %fd536, %fd515;
	sub.f64 	%fd538, %fd537, %fd517;
	add.f64 	%fd539, %fd345, %fd347;
	mul.f64 	%fd540, %fd539, 0d3FC0000000000000;
	add.f64 	%fd541, %fd540, %fd538;
	sub.f64 	%fd542, %fd352, %fd354;
	mul.f64 	%fd543, %fd542, 0d3FB555555551AB15;
	add.f64 	%fd544, %fd543, %fd541;
	ld.global.u32 	%r40, [%rd73];
	mul.wide.s32 	%rd84, %r40, 8;
	add.s64 	%rd85, %rd17, %rd84;
	st.global.f64 	[%rd85], %fd544;
	sub.f64 	%fd545, %fd265, %fd263;
	fma.rn.f64 	%fd546, %fd545, 0d3FB999999999999A, %fd396;
	sub.f64 	%fd547, %fd298, %fd295;
	fma.rn.f64 	%fd548, %fd547, 0d3F9999999999999A, %fd546;
	sub.f64 	%fd549, %fd548, %fd513;
	sub.f64 	%fd550, %fd549, %fd515;
	sub.f64 	%fd551, %fd550, %fd517;
	sub.f64 	%fd552, %fd551, %fd540;
	sub.f64 	%fd553, %fd552, %fd543;
	ld.global.u32 	%r41, [%rd70];
	mul.wide.s32 	%rd86, %r41, 8;
	add.s64 	%rd87, %rd17, %rd86;
	st.global.f64 	[%rd87], %fd553;
	add.f64 	%fd554, %fd207, %fd350;
	div.rn.f64 	%fd555, %fd554, %fd19;
	add.f64 	%fd556, %fd263, %fd352;
	div.rn.f64 	%fd557, %fd556, %fd19;
	add.f64 	%fd558, %fd265, %fd354;
	div.rn.f64 	%fd559, %fd558, %fd19;
	rcp.rn.f64 	%fd560, %fd13;
	mul.f64 	%fd561, %fd10, 0d3FD5555555555555;
	cvta.to.global.u64 	%rd88, %rd106;
	add.s64 	%rd89, %rd88, %rd9;
	st.global.f64 	[%rd89], %fd561;
	mul.f64 	%fd562, %fd11, 0d3FD5555555555555;
	cvta.to.global.u64 	%rd90, %rd107;
	add.s64 	%rd91, %rd90, %rd9;
	st.global.f64 	[%rd91], %fd562;
	mul.f64 	%fd563, %fd613, %fd10;
	mul.f64 	%fd564, %fd563, %fd11;
	mul.f64 	%fd565, %fd564, %fd560;
	mul.f64 	%fd566, %fd565, 0d3FBC71C71C71C71C;
	mul.f64 	%fd567, %fd566, %fd37;
	mul.f64 	%fd568, %fd10, %fd11;
	mul.f64 	%fd569, %fd568, %fd560;
	setp.leu.f64 	%p4, %fd569, 0d0000000000000000;
	selp.f64 	%fd570, 0d0000000000000000, %fd567, %p4;
	mul.f64 	%fd571, %fd555, 0d4012000000000000;
	add.f64 	%fd572, %fd571, 0d3FF0000000000000;
	mul.f64 	%fd573, %fd572, 0d3FBC71C71C71C71C;
	fma.rn.f64 	%fd574, %fd10, %fd573, %fd570;
	mul.f64 	%fd575, %fd11, %fd573;
	sub.f64 	%fd576, %fd575, %fd570;
	sub.f64 	%fd577, %fd15, %fd571;
	mul.f64 	%fd578, %fd577, 0d3FBC71C71C71C71C;
	mul.f64 	%fd579, %fd10, %fd578;
	sub.f64 	%fd580, %fd579, %fd570;
	fma.rn.f64 	%fd581, %fd11, %fd578, %fd570;
	add.s64 	%rd92, %rd88, %rd26;
	st.global.f64 	[%rd92], %fd574;
	add.s64 	%rd93, %rd90, %rd26;
	st.global.f64 	[%rd93], %fd576;
	add.s64 	%rd94, %rd88, %rd22;
	st.global.f64 	[%rd94], %fd580;
	add.s64 	%rd95, %rd90, %rd22;
	st.global.f64 	[%rd95], %fd581;
	mul.f64 	%fd582, %fd566, %fd38;
	selp.f64 	%fd583, 0d0000000000000000, %fd582, %p4;
	mul.f64 	%fd584, %fd557, 0d4012000000000000;
	add.f64 	%fd585, %fd584, 0d3FF0000000000000;
	mul.f64 	%fd586, %fd585, 0d3FBC71C71C71C71C;
	fma.rn.f64 	%fd587, %fd10, %fd586, %fd583;
	mul.f64 	%fd588, %fd11, %fd586;
	sub.f64 	%fd589, %fd588, %fd583;
	sub.f64 	%fd590, %fd15, %fd584;
	mul.f64 	%fd591, %fd590, 0d3FBC71C71C71C71C;
	mul.f64 	%fd592, %fd10, %fd591;
	sub.f64 	%fd593, %fd592, %fd583;
	fma.rn.f64 	%fd594, %fd11, %fd591, %fd583;
	add.s64 	%rd96, %rd88, %rd32;
	st.global.f64 	[%rd96], %fd587;
	add.s64 	%rd97, %rd90, %rd32;
	st.global.f64 	[%rd97], %fd589;
	add.s64 	%rd98, %rd88, %rd29;
	st.global.f64 	[%rd98], %fd593;
	add.s64 	%rd99, %rd90, %rd29;
	st.global.f64 	[%rd99], %fd594;
	mul.f64 	%fd595, %fd566, %fd39;
	selp.f64 	%fd596, 0d0000000000000000, %fd595, %p4;
	mul.f64 	%fd597, %fd559, 0d4012000000000000;
	add.f64 	%fd598, %fd597, 0d3FF0000000000000;
	mul.f64 	%fd599, %fd598, 0d3FBC71C71C71C71C;
	fma.rn.f64 	%fd600, %fd10, %fd599, %fd596;
	mul.f64 	%fd601, %fd11, %fd599;
	sub.f64 	%fd602, %fd601, %fd596;
	sub.f64 	%fd603, %fd15, %fd597;
	mul.f64 	%fd604, %fd603, 0d3FBC71C71C71C71C;
	mul.f64 	%fd605, %fd10, %fd604;
	sub.f64 	%fd606, %fd605, %fd596;
	fma.rn.f64 	%fd607, %fd11, %fd604, %fd596;
	add.s64 	%rd100, %rd88, %rd38;
	st.global.f64 	[%rd100], %fd600;
	add.s64 	%rd101, %rd90, %rd38;
	st.global.f64 	[%rd101], %fd602;
	add.s64 	%rd102, %rd88, %rd35;
	st.global.f64 	[%rd102], %fd606;
	add.s64 	%rd103, %rd90, %rd35;
	st.global.f64 	[%rd103], %fd607;
$L__BB3_4:
	add.s32 	%r47, %r47, 1;
	mov.u32 	%r42, %ntid.x;
	add.s32 	%r46, %r46, %r42;
	setp.ne.s32 	%p5, %r47, 1;
	@%p5 bra 	$L__BB3_2;
$L__BB3_5:
	ret;

}
	// .globl	_Z25dvc_ScaLBL_D3Q7_AAodd_DFHPiPdS0_S0_S0_iii
.visible .entry _Z25dvc_ScaLBL_D3Q7_AAodd_DFHPiPdS0_S0_S0_iii(
	.param .u64 .ptr .align 1 _Z25dvc_ScaLBL_D3Q7_AAodd_DFHPiPdS0_S0_S0_iii_param_0,
	.param .u64 .ptr .align 1 _Z25dvc_ScaLBL_D3Q7_AAodd_DFHPiPdS0_S0_S0_iii_param_1,
	.param .u64 .ptr .align 1 _Z25dvc_ScaLBL_D3Q7_AAodd_DFHPiPdS0_S0_S0_iii_param_2,
	.param .u64 .ptr .align 1 _Z25dvc_ScaLBL_D3Q7_AAodd_DFHPiPdS0_S0_S0_iii_param_3,
	.param .u64 .ptr .align 1 _Z25dvc_ScaLBL_D3Q7_AAodd_DFHPiPdS0_S0_S0_iii_param_4,
	.param .u32 _Z25dvc_ScaLBL_D3Q7_AAodd_DFHPiPdS0_S0_S0_iii_param_5,
	.param .u32 _Z25dvc_ScaLBL_D3Q7_AAodd_DFHPiPdS0_S0_S0_iii_param_6,
	.param .u32 _Z25dvc_ScaLBL_D3Q7_AAodd_DFHPiPdS0_S0_S0_iii_param_7
)
{
	.reg .pred 	%p<8>;
	.reg .b32 	%r<62>;
	.reg .b64 	%rd<120>;
	.reg .b64 	%fd<88>;

	ld.param.u64 	%rd6, [_Z25dvc_ScaLBL_D3Q7_AAodd_DFHPiPdS0_S0_S0_iii_param_0];
	ld.param.u64 	%rd7, [_Z25dvc_ScaLBL_D3Q7_AAodd_DFHPiPdS0_S0_S0_iii_param_1];
	ld.param.u64 	%rd8, [_Z25dvc_ScaLBL_D3Q7_AAodd_DFHPiPdS0_S0_S0_iii_param_4];
	ld.param.u32 	%r19, [_Z25dvc_ScaLBL_D3Q7_AAodd_DFHPiPdS0_S0_S0_iii_param_5];
	ld.param.u32 	%r21, [_Z25dvc_ScaLBL_D3Q7_AAodd_DFHPiPdS0_S0_S0_iii_param_7];
	cvta.to.global.u64 	%rd1, %rd8;
	cvta.to.global.u64 	%rd2, %rd6;
	cvta.to.global.u64 	%rd3, %rd7;
	setp.lt.s32 	%p1, %r21, -262143;
	@%p1 bra 	$L__BB4_11;
	shr.s32 	%r23, %r21, 31;
	shr.u32 	%r24, %r23, 14;
	add.s32 	%r25, %r21, %r24;
	shr.s32 	%r1, %r25, 18;
	add.s32 	%r2, %r1, 1;
	mov.u32 	%r3, %ctaid.x;
	mov.u32 	%r4, %ntid.x;
	mad.lo.s32 	%r5, %r3, %r1, %r3;
	mov.u32 	%r26, %tid.x;
	add.s32 	%r6, %r19, %r26;
	add.s32 	%r27, %r21, 262143;
	setp.lt.u32 	%p2, %r27, 524287;
	mov.b32 	%r61, 0;
	@%p2 bra 	$L__BB4_8;
	and.b32  	%r28, %r2, -2;
	neg.s32 	%r60, %r28;
	mad.lo.s32 	%r29, %r4, %r5, %r4;
	add.s32 	%r59, %r6, %r29;
	mul.lo.s32 	%r30, %r4, %r3;
	mad.lo.s32 	%r58, %r30, %r2, %r6;
	mul.wide.s32 	%rd18, %r21, 4;
	mul.wide.s32 	%rd41, %r21, 8;
$L__BB4_3:
	ld.param.u32 	%r55, [_Z25dvc_ScaLBL_D3Q7_AAodd_DFHPiPdS0_S0_S0_iii_param_6];
	setp.ge.s32 	%p3, %r58, %r55;
	@%p3 bra 	$L__BB4_5;
	ld.param.u64 	%rd117, [_Z25dvc_ScaLBL_D3Q7_AAodd_DFHPiPdS0_S0_S0_iii_param_3];
	ld.param.u64 	%rd114, [_Z25dvc_ScaLBL_D3Q7_AAodd_DFHPiPdS0_S0_S0_iii_param_2];
	mul.wide.s32 	%rd9, %r58, 8;
	add.s64 	%rd10, %rd3, %rd9;
	ld.global.f64 	%fd1, [%rd10];
	cvta.to.global.u64 	%rd11, %rd114;
	add.s64 	%rd12, %rd11, %rd9;
	ld.global.f64 	%fd2, [%rd12];
	mul.wide.s32 	%rd13, %r58, 4;
	add.s64 	%rd14, %rd2, %rd13;
	ld.global.u32 	%r31, [%rd14];
	mul.wide.s32 	%rd15, %r31, 8;
	add.s64 	%rd16, %rd3, %rd15;
	ld.global.f64 	%fd3, [%rd16];
	add.f64 	%fd4, %fd1, %fd3;
	add.s64 	%rd17, %rd11, %rd15;
	ld.global.f64 	%fd5, [%rd17];
	add.f64 	%fd6, %fd2, %fd5;
	add.s64 	%rd19, %rd14, %rd18;
	ld.global.u32 	%r32, [%rd19];
	mul.wide.s32 	%rd20, %r32, 8;
	add.s64 	%rd21, %rd3, %rd20;
	ld.global.f64 	%fd7, [%rd21];
	add.f64 	%fd8, %fd4, %fd7;
	add.s64 	%rd22, %rd11, %rd20;
	ld.global.f64 	%fd9, [%rd22];
	add.f64 	%fd10, %fd6, %fd9;
	add.s64 	%rd23, %rd19, %rd18;
	ld.global.u32 	%r33, [%rd23];
	mul.wide.s32 	%rd24, %r33, 8;
	add.s64 	%rd25, %rd3, %rd24;
	ld.global.f64 	%fd11, [%rd25];
	add.f64 	%fd12, %fd8, %fd11;
	add.s64 	%rd26, %rd11, %rd24;
	ld.global.f64 	%fd13, [%rd26];
	add.f64 	%fd14, %fd10, %fd13;
	add.s64 	%rd27, %rd23, %rd18;
	ld.global.u32 	%r34, [%rd27];
	mul.wide.s32 	%rd28, %r34, 8;
	add.s64 	%rd29, %rd3, %rd28;
	ld.global.f64 	%fd15, [%rd29];
	add.f64 	%fd16, %fd12, %fd15;
	add.s64 	%rd30, %rd11, %rd28;
	ld.global.f64 	%fd17, [%rd30];
	add.f64 	%fd18, %fd14, %fd17;
	add.s64 	%rd31, %rd27, %rd18;
	ld.global.u32 	%r35, [%rd31];
	mul.wide.s32 	%rd32, %r35, 8;
	add.s64 	%rd33, %rd3, %rd32;
	ld.global.f64 	%fd19, [%rd33];
	add.f64 	%fd20, %fd16, %fd19;
	add.s64 	%rd34, %rd11, %rd32;
	ld.global.f64 	%fd21, [%rd34];
	add.f64 	%fd22, %fd18, %fd21;
	add.s64 	%rd35, %rd31, %rd18;
	ld.global.u32 	%r36, [%rd35];
	mul.wide.s32 	%rd36, %r36, 8;
	add.s64 	%rd37, %rd3, %rd36;
	ld.global.f64 	%fd23, [%rd37];
	add.f64 	%fd24, %fd20, %fd23;
	add.s64 	%rd38, %rd11, %rd36;
	ld.global.f64 	%fd25, [%rd38];
	add.f64 	%fd26, %fd22, %fd25;
	cvta.to.global.u64 	%rd39, %rd117;
	add.s64 	%rd40, %rd39, %rd9;
	st.global.f64 	[%rd40], %fd24;
	add.s64 	%rd42, %rd40, %rd41;
	st.global.f64 	[%rd42], %fd26;
	sub.f64 	%fd27, %fd24, %fd26;
	add.f64 	%fd28, %fd24, %fd26;
	div.rn.f64 	%fd29, %fd27, %fd28;
	add.s64 	%rd43, %rd1, %rd9;
	st.global.f64 	[%rd43], %fd29;
$L__BB4_5:
	ld.param.u32 	%r56, [_Z25dvc_ScaLBL_D3Q7_AAodd_DFHPiPdS0_S0_S0_iii_param_6];
	setp.ge.s32 	%p4, %r59, %r56;
	@%p4 bra 	$L__BB4_7;
	ld.param.u64 	%rd118, [_Z25dvc_ScaLBL_D3Q7_AAodd_DFHPiPdS0_S0_S0_iii_param_3];
	ld.param.u64 	%rd115, [_Z25dvc_ScaLBL_D3Q7_AAodd_DFHPiPdS0_S0_S0_iii_param_2];
	mul.wide.s32 	%rd44, %r59, 8;
	add.s64 	%rd45, %rd3, %rd44;
	ld.global.f64 	%fd30, [%rd45];
	cvta.to.global.u64 	%rd46, %rd115;
	add.s64 	%rd47, %rd46, %rd44;
	ld.global.f64 	%fd31, [%rd47];
	mul.wide.s32 	%rd48, %r59, 4;
	add.s64 	%rd49, %rd2, %rd48;
	ld.global.u32 	%r37, [%rd49];
	mul.wide.s32 	%rd50, %r37, 8;
	add.s64 	%rd51, %rd3, %rd50;
	ld.global.f64 	%fd32, [%rd51];
	add.f64 	%fd33, %fd30, %fd32;
	add.s64 	%rd52, %rd46, %rd50;
	ld.global.f64 	%fd34, [%rd52];
	add.f64 	%fd35, %fd31, %fd34;
	mul.wide.s32 	%rd53, %r21, 4;
	add.s64 	%rd54, %rd49, %rd53;
	ld.global.u32 	%r38, [%rd54];
	mul.wide.s32 	%rd55, %r38, 8;
	add.s64 	%rd56, %rd3, %rd55;
	ld.global.f64 	%fd36, [%rd56];
	add.f64 	%fd37, %fd33, %fd36;
	add.s64 	%rd57, %rd46, %rd55;
	ld.global.f64 	%fd38, [%rd57];
	add.f64 	%fd39, %fd35, %fd38;
	add.s64 	%rd58, %rd54, %rd53;
	ld.global.u32 	%r39, [%rd58];
	mul.wide.s32 	%rd59, %r39, 8;
	add.s64 	%rd60, %rd3, %rd59;
	ld.global.f64 	%fd40, [%rd60];
	add.f64 	%fd41, %fd37, %fd40;
	add.s64 	%rd61, %rd46, %rd59;
	ld.global.f64 	%fd42, [%rd61];
	add.f64 	%fd43, %fd39, %fd42;
	add.s64 	%rd62, %rd58, %rd53;
	ld.global.u32 	%r40, [%rd62];
	mul.wide.s32 	%rd63, %r40, 8;
	add.s64 	%rd64, %rd3, %rd63;
	ld.global.f64 	%fd44, [%rd64];
	add.f64 	%fd45, %fd41, %fd44;
	add.s64 	%rd65, %rd46, %rd63;
	ld.global.f64 	%fd46, [%rd65];
	add.f64 	%fd47, %fd43, %fd46;
	add.s64 	%rd66, %rd62, %rd53;
	ld.global.u32 	%r41, [%rd66];
	mul.wide.s32 	%rd67, %r41, 8;
	add.s64 	%rd68, %rd3, %rd67;
	ld.global.f64 	%fd48, [%rd68];
	add.f64 	%fd49, %fd45, %fd48;
	add.s64 	%rd69, %rd46, %rd67;
	ld.global.f64 	%fd50, [%rd69];
	add.f64 	%fd51, %fd47, %fd50;
	add.s64 	%rd70, %rd66, %rd53;
	ld.global.u32 	%r42, [%rd70];
	mul.wide.s32 	%rd71, %r42, 8;
	add.s64 	%rd72, %rd3, %rd71;
	ld.global.f64 	%fd52, [%rd72];
	add.f64 	%fd53, %fd49, %fd52;
	add.s64 	%rd73, %rd46, %rd71;
	ld.global.f64 	%fd54, [%rd73];
	add.f64 	%fd55, %fd51, %fd54;
	cvta.to.global.u64 	%rd74, %rd118;
	add.s64 	%rd75, %rd74, %rd44;
	st.global.f64 	[%rd75], %fd53;
	mul.wide.s32 	%rd76, %r21, 8;
	add.s64 	%rd77, %rd75, %rd76;
	st.global.f64 	[%rd77], %fd55;
	sub.f64 	%fd56, %fd53, %fd55;
	add.f64 	%fd57, %fd53, %fd55;
	div.rn.f64 	%fd58, %fd56, %fd57;
	add.s64 	%rd78, %rd1, %rd44;
	st.global.f64 	[%rd78], %fd58;
$L__BB4_7:
	add.s32 	%r43, %r1, 1;
	and.b32  	%r61, %r43, -2;
	add.s32 	%r60, %r60, 2;
	mov.u32 	%r44, %ntid.x;
	shl.b32 	%r45, %r44, 1;
	add.s32 	%r59, %r59, %r45;
	add.s32 	%r58, %r58, %r45;
	setp.ne.s32 	%p5, %r60, 0;
	@%p5 bra 	$L__BB4_3;
$L__BB4_8:
	and.b32  	%r46, %r1, 1;
	setp.eq.b32 	%p6, %r46, 1;
	@%p6 bra 	$L__BB4_11;
	ld.param.u32 	%r57, [_Z25dvc_ScaLBL_D3Q7_AAodd_DFHPiPdS0_S0_S0_iii_param_6];
	add.s32 	%r47, %r61, %r5;
	mov.u32 	%r48, %ntid.x;
	mad.lo.s32 	%r18, %r47, %r48, %r6;
	setp.ge.s32 	%p7, %r18, %r57;
	@%p7 bra 	$L__BB4_11;
	ld.param.u64 	%rd119, [_Z25dvc_ScaLBL_D3Q7_AAodd_DFHPiPdS0_S0_S0_iii_param_3];
	ld.param.u64 	%rd116, [_Z25dvc_ScaLBL_D3Q7_AAodd_DFHPiPdS0_S0_S0_iii_param_2];
	mul.wide.s32 	%rd79, %r18, 8;
	add.s64 	%rd80, %rd3, %rd79;
	ld.global.f64 	%fd59, [%rd80];
	cvta.to.global.u64 	%rd81, %rd116;
	add.s64 	%rd82, %rd81, %rd79;
	ld.global.f64 	%fd60, [%rd82];
	mul.wide.s32 	%rd83, %r18, 4;
	add.s64 	%rd84, %rd2, %rd83;
	ld.global.u32 	%r49, [%rd84];
	mul.wide.s32 	%rd85, %r49, 8;
	add.s64 	%rd86, %rd3, %rd85;
	ld.global.f64 	%fd61, [%rd86];
	add.f64 	%fd62, %fd59, %fd61;
	add.s64 	%rd87, %rd81, %rd85;
	ld.global.f64 	%fd63, [%rd87];
	add.f64 	%fd64, %fd60, %fd63;
	mul.wide.s32 	%rd88, %r21, 4;
	add.s64 	%rd89, %rd84, %rd88;
	ld.global.u32 	%r50, [%rd89];
	mul.wide.s32 	%rd90, %r50, 8;
	add.s64 	%rd91, %rd3, %rd90;
	ld.global.f64 	%fd65, [%rd91];
	add.f64 	%fd66, %fd62, %fd65;
	add.s64 	%rd92, %rd81, %rd90;
	ld.global.f64 	%fd67, [%rd92];
	add.f64 	%fd68, %fd64, %fd67;
	add.s64 	%rd93, %rd89, %rd88;
	ld.global.u32 	%r51, [%rd93];
	mul.wide.s32 	%rd94, %r51, 8;
	add.s64 	%rd95, %rd3, %rd94;
	ld.global.f64 	%fd69, [%rd95];
	add.f64 	%fd70, %fd66, %fd69;
	add.s64 	%rd96, %rd81, %rd94;
	ld.global.f64 	%fd71, [%rd96];
	add.f64 	%fd72, %fd68, %fd71;
	add.s64 	%rd97, %rd93, %rd88;
	ld.global.u32 	%r52, [%rd97];
	mul.wide.s32 	%rd98, %r52, 8;
	add.s64 	%rd99, %rd3, %rd98;
	ld.global.f64 	%fd73, [%rd99];
	add.f64 	%fd74, %fd70, %fd73;
	add.s64 	%rd100, %rd81, %rd98;
	ld.global.f64 	%fd75, [%rd100];
	add.f64 	%fd76, %fd72, %fd75;
	add.s64 	%rd101, %rd97, %rd88;
	ld.global.u32 	%r53, [%rd101];
	mul.wide.s32 	%rd102, %r53, 8;
	add.s64 	%rd103, %rd3, %rd102;
	ld.global.f64 	%fd77, [%rd103];
	add.f64 	%fd78, %fd74, %fd77;
	add.s64 	%rd104, %rd81, %rd102;
	ld.global.f64 	%fd79, [%rd104];
	add.f64 	%fd80, %fd76, %fd79;
	add.s64 	%rd105, %rd101, %rd88;
	ld.global.u32 	%r54, [%rd105];
	mul.wide.s32 	%rd106, %r54, 8;
	add.s64 	%rd107, %rd3, %rd106;
	ld.global.f64 	%fd81, [%rd107];
	add.f64 	%fd82, %fd78, %fd81;
	add.s64 	%rd108, %rd81, %rd106;
	ld.global.f64 	%fd83, [%rd108];
	add.f64 	%fd84, %fd80, %fd83;
	cvta.to.global.u64 	%rd109, %rd119;
	add.s64 	%rd110, %rd109, %rd79;
	st.global.f64 	[%rd110], %fd82;
	mul.wide.s32 	%rd111, %r21, 8;
	add.s64 	%rd112, %rd110, %rd111;
	st.global.f64 	[%rd112], %fd84;
	sub.f64 	%fd85, %fd82, %fd84;
	add.f64 	%fd86, %fd82, %fd84;
	div.rn.f64 	%fd87, %fd85, %fd86;
	add.s64 	%rd113, %rd1, %rd79;
	st.global.f64 	[%rd113], %fd87;
$L__BB4_11:
	ret;

}
	// .globl	_Z26dvc_ScaLBL_D3Q7_AAeven_DFHPdS_S_S_iii
.visible .entry _Z26dvc_ScaLBL_D3Q7_AAeven_DFHPdS_S_S_iii(
	.param .u64 .ptr .align 1 _Z26dvc_ScaLBL_D3Q7_AAeven_DFHPdS_S_S_iii_param_0,
	.param .u64 .ptr .align 1 _Z26dvc_ScaLBL_D3Q7_AAeven_DFHPdS_S_S_iii_param_1,
	.param .u64 .ptr .align 1 _Z26dvc_ScaLBL_D3Q7_AAeven_DFHPdS_S_S_iii_param_2,
	.param .u64 .ptr .align 1 _Z26dvc_ScaLBL_D3Q7_AAeven_DFHPdS_S_S_iii_param_3,
	.param .u32 _Z26dvc_ScaLBL_D3Q7_AAeven_DFHPdS_S_S_iii_param_4,
	.param .u32 _Z26dvc_ScaLBL_D3Q7_AAeven_DFHPdS_S_S_iii_param_5,
	.param .u32 _Z26dvc_ScaLBL_D3Q7_AAeven_DFHPdS_S_S_iii_param_6
)
{
	.reg .pred 	%p<8>;
	.reg .b32 	%r<69>;
	.reg .b64 	%rd<75>;
	.reg .b64 	%fd<88>;

	ld.param.u64 	%rd5, [_Z26dvc_ScaLBL_D3Q7_AAeven_DFHPdS_S_S_iii_param_0];
	ld.param.u64 	%rd6, [_Z26dvc_ScaLBL_D3Q7_AAeven_DFHPdS_S_S_iii_param_1];
	ld.param.u64 	%rd7, [_Z26dvc_ScaLBL_D3Q7_AAeven_DFHPdS_S_S_iii_param_2];
	ld.param.u64 	%rd8, [_Z26dvc_ScaLBL_D3Q7_AAeven_DFHPdS_S_S_iii_param_3];
	ld.param.u32 	%r32, [_Z26dvc_ScaLBL_D3Q7_AAeven_DFHPdS_S_S_iii_param_4];
	ld.param.u32 	%r34, [_Z26dvc_ScaLBL_D3Q7_AAeven_DFHPdS_S_S_iii_param_6];
	cvta.to.global.u64 	%rd1, %rd8;
	cvta.to.global.u64 	%rd2, %rd7;
	cvta.to.global.u64 	%rd3, %rd6;
	cvta.to.global.u64 	%rd4, %rd5;
	setp.lt.s32 	%p1, %r34, -262143;
	@%p1 bra 	$L__BB5_11;
	shr.s32 	%r36, %r34, 31;
	shr.u32 	%r37, %r36, 14;
	add.s32 	%r38, %r34, %r37;
	shr.s32 	%r1, %r38, 18;
	add.s32 	%r2, %r1, 1;
	mov.u32 	%r3, %ctaid.x;
	mov.u32 	%r4, %ntid.x;
	mad.lo.s32 	%r5, %r3, %r1, %r3;
	mov.u32 	%r39, %tid.x;
	add.s32 	%r6, %r32, %r39;
	shl.b32 	%r7, %r34, 1;
	add.s32 	%r40, %r34, 262143;
	setp.lt.u32 	%p2, %r40, 524287;
	mov.b32 	%r68, 0;
	@%p2 bra 	$L__BB5_8;
	and.b32  	%r41, %r2, -2;
	neg.s32 	%r67, %r41;
	mad.lo.s32 	%r42, %r4, %r5, %r4;
	add.s32 	%r66, %r6, %r42;
	shl.b32 	%r43, %r34, 2;
	add.s32 	%r65, %r66, %r43;
	mul.lo.s32 	%r44, %r34, 6;
	add.s32 	%r64, %r66, %r44;
	mul.lo.s32 	%r45, %r4, %r3;
	mad.lo.s32 	%r63, %r45, %r2, %r6;
	add.s32 	%r62, %r63, %r43;
	add.s32 	%r61, %r63, %r44;
	mul.wide.s32 	%rd12, %r7, 8;
	mul.wide.s32 	%rd15, %r34, 8;
$L__BB5_3:
	ld.param.u32 	%r58, [_Z26dvc_ScaLBL_D3Q7_AAeven_DFHPdS_S_S_iii_param_5];
	setp.ge.s32 	%p3, %r63, %r58;
	@%p3 bra 	$L__BB5_5;
	mul.wide.s32 	%rd9, %r63, 8;
	add.s64 	%rd10, %rd4, %rd9;
	ld.global.f64 	%fd1, [%rd10];
	add.s64 	%rd11, %rd3, %rd9;
	ld.global.f64 	%fd2, [%rd11];
	add.s64 	%rd13, %rd10, %rd12;
	ld.global.f64 	%fd3, [%rd13];
	add.f64 	%fd4, %fd1, %fd3;
	add.s64 	%rd14, %rd11, %rd12;
	ld.global.f64 	%fd5, [%rd14];
	add.f64 	%fd6, %fd2, %fd5;
	add.s64 	%rd16, %rd10, %rd15;
	ld.global.f64 	%fd7, [%rd16];
	add.f64 	%fd8, %fd4, %fd7;
	add.s64 	%rd17, %rd11, %rd15;
	ld.global.f64 	%fd9, [%rd17];
	add.f64 	%fd10, %fd6, %fd9;
	mul.wide.s32 	%rd18, %r62, 8;
	add.s64 	%rd19, %rd4, %rd18;
	ld.global.f64 	%fd11, [%rd19];
	add.f64 	%fd12, %fd8, %fd11;
	add.s64 	%rd20, %rd3, %rd18;
	ld.global.f64 	%fd13, [%rd20];
	add.f64 	%fd14, %fd10, %fd13;
	add.s64 	%rd21, %rd13, %rd15;
	ld.global.f64 	%fd15, [%rd21];
	add.f64 	%fd16, %fd12, %fd15;
	add.s64 	%rd22, %rd14, %rd15;
	ld.global.f64 	%fd17, [%rd22];
	add.f64 	%fd18, %fd14, %fd17;
	mul.wide.s32 	%rd23, %r61, 8;
	add.s64 	%rd24, %rd4, %rd23;
	ld.global.f64 	%fd19, [%rd24];
	add.f64 	%fd20, %fd16, %fd19;
	add.s64 	%rd25, %rd3, %rd23;
	ld.global.f64 	%fd21, [%rd25];
	add.f64 	%fd22, %fd18, %fd21;
	add.s64 	%rd26, %rd19, %rd15;
	ld.global.f64 	%fd23, [%rd26];
	add.f64 	%fd24, %fd20, %fd23;
	add.s64 	%rd27, %rd20, %rd15;
	ld.global.f64 	%fd25, [%rd27];
	add.f64 	%fd26, %fd22, %fd25;
	add.s64 	%rd28, %rd2, %rd9;
	st.global.f64 	[%rd28], %fd24;
	add.s64 	%rd29, %rd28, %rd15;
	st.global.f64 	[%rd29], %fd26;
	sub.f64 	%fd27, %fd24, %fd26;
	add.f64 	%fd28, %fd24, %fd26;
	div.rn.f64 	%fd29, %fd27, %fd28;
	add.s64 	%rd30, %rd1, %rd9;
	st.global.f64 	[%rd30], %fd29;
$L__BB5_5:
	ld.param.u32 	%r59, [_Z26dvc_ScaLBL_D3Q7_AAeven_DFHPdS_S_S_iii_param_5];
	setp.ge.s32 	%p4, %r66, %r59;
	@%p4 bra 	$L__BB5_7;
	mul.wide.s32 	%rd31, %r66, 8;
	add.s64 	%rd32, %rd4, %rd31;
	ld.global.f64 	%fd30, [%rd32];
	add.s64 	%rd33, %rd3, %rd31;
	ld.global.f64 	%fd31, [%rd33];
	mul.wide.s32 	%rd34, %r7, 8;
	add.s64 	%rd35, %rd32, %rd34;
	ld.global.f64 	%fd32, [%rd35];
	add.f64 	%fd33, %fd30, %fd32;
	add.s64 	%rd36, %rd33, %rd34;
	ld.global.f64 	%fd34, [%rd36];
	add.f64 	%fd35, %fd31, %fd34;
	mul.wide.s32 	%rd37, %r34, 8;
	add.s64 	%rd38, %rd32, %rd37;
	ld.global.f64 	%fd36, [%rd38];
	add.f64 	%fd37, %fd33, %fd36;
	add.s64 	%rd39, %rd33, %rd37;
	ld.global.f64 	%fd38, [%rd39];
	add.f64 	%fd39, %fd35, %fd38;
	mul.wide.s32 	%rd40, %r65, 8;
	add.s64 	%rd41, %rd4, %rd40;
	ld.global.f64 	%fd40, [%rd41];
	add.f64 	%fd41, %fd37, %fd40;
	add.s64 	%rd42, %rd3, %rd40;
	ld.global.f64 	%fd42, [%rd42];
	add.f64 	%fd43, %fd39, %fd42;
	add.s64 	%rd43, %rd35, %rd37;
	ld.global.f64 	%fd44, [%rd43];
	add.f64 	%fd45, %fd41, %fd44;
	add.s64 	%rd44, %rd36, %rd37;
	ld.global.f64 	%fd46, [%rd44];
	add.f64 	%fd47, %fd43, %fd46;
	mul.wide.s32 	%rd45, %r64, 8;
	add.s64 	%rd46, %rd4, %rd45;
	ld.global.f64 	%fd48, [%rd46];
	add.f64 	%fd49, %fd45, %fd48;
	add.s64 	%rd47, %rd3, %rd45;
	ld.global.f64 	%fd50, [%rd47];
	add.f64 	%fd51, %fd47, %fd50;
	add.s64 	%rd48, %rd41, %rd37;
	ld.global.f64 	%fd52, [%rd48];
	add.f64 	%fd53, %fd49, %fd52;
	add.s64 	%rd49, %rd42, %rd37;
	ld.global.f64 	%fd54, [%rd49];
	add.f64 	%fd55, %fd51, %fd54;
	add.s64 	%rd50, %rd2, %rd31;
	st.global.f64 	[%rd50], %fd53;
	add.s64 	%rd51, %rd50, %rd37;
	st.global.f64 	[%rd51], %fd55;
	sub.f64 	%fd56, %fd53, %fd55;
	add.f64 	%fd57, %fd53, %fd55;
	div.rn.f64 	%fd58, %fd56, %fd57;
	add.s64 	%rd52, %rd1, %rd31;
	st.global.f64 	[%rd52], %fd58;
$L__BB5_7:
	add.s32 	%r46, %r1, 1;
	and.b32  	%r68, %r46, -2;
	add.s32 	%r67, %r67, 2;
	mov.u32 	%r47, %ntid.x;
	shl.b32 	%r48, %r47, 1;
	add.s32 	%r66, %r66, %r48;
	add.s32 	%r65, %r65, %r48;
	add.s32 	%r64, %r64, %r48;
	add.s32 	%r63, %r63, %r48;
	add.s32 	%r62, %r62, %r48;
	add.s32 	%r61, %r61, %r48;
	setp.ne.s32 	%p5, %r67, 0;
	@%p5 bra 	$L__BB5_3;
$L__BB5_8:
	and.b32  	%r49, %r1, 1;
	setp.eq.b32 	%p6, %r49, 1;
	@%p6 bra 	$L__BB5_11;
	ld.param.u32 	%r60, [_Z26dvc_ScaLBL_D3Q7_AAeven_DFHPdS_S_S_iii_param_5];
	add.s32 	%r50, %r68, %r5;
	mov.u32 	%r51, %ntid.x;
	mad.lo.s32 	%r31, %r50, %r51, %r6;
	setp.ge.s32 	%p7, %r31, %r60;
	@%p7 bra 	$L__BB5_11;
	mul.wide.s32 	%rd53, %r31, 8;
	add.s64 	%rd54, %rd4, %rd53;
	ld.global.f64 	%fd59, [%rd54];
	add.s64 	%rd55, %rd3, %rd53;
	ld.global.f64 	%fd60, [%rd55];
	add.s32 	%r52, %r7, %r31;
	mul.wide.s32 	%rd56, %r7, 8;
	add.s64 	%rd57, %rd54, %rd56;
	ld.global.f64 	%fd61, [%rd57];
	add.f64 	%fd62, %fd59, %fd61;
	add.s64 	%rd58, %rd55, %rd56;
	ld.global.f64 	%fd63, [%rd58];
	add.f64 	%fd64, %fd60, %fd63;
	sub.s32 	%r53, %r52, %r34;
	mul.wide.s32 	%rd59, %r34, 8;
	add.s64 	%rd60, %rd54, %rd59;
	ld.global.f64 	%fd65, [%rd60];
	add.f64 	%fd66, %fd62, %fd65;
	add.s64 	%rd61, %rd55, %rd59;
	ld.global.f64 	%fd67, [%rd61];
	add.f64 	%fd68, %fd64, %fd67;
	mul.lo.s32 	%r54, %r34, 3;
	add.s32 	%r55, %r53, %r54;
	mul.wide.s32 	%rd62, %r55, 8;
	add.s64 	%rd63, %rd4, %rd62;
	ld.global.f64 	%fd69, [%rd63];
	add.f64 	%fd70, %fd66, %fd69;
	add.s64 	%rd64, %rd3, %rd62;
	ld.global.f64 	%fd71, [%rd64];
	add.f64 	%fd72, %fd68, %fd71;
	add.s32 	%r56, %r52, %r34;
	add.s64 	%rd65, %rd57, %rd59;
	ld.global.f64 	%fd73, [%rd65];
	add.f64 	%fd74, %fd70, %fd73;
	add.s64 	%rd66, %rd58, %rd59;
	ld.global.f64 	%fd75, [%rd66];
	add.f64 	%fd76, %fd72, %fd75;
	add.s32 	%r57, %r56, %r54;
	mul.wide.s32 	%rd67, %r57, 8;
	add.s64 	%rd68, %rd4, %rd67;
	ld.global.f64 	%fd77, [%rd68];
	add.f64 	%fd78, %fd74, %fd77;
	add.s64 	%rd69, %rd3, %rd67;
	ld.global.f64 	%fd79, [%rd69];
	add.f64 	%fd80, %fd76, %fd79;
	add.s64 	%rd70, %rd63, %rd59;
	ld.global.f64 	%fd81, [%rd70];
	add.f64 	%fd82, %fd78, %fd81;
	add.s64 	%rd71, %rd64, %rd59;
	ld.global.f64 	%fd83, [%rd71];
	add.f64 	%fd84, %fd80, %fd83;
	add.s64 	%rd72, %rd2, %rd53;
	st.global.f64 	[%rd72], %fd82;
	add.s64 	%rd73, %rd72, %rd59;
	st.global.f64 	[%rd73], %fd84;
	sub.f64 	%fd85, %fd82, %fd84;
	add.f64 	%fd86, %fd82, %fd84;
	div.rn.f64 	%fd87, %fd85, %fd86;
	add.s64 	%rd74, %rd1, %rd53;
	st.global.f64 	[%rd74], %fd87;
$L__BB5_11:
	ret;

}
	// .globl	_Z29dvc_ScaLBL_D3Q19_Gradient_DFHPiPdS0_iii
.visible .entry _Z29dvc_ScaLBL_D3Q19_Gradient_DFHPiPdS0_iii(
	.param .u64 .ptr .align 1 _Z29dvc_ScaLBL_D3Q19_Gradient_DFHPiPdS0_iii_param_0,
	.param .u64 .ptr .align 1 _Z29dvc_ScaLBL_D3Q19_Gradient_DFHPiPdS0_iii_param_1,
	.param .u64 .ptr .align 1 _Z29dvc_ScaLBL_D3Q19_Gradient_DFHPiPdS0_iii_param_2,
	.param .u32 _Z29dvc_ScaLBL_D3Q19_Gradient_DFHPiPdS0_iii_param_3,
	.param .u32 _Z29dvc_ScaLBL_D3Q19_Gradient_DFHPiPdS0_iii_param_4,
	.param .u32 _Z29dvc_ScaLBL_D3Q19_Gradient_DFHPiPdS0_iii_param_5
)
{
	.reg .pred 	%p<4>;
	.reg .b32 	%r<98>;
	.reg .b64 	%rd<80>;
	.reg .b64 	%fd<45>;

	ld.param.u32 	%r34, [_Z29dvc_ScaLBL_D3Q19_Gradient_DFHPiPdS0_iii_param_3];
	ld.param.u32 	%r36, [_Z29dvc_ScaLBL_D3Q19_Gradient_DFHPiPdS0_iii_param_5];
	setp.lt.s32 	%p1, %r36, -262143;
	@%p1 bra 	$L__BB6_5;
	ld.param.u32 	%r85, [_Z29dvc_ScaLBL_D3Q19_Gradient_DFHPiPdS0_iii_param_5];
	shr.s32 	%r37, %r85, 31;
	shr.u32 	%r38, %r37, 14;
	add.s32 	%r39, %r85, %r38;
	shr.s32 	%r40, %r39, 18;
	neg.s32 	%r97, %r40;
	mov.u32 	%r41, %ctaid.x;
	mov.u32 	%r42, %ntid.x;
	mov.u32 	%r43, %tid.x;
	add.s32 	%r44, %r43, %r34;
	mul.lo.s32 	%r45, %r42, %r41;
	mad.lo.s32 	%r46, %r45, %r40, %r45;
	add.s32 	%r87, %r44, %r46;
	mad.lo.s32 	%r96, %r85, 3, %r87;
	mad.lo.s32 	%r95, %r85, 7, %r87;
	mad.lo.s32 	%r94, %r85, 11, %r87;
	mad.lo.s32 	%r93, %r85, 15, %r87;
	mad.lo.s32 	%r92, %r85, 5, %r87;
	mad.lo.s32 	%r91, %r85, 9, %r87;
	mad.lo.s32 	%r90, %r85, 13, %r87;
	mad.lo.s32 	%r89, %r85, 17, %r87;
	add.s32 	%r88, %r87, %r85;
$L__BB6_2:
	ld.param.u32 	%r84, [_Z29dvc_ScaLBL_D3Q19_Gradient_DFHPiPdS0_iii_param_4];
	setp.ge.s32 	%p2, %r87, %r84;
	@%p2 bra 	$L__BB6_4;
	ld.param.u32 	%r86, [_Z29dvc_ScaLBL_D3Q19_Gradient_DFHPiPdS0_iii_param_5];
	ld.param.u64 	%rd79, [_Z29dvc_ScaLBL_D3Q19_Gradient_DFHPiPdS0_iii_param_2];
	ld.param.u64 	%rd78, [_Z29dvc_ScaLBL_D3Q19_Gradient_DFHPiPdS0_iii_param_1];
	ld.param.u64 	%rd77, [_Z29dvc_ScaLBL_D3Q19_Gradient_DFHPiPdS0_iii_param_0];
	cvta.to.global.u64 	%rd4, %rd77;
	mul.wide.s32 	%rd5, %r88, 4;
	add.s64 	%rd6, %rd4, %rd5;
	ld.global.u32 	%r47, [%rd6];
	rem.s32 	%r48, %r47, %r86;
	cvta.to.global.u64 	%rd7, %rd78;
	mul.wide.s32 	%rd8, %r48, 8;
	add.s64 	%rd9, %rd7, %rd8;
	ld.global.f64 	%fd1, [%rd9];
	mul.wide.s32 	%rd10, %r87, 4;
	add.s64 	%rd11, %rd4, %rd10;
	ld.global.u32 	%r49, [%rd11];
	rem.s32 	%r50, %r49, %r86;
	mul.wide.s32 	%rd12, %r50, 8;
	add.s64 	%rd13, %rd7, %rd12;
	ld.global.f64 	%fd2, [%rd13];
	mul.wide.s32 	%rd14, %r96, 4;
	add.s64 	%rd15, %rd4, %rd14;
	ld.global.u32 	%r51, [%rd15];
	rem.s32 	%r52, %r51, %r86;
	mul.wide.s32 	%rd16, %r52, 8;
	add.s64 	%rd17, %rd7, %rd16;
	ld.global.f64 	%fd3, [%rd17];
	mul.wide.s32 	%rd18, %r86, 4;
	add.s64 	%rd19, %rd6, %rd18;
	ld.global.u32 	%r53, [%rd19];
	rem.s32 	%r54, %r53, %r86;
	mul.wide.s32 	%rd20, %r54, 8;
	add.s64 	%rd21, %rd7, %rd20;
	ld.global.f64 	%fd4, [%rd21];
	mul.wide.s32 	%rd22, %r92, 4;
	add.s64 	%rd23, %rd4, %rd22;
	ld.global.u32 	%r55, [%rd23];
	rem.s32 	%r56, %r55, %r86;
	mul.wide.s32 	%rd24, %r56, 8;
	add.s64 	%rd25, %rd7, %rd24;
	ld.global.f64 	%fd5, [%rd25];
	add.s64 	%rd26, %rd15, %rd18;
	ld.global.u32 	%r57, [%rd26];
	rem.s32 	%r58, %r57, %r86;
	mul.wide.s32 	%rd27, %r58, 8;
	add.s64 	%rd28, %rd7, %rd27;
	ld.global.f64 	%fd6, [%rd28];
	mul.wide.s32 	%rd29, %r95, 4;
	add.s64 	%rd30, %rd4, %rd29;
	ld.global.u32 	%r59, [%rd30];
	rem.s32 	%r60, %r59, %r86;
	mul.wide.s32 	%rd31, %r60, 8;
	add.s64 	%rd32, %rd7, %rd31;
	ld.global.f64 	%fd7, [%rd32];
	add.s64 	%rd33, %rd23, %rd18;
	ld.global.u32 	%r61, [%rd33];
	rem.s32 	%r62, %r61, %r86;
	mul.wide.s32 	%rd34, %r62, 8;
	add.s64 	%rd35, %rd7, %rd34;
	ld.global.f64 	%fd8, [%rd35];
	mul.wide.s32 	%rd36, %r91, 4;
	add.s64 	%rd37, %rd4, %rd36;
	ld.global.u32 	%r63, [%rd37];
	rem.s32 	%r64, %r63, %r86;
	mul.wide.s32 	%rd38, %r64, 8;
	add.s64 	%rd39, %rd7, %rd38;
	ld.global.f64 	%fd9, [%rd39];
	add.s64 	%rd40, %rd30, %rd18;
	ld.global.u32 	%r65, [%rd40];
	rem.s32 	%r66, %r65, %r86;
	mul.wide.s32 	%rd41, %r66, 8;
	add.s64 	%rd42, %rd7, %rd41;
	ld.global.f64 	%fd10, [%rd42];
	mul.wide.s32 	%rd43, %r94, 4;
	add.s64 	%rd44, %rd4, %rd43;
	ld.global.u32 	%r67, [%rd44];
	rem.s32 	%r68, %r67, %r86;
	mul.wide.s32 	%rd45, %r68, 8;
	add.s64 	%rd46, %rd7, %rd45;
	ld.global.f64 	%fd11, [%rd46];
	add.s64 	%rd47, %rd37, %rd18;
	ld.global.u32 	%r69, [%rd47];
	rem.s32 	%r70, %r69, %r86;
	mul.wide.s32 	%rd48, %r70, 8;
	add.s64 	%rd49, %rd7, %rd48;
	ld.global.f64 	%fd12, [%rd49];
	mul.wide.s32 	%rd50, %r90, 4;
	add.s64 	%rd51, %rd4, %rd50;
	ld.global.u32 	%r71, [%rd51];
	rem.s32 	%r72, %r71, %r86;
	mul.wide.s32 	%rd52, %r72, 8;
	add.s64 	%rd53, %rd7, %rd52;
	ld.global.f64 	%fd13, [%rd53];
	add.s64 	%rd54, %rd44, %rd18;
	ld.global.u32 	%r73, [%rd54];
	rem.s32 	%r74, %r73, %r86;
	mul.wide.s32 	%rd55, %r74, 8;
	add.s64 	%rd56, %rd7, %rd55;
	ld.global.f64 	%fd14, [%rd56];
	mul.wide.s32 	%rd57, %r93, 4;
	add.s64 	%rd58, %rd4, %rd57;
	ld.global.u32 	%r75, [%rd58];
	rem.s32 	%r76, %r75, %r86;
	mul.wide.s32 	%rd59, %r76, 8;
	add.s64 	%rd60, %rd7, %rd59;
	ld.global.f64 	%fd15, [%rd60];
	add.s64 	%rd61, %rd51, %rd18;
	ld.global.u32 	%r77, [%rd61];
	rem.s32 	%r78, %r77, %r86;
	mul.wide.s32 	%rd62, %r78, 8;
	add.s64 	%rd63, %rd7, %rd62;
	ld.global.f64 	%fd16, [%rd63];
	mul.wide.s32 	%rd64, %r89, 4;
	add.s64 	%rd65, %rd4, %rd64;
	ld.global.u32 	%r79, [%rd65];
	rem.s32 	%r80, %r79, %r86;
	mul.wide.s32 	%rd66, %r80, 8;
	add.s64 	%rd67, %rd7, %rd66;
	ld.global.f64 	%fd17, [%rd67];
	add.s64 	%rd68, %rd58, %rd18;
	ld.global.u32 	%r81, [%rd68];
	rem.s32 	%r82, %r81, %r86;
	mul.wide.s32 	%rd69, %r82, 8;
	add.s64 	%rd70, %rd7, %rd69;
	ld.global.f64 	%fd18, [%rd70];
	sub.f64 	%fd19, %fd1, %fd2;
	sub.f64 	%fd20, %fd7, %fd8;
	add.f64 	%fd21, %fd20, %fd9;
	sub.f64 	%fd22, %fd21, %fd10;
	add.f64 	%fd23, %fd22, %fd11;
	sub.f64 	%fd24, %fd23, %fd12;
	add.f64 	%fd25, %fd24, %fd13;
	sub.f64 	%fd26, %fd25, %fd14;
	fma.rn.f64 	%fd27, %fd26, 0d3FE0000000000000, %fd19;
	sub.f64 	%fd28, %fd3, %fd4;
	sub.f64 	%fd29, %fd20, %fd9;
	add.f64 	%fd30, %fd29, %fd10;
	add.f64 	%fd31, %fd30, %fd15;
	sub.f64 	%fd32, %fd31, %fd16;
	add.f64 	%fd33, %fd32, %fd17;
	sub.f64 	%fd34, %fd33, %fd18;
	fma.rn.f64 	%fd35, %fd34, 0d3FE0000000000000, %fd28;
	sub.f64 	%fd36, %fd5, %fd6;
	sub.f64 	%fd37, %fd11, %fd12;
	sub.f64 	%fd38, %fd37, %fd13;
	add.f64 	%fd39, %fd38, %fd14;
	add.f64 	%fd40, %fd39, %fd15;
	sub.f64 	%fd41, %fd40, %fd16;
	sub.f64 	%fd42, %fd41, %fd17;
	add.f64 	%fd43, %fd42, %fd18;
	fma.rn.f64 	%fd44, %fd43, 0d3FE0000000000000, %fd36;
	cvta.to.global.u64 	%rd71, %rd79;
	mul.wide.s32 	%rd72, %r87, 8;
	add.s64 	%rd73, %rd71, %rd72;
	st.global.f64 	[%rd73], %fd27;
	mul.wide.s32 	%rd74, %r86, 8;
	add.s64 	%rd75, %rd73, %rd74;
	st.global.f64 	[%rd75], %fd35;
	add.s64 	%rd76, %rd75, %rd74;
	st.global.f64 	[%rd76], %fd44;
$L__BB6_4:
	add.s32 	%r97, %r97, 1;
	mov.u32 	%r83, %ntid.x;
	add.s32 	%r96, %r96, %r83;
	add.s32 	%r95, %r95, %r83;
	add.s32 	%r94, %r94, %r83;
	add.s32 	%r93, %r93, %r83;
	add.s32 	%r92, %r92, %r83;
	add.s32 	%r91, %r91, %r83;
	add.s32 	%r90, %r90, %r83;
	add.s32 	%r89, %r89, %r83;
	add.s32 	%r88, %r88, %r83;
	add.s32 	%r87, %r87, %r83;
	setp.ne.s32 	%p3, %r97, 1;
	@%p3 bra 	$L__BB6_2;
$L__BB6_5:
	ret;

}


// ===== COMPILED SASS (sm_100) =====

	.target	sm_100

	.elftype	@"ET_EXEC"


//--------------------- .note.nv.tkinfo           --------------------------
	.section	.note.nv.tkinfo,"",@"SHT_NOTE"
	.sectionflags	@"SHF_NOTE_NV_TKINFO"
	.tkinfo
        /*0018*/ 	.word	0x00000002
        /*0030*/ 	.string	""
        /*0030*/ 	.string	"ptxas"
        /*0030*/ 	.string	"Cuda compilation tools, release 13.0, V13.0.88"
        /*0030*/ 	.string	"Build cuda_13.0.r13.0/compiler.36424714_0"
        /*0030*/ 	.string	"-arch sm_100 -m 64 "



//--------------------- .note.nv.cuinfo           --------------------------
	.section	.note.nv.cuinfo,"",@"SHT_NOTE"
	.sectionflags	@"SHF_NOTE_NV_CUINFO"
        /*0018*/ 	.short	0x0002
        /*001a*/ 	.short	0x0064
        /*001c*/ 	.short	0x0082
	.zero		2


//--------------------- .nv.info                  --------------------------
	.section	.nv.info,"",@"SHT_CUDA_INFO"
	.align	4


	//----- nvinfo : EIATTR_REGCOUNT
	.align		4
        /*0000*/ 	.byte	0x04, 0x2f
        /*0002*/ 	.short	(.L_1 - .L_0)
	.align		4
.L_0:
        /*0004*/ 	.word	index@(_Z26dvc_ScaLBL_Gradient_UnpackddddPiiiPdS0_S0_i)
        /*0008*/ 	.word	0x00000014


	//----- nvinfo : EIATTR_FRAME_SIZE
	.align		4
.L_1:
        /*000c*/ 	.byte	0x04, 0x11
        /*000e*/ 	.short	(.L_3 - .L_2)
	.align		4
.L_2:
        /*0010*/ 	.word	index@(_Z26dvc_ScaLBL_Gradient_UnpackddddPiiiPdS0_S0_i)
        /*0014*/ 	.word	0x00000000


	//----- nvinfo : EIATTR_REGCOUNT
	.align		4
.L_3:
        /*0018*/ 	.byte	0x04, 0x2f
        /*001a*/ 	.short	(.L_5 - .L_4)
	.align		4
.L_4:
        /*001c*/ 	.word	index@(_Z19dvc_ScaLBL_DFH_InitPdS_S_S_iii)
        /*0020*/ 	.word	0x00000020


	//----- nvinfo : EIATTR_FRAME_SIZE
	.align		4
.L_5:
        /*0024*/ 	.byte	0x04, 0x11
        /*0026*/ 	.short	(.L_7 - .L_6)
	.align		4
.L_6:
        /*0028*/ 	.word	index@(_Z19dvc_ScaLBL_DFH_InitPdS_S_S_iii)
        /*002c*/ 	.word	0x00000000


	//----- nvinfo : EIATTR_REGCOUNT
	.align		4
.L_7:
        /*0030*/ 	.byte	0x04, 0x2f
        /*0032*/ 	.short	(.L_9 - .L_8)
	.align		4
.L_8:
        /*0034*/ 	.word	index@(_Z27dvc_ScaLBL_D3Q19_AAeven_DFHPiPdS0_S0_S0_S0_S0_S0_dddddddddiii)
        /*0038*/ 	.word	0x000000a2


	//----- nvinfo : EIATTR_FRAME_SIZE
	.align		4
.L_9:
        /*003c*/ 	.byte	0x04, 0x11
        /*003e*/ 	.short	(.L_11 - .L_10)
	.align		4
.L_10:
        /*0040*/ 	.word	index@($__internal_7_$__cuda_sm20_dsqrt_rn_f64_mediumpath_v1)
        /*0044*/ 	.word	0x00000000


	//----- nvinfo : EIATTR_FRAME_SIZE
	.align		4
.L_11:
        /*0048*/ 	.byte	0x04, 0x11
        /*004a*/ 	.short	(.L_13 - .L_12)
	.align		4
.L_12:
        /*004c*/ 	.word	index@($__internal_6_$__cuda_sm20_div_rn_f64_full)
        /*0050*/ 	.word	0x00000000


	//----- nvinfo : EIATTR_FRAME_SIZE
	.align		4
.L_13:
        /*0054*/ 	.byte	0x04, 0x11
        /*0056*/ 	.short	(.L_15 - .L_14)
	.align		4
.L_14:
        /*0058*/ 	.word	index@($__internal_5_$__cuda_sm20_dblrcp_rn_slowpath_v3)
        /*005c*/ 	.word	0x00000000


	//----- nvinfo : EIATTR_FRAME_SIZE
	.align		4
.L_15:
        /*0060*/ 	.byte	0x04, 0x11
        /*0062*/ 	.short	(.L_17 - .L_16)
	.align		4
.L_16:
        /*0064*/ 	.word	index@(_Z27dvc_ScaLBL_D3Q19_AAeven_DFHPiPdS0_S0_S0_S0_S0_S0_dddddddddiii)
        /*0068*/ 	.word	0x00000000


	//----- nvinfo : EIATTR_REGCOUNT
	.align		4
.L_17:
        /*006c*/ 	.byte	0x04, 0x2f
        /*006e*/ 	.short	(.L_19 - .L_18)
	.align		4
.L_18:
        /*0070*/ 	.word	index@(_Z26dvc_ScaLBL_D3Q19_AAodd_DFHPiPdS0_S0_S0_S0_S0_S0_dddddddddiii)
        /*0074*/ 	.word	0x00000090


	//----- nvinfo : EIATTR_FRAME_SIZE
	.align		4
.L_19:
        /*0078*/ 	.byte	0x04, 0x11
        /*007a*/ 	.short	(.L_21 - .L_20)
	.align		4
.L_20:
        /*007c*/ 	.word	index@($__internal_4_$__cuda_sm20_dsqrt_rn_f64_mediumpath_v1)
        /*0080*/ 	.word	0x00000000


	//----- nvinfo : EIATTR_FRAME_SIZE
	.align		4
.L_21:
        /*0084*/ 	.byte	0x04, 0x11
        /*0086*/ 	.short	(.L_23 - .L_22)
	.align		4
.L_22:
        /*0088*/ 	.word	index@($__internal_3_$__cuda_sm20_div_rn_f64_full)
        /*008c*/ 	.word	0x00000000


	//----- nvinfo : EIATTR_FRAME_SIZE
	.align		4
.L_23:
        /*0090*/ 	.byte	0x04, 0x11
        /*0092*/ 	.short	(.L_25 - .L_24)
	.align		4
.L_24:
        /*0094*/ 	.word	index@($__internal_2_$__cuda_sm20_dblrcp_rn_slowpath_v3)
        /*0098*/ 	.word	0x00000000


	//----- nvinfo : EIATTR_FRAME_SIZE
	.align		4
.L_25:
        /*009c*/ 	.byte	0x04, 0x11
        /*009e*/ 	.short	(.L_27 - .L_26)
	.align		4
.L_26:
        /*00a0*/ 	.word	index@(_Z26dvc_ScaLBL_D3Q19_AAodd_DFHPiPdS0_S0_S0_S0_S0_S0_dddddddddiii)
        /*00a4*/ 	.word	0x00000000


	//----- nvinfo : EIATTR_REGCOUNT
	.align		4
.L_27:
        /*00a8*/ 	.byte	0x04, 0x2f
        /*00aa*/ 	.short	(.L_29 - .L_28)
	.align		4
.L_28:
        /*00ac*/ 	.word	index@(_Z25dvc_ScaLBL_D3Q7_AAodd_DFHPiPdS0_S0_S0_iii)
        /*00b0*/ 	.word	0x00000028


	//----- nvinfo : EIATTR_FRAME_SIZE
	.align		4
.L_29:
        /*00b4*/ 	.byte	0x04, 0x11
        /*00b6*/ 	.short	(.L_31 - .L_30)
	.align		4
.L_30:
        /*00b8*/ 	.word	index@($__internal_1_$__cuda_sm20_div_rn_f64_full)
        /*00bc*/ 	.word	0x00000000


	//----- nvinfo : EIATTR_FRAME_SIZE
	.align		4
.L_31:
        /*00c0*/ 	.byte	0x04, 0x11
        /*00c2*/ 	.short	(.L_33 - .L_32)
	.align		4
.L_32:
        /*00c4*/ 	.word	index@(_Z25dvc_ScaLBL_D3Q7_AAodd_DFHPiPdS0_S0_S0_iii)
        /*00c8*/ 	.word	0x00000000


	//----- nvinfo : EIATTR_REGCOUNT
	.align		4
.L_33:
        /*00cc*/ 	.byte	0x04, 0x2f
        /*00ce*/ 	.short	(.L_35 - .L_34)
	.align		4
.L_34:
        /*00d0*/ 	.word	index@(_Z26dvc_ScaLBL_D3Q7_AAeven_DFHPdS_S_S_iii)
        /*00d4*/ 	.word	0x00000020


	//----- nvinfo : EIATTR_FRAME_SIZE
	.align		4
.L_35:
        /*00d8*/ 	.byte	0x04, 0x11
        /*00da*/ 	.short	(.L_37 - .L_36)
	.align		4
.L_36:
        /*00dc*/ 	.word	index@($__internal_0_$__cuda_sm20_div_rn_f64_full)
        /*00e0*/ 	.word	0x00000000


	//----- nvinfo : EIATTR_FRAME_SIZE
	.align		4
.L_37:
        /*00e4*/ 	.byte	0x04, 0x11
        /*00e6*/ 	.short	(.L_39 - .L_38)
	.align		4
.L_38:
        /*00e8*/ 	.word	index@(_Z26dvc_ScaLBL_D3Q7_AAeven_DFHPdS_S_S_iii)
        /*00ec*/ 	.word	0x00000000


	//----- nvinfo : EIATTR_REGCOUNT
	.align		4
.L_39:
        /*00f0*/ 	.byte	0x04, 0x2f
        /*00f2*/ 	.short	(.L_41 - .L_40)
	.align		4
.L_40:
        /*00f4*/ 	.word	index@(_Z29dvc_ScaLBL_D3Q19_Gradient_DFHPiPdS0_iii)
        /*00f8*/ 	.word	0x00000028


	//----- nvinfo : EIATTR_FRAME_SIZE
	.align		4
.L_41:
        /*00fc*/ 	.byte	0x04, 0x11
        /*00fe*/ 	.short	(.L_43 - .L_42)
	.align		4
.L_42:
        /*0100*/ 	.word	index@(_Z29dvc_ScaLBL_D3Q19_Gradient_DFHPiPdS0_iii)
        /*0104*/ 	.word	0x00000000


	//----- nvinfo : EIATTR_MIN_STACK_SIZE
	.align		4
.L_43:
        /*0108*/ 	.byte	0x04, 0x12
        /*010a*/ 	.short	(.L_45 - .L_44)
	.align		4
.L_44:
        /*010c*/ 	.word	index@(_Z29dvc_ScaLBL_D3Q19_Gradient_DFHPiPdS0_iii)
        /*0110*/ 	.word	0x00000000


	//----- nvinfo : EIATTR_MIN_STACK_SIZE
	.align		4
.L_45:
        /*0114*/ 	.byte	0x04, 0x12
        /*0116*/ 	.short	(.L_47 - .L_46)
	.align		4
.L_46:
        /*0118*/ 	.word	index@(_Z26dvc_ScaLBL_D3Q7_AAeven_DFHPdS_S_S_iii)
        /*011c*/ 	.word	0x00000000


	//----- nvinfo : EIATTR_MIN_STACK_SIZE
	.align		4
.L_47:
        /*0120*/ 	.byte	0x04, 0x12
        /*0122*/ 	.short	(.L_49 - .L_48)
	.align		4
.L_48:
        /*0124*/ 	.word	index@(_Z25dvc_ScaLBL_D3Q7_AAodd_DFHPiPdS0_S0_S0_iii)
        /*0128*/ 	.word	0x00000000


	//----- nvinfo : EIATTR_MIN_STACK_SIZE
	.align		4
.L_49:
        /*012c*/ 	.byte	0x04, 0x12
        /*012e*/ 	.short	(.L_51 - .L_50)
	.align		4
.L_50:
        /*0130*/ 	.word	index@(_Z26dvc_ScaLBL_D3Q19_AAodd_DFHPiPdS0_S0_S0_S0_S0_S0_dddddddddiii)
        /*0134*/ 	.word	0x00000000


	//----- nvinfo : EIATTR_MIN_STACK_SIZE
	.align		4
.L_51:
        /*0138*/ 	.byte	0x04, 0x12
        /*013a*/ 	.short	(.L_53 - .L_52)
	.align		4
.L_52:
        /*013c*/ 	.word	index@(_Z27dvc_ScaLBL_D3Q19_AAeven_DFHPiPdS0_S0_S0_S0_S0_S0_dddddddddiii)
        /*0140*/ 	.word	0x00000000


	//----- nvinfo : EIATTR_MIN_STACK_SIZE
	.align		4
.L_53:
        /*0144*/ 	.byte	0x04, 0x12
        /*0146*/ 	.short	(.L_55 - .L_54)
	.align		4
.L_54:
        /*0148*/ 	.word	index@(_Z19dvc_ScaLBL_DFH_InitPdS_S_S_iii)
        /*014c*/ 	.word	0x00000000


	//----- nvinfo : EIATTR_MIN_STACK_SIZE
	.align		4
.L_55:
        /*0150*/ 	.byte	0x04, 0x12
        /*0152*/ 	.short	(.L_57 - .L_56)
	.align		4
.L_56:
        /*0154*/ 	.word	index@(_Z26dvc_ScaLBL_Gradient_UnpackddddPiiiPdS0_S0_i)
        /*0158*/ 	.word	0x00000000
.L_57:


//--------------------- .nv.compat                --------------------------
	.section	.nv.compat,"",@"SHT_CUDA_COMPAT_INFO"
	.align	4
        /*0000*/ 	.byte	0x02, 0x09, 0x00, 0x00, 0x02, 0x02, 0x01, 0x00, 0x02, 0x05, 0x05, 0x00, 0x03, 0x07, 0x01, 0x01
        /*0010*/ 	.byte	0x02, 0x03, 0x00, 0x00, 0x02, 0x06, 0x01, 0x00, 0x04, 0x0b, 0x08, 0x00, 0x01, 0x00, 0x00, 0x00
        /*0020*/ 	.byte	0x00, 0x00, 0x00, 0x00


//--------------------- .nv.info._Z29dvc_ScaLBL_D3Q19_Gradient_DFHPiPdS0_iii --------------------------
	.section	.nv.info._Z29dvc_ScaLBL_D3Q19_Gradient_DFHPiPdS0_iii,"",@"SHT_CUDA_INFO"
	.sectionflags	@""
	.align	4


	//----- nvinfo : EIATTR_CUDA_API_VERSION
	.align		4
        /*0000*/ 	.byte	0x04, 0x37
        /*0002*/ 	.short	(.L_59 - .L_58)
.L_58:
        /*0004*/ 	.word	0x00000082


	//----- nvinfo : EIATTR_KPARAM_INFO
	.align		4
.L_59:
        /*0008*/ 	.byte	0x04, 0x17
        /*000a*/ 	.short	(.L_61 - .L_60)
.L_60:
        /*000c*/ 	.word	0x00000000
        /*0010*/ 	.short	0x0005
        /*0012*/ 	.short	0x0020
        /*0014*/ 	.byte	0x00, 0xf0, 0x11, 0x00


	//----- nvinfo : EIATTR_KPARAM_INFO
	.align		4
.L_61:
        /*0018*/ 	.byte	0x04, 0x17
        /*001a*/ 	.short	(.L_63 - .L_62)
.L_62:
        /*001c*/ 	.word	0x00000000
        /*0020*/ 	.short	0x0004
        /*0022*/ 	.short	0x001c
        /*0024*/ 	.byte	0x00, 0xf0, 0x11, 0x00


	//----- nvinfo : EIATTR_KPARAM_INFO
	.align		4
.L_63:
        /*0028*/ 	.byte	0x04, 0x17
        /*002a*/ 	.short	(.L_65 - .L_64)
.L_64:
        /*002c*/ 	.word	0x00000000
        /*0030*/ 	.short	0x0003
        /*0032*/ 	.short	0x0018
        /*0034*/ 	.byte	0x00, 0xf0, 0x11, 0x00


	//----- nvinfo : EIATTR_KPARAM_INFO
	.align		4
.L_65:
        /*0038*/ 	.byte	0x04, 0x17
        /*003a*/ 	.short	(.L_67 - .L_66)
.L_66:
        /*003c*/ 	.word	0x00000000
        /*0040*/ 	.short	0x0002
        /*0042*/ 	.short	0x0010
        /*0044*/ 	.byte	0x00, 0xf5, 0x21, 0x00


	//----- nvinfo : EIATTR_KPARAM_INFO
	.align		4
.L_67:
        /*0048*/ 	.byte	0x04, 0x17
        /*004a*/ 	.short	(.L_69 - .L_68)
.L_68:
        /*004c*/ 	.word	0x00000000
        /*0050*/ 	.short	0x0001
        /*0052*/ 	.short	0x0008
        /*0054*/ 	.byte	0x00, 0xf5, 0x21, 0x00


	//----- nvinfo : EIATTR_KPARAM_INFO
	.align		4
.L_69:
        /*0058*/ 	.byte	0x04, 0x17
        /*005a*/ 	.short	(.L_71 - .L_70)
.L_70:
        /*005c*/ 	.word	0x00000000
        /*0060*/ 	.short	0x0000
        /*0062*/ 	.short	0x0000
        /*0064*/ 	.byte	0x00, 0xf5, 0x21, 0x00


	//----- nvinfo : EIATTR_SPARSE_MMA_MASK
	.align		4
.L_71:
        /*0068*/ 	.byte	0x03, 0x50
        /*006a*/ 	.short	0x0000


	//----- nvinfo : EIATTR_MAXREG_COUNT
	.align		4
        /*006c*/ 	.byte	0x03, 0x1b
        /*006e*/ 	.short	0x00ff


	//----- nvinfo : EIATTR_MERCURY_ISA_VERSION
	.align		4
        /*0070*/ 	.byte	0x03, 0x5f
        /*0072*/ 	.short	0x0101


	//----- nvinfo : EIATTR_VRC_CTA_INIT_COUNT
	.align		4
        /*0074*/ 	.byte	0x02, 0x4a
	.zero		1
	.zero		1


	//----- nvinfo : EIATTR_EXIT_INSTR_OFFSETS
	.align		4
        /*0078*/ 	.byte	0x04, 0x1c
        /*007a*/ 	.short	(.L_73 - .L_72)


	//   ....[0]....
.L_72:
        /*007c*/ 	.word	0x00000040


	//   ....[1]....
        /*0080*/ 	.word	0x000017b0


	//----- nvinfo : EIATTR_CRS_STACK_SIZE
	.align		4
.L_73:
        /*0084*/ 	.byte	0x04, 0x1e
        /*0086*/ 	.short	(.L_75 - .L_74)
.L_74:
        /*0088*/ 	.word	0x00000000


	//----- nvinfo : EIATTR_CBANK_PARAM_SIZE
	.align		4
.L_75:
        /*008c*/ 	.byte	0x03, 0x19
        /*008e*/ 	.short	0x0024


	//----- nvinfo : EIATTR_PARAM_CBANK
	.align		4
        /*0090*/ 	.byte	0x04, 0x0a
        /*0092*/ 	.short	(.L_77 - .L_76)
	.align		4
.L_76:
        /*0094*/ 	.word	index@(.nv.constant0._Z29dvc_ScaLBL_D3Q19_Gradient_DFHPiPdS0_iii)
        /*0098*/ 	.short	0x0380
        /*009a*/ 	.short	0x0024


	//----- nvinfo : EIATTR_SW_WAR
	.align		4
.L_77:
        /*009c*/ 	.byte	0x04, 0x36
        /*009e*/ 	.short	(.L_79 - .L_78)
.L_78:
        /*00a0*/ 	.word	0x00000008
.L_79:


//--------------------- .nv.info._Z26dvc_ScaLBL_D3Q7_AAeven_DFHPdS_S_S_iii --------------------------
	.section	.nv.info._Z26dvc_ScaLBL_D3Q7_AAeven_DFHPdS_S_S_iii,"",@"SHT_CUDA_INFO"
	.sectionflags	@""
	.align	4


	//----- nvinfo : EIATTR_CUDA_API_VERSION
	.align		4
        /*0000*/ 	.byte	0x04, 0x37
        /*0002*/ 	.short	(.L_81 - .L_80)
.L_80:
        /*0004*/ 	.word	0x00000082


	//----- nvinfo : EIATTR_KPARAM_INFO
	.align		4
.L_81:
        /*0008*/ 	.byte	0x04, 0x17
        /*000a*/ 	.short	(.L_83 - .L_82)
.L_82:
        /*000c*/ 	.word	0x00000000
        /*0010*/ 	.short	0x0006
        /*0012*/ 	.short	0x0028
        /*0014*/ 	.byte	0x00, 0xf0, 0x11, 0x00


	//----- nvinfo : EIATTR_KPARAM_INFO
	.align		4
.L_83:
        /*0018*/ 	.byte	0x04, 0x17
        /*001a*/ 	.short	(.L_85 - .L_84)
.L_84:
        /*001c*/ 	.word	0x00000000
        /*0020*/ 	.short	0x0005
        /*0022*/ 	.short	0x0024
        /*0024*/ 	.byte	0x00, 0xf0, 0x11, 0x00


	//----- nvinfo : EIATTR_KPARAM_INFO
	.align		4
.L_85:
        /*0028*/ 	.byte	0x04, 0x17
        /*002a*/ 	.short	(.L_87 - .L_86)
.L_86:
        /*002c*/ 	.word	0x00000000
        /*0030*/ 	.short	0x0004
        /*0032*/ 	.short	0x0020
        /*0034*/ 	.byte	0x00, 0xf0, 0x11, 0x00


	//----- nvinfo : EIATTR_KPARAM_INFO
	.align		4
.L_87:
        /*0038*/ 	.byte	0x04, 0x17
        /*003a*/ 	.short	(.L_89 - .L_88)
.L_88:
        /*003c*/ 	.word	0x00000000
        /*0040*/ 	.short	0x0003
        /*0042*/ 	.short	0x0018
        /*0044*/ 	.byte	0x00, 0xf5, 0x21, 0x00


	//----- nvinfo : EIATTR_KPARAM_INFO
	.align		4
.L_89:
        /*0048*/ 	.byte	0x04, 0x17
        /*004a*/ 	.short	(.L_91 - .L_90)
.L_90:
        /*004c*/ 	.word	0x00000000
        /*0050*/ 	.short	0x0002
        /*0052*/ 	.short	0x0010
        /*0054*/ 	.byte	0x00, 0xf5, 0x21, 0x00


	//----- nvinfo : EIATTR_KPARAM_INFO
	.align		4
.L_91:
        /*0058*/ 	.byte	0x04, 0x17
        /*005a*/ 	.short	(.L_93 - .L_92)
.L_92:
        /*005c*/ 	.word	0x00000000
        /*0060*/ 	.short	0x0001
        /*0062*/ 	.short	0x0008
        /*0064*/ 	.byte	0x00, 0xf5, 0x21, 0x00


	//----- nvinfo : EIATTR_KPARAM_INFO
	.align		4
.L_93:
        /*0068*/ 	.byte	0x04, 0x17
        /*006a*/ 	.short	(.L_95 - .L_94)
.L_94:
        /*006c*/ 	.word	0x00000000
        /*0070*/ 	.short	0x0000
        /*0072*/ 	.short	0x0000
        /*0074*/ 	.byte	0x00, 0xf5, 0x21, 0x00


	//----- nvinfo : EIATTR_SPARSE_MMA_MASK
	.align		4
.L_95:
        /*0078*/ 	.byte	0x03, 0x50
        /*007a*/ 	.short	0x0000


	//----- nvinfo : EIATTR_MAXREG_COUNT
	.align		4
        /*007c*/ 	.byte	0x03, 0x1b
        /*007e*/ 	.short	0x00ff


	//----- nvinfo : EIATTR_MERCURY_ISA_VERSION
	.align		4
        /*0080*/ 	.byte	0x03, 0x5f
        /*0082*/ 	.short	0x0101


	//----- nvinfo : EIATTR_VRC_CTA_INIT_COUNT
	.align		4
        /*0084*/ 	.byte	0x02, 0x4a
	.zero		1
	.zero		1


	//----- nvinfo : EIATTR_EXIT_INSTR_OFFSETS
	.align		4
        /*0088*/ 	.byte	0x04, 0x1c
        /*008a*/ 	.short	(.L_97 - .L_96)


	//   ....[0]....
.L_96:
        /*008c*/ 	.word	0x00000030


	//   ....[1]....
        /*0090*/ 	.word	0x00000c50


	//   ....[2]....
        /*0094*/ 	.word	0x00000cb0


	//   ....[3]....
        /*0098*/ 	.word	0x000011c0


	//----- nvinfo : EIATTR_CRS_STACK_SIZE
	.align		4
.L_97:
        /*009c*/ 	.byte	0x04, 0x1e
        /*009e*/ 	.short	(.L_99 - .L_98)
.L_98:
        /*00a0*/ 	.word	0x00000000


	//----- nvinfo : EIATTR_CBANK_PARAM_SIZE
	.align		4
.L_99:
        /*00a4*/ 	.byte	0x03, 0x19
        /*00a6*/ 	.short	0x002c


	//----- nvinfo : EIATTR_PARAM_CBANK
	.align		4
        /*00a8*/ 	.byte	0x04, 0x0a
        /*00aa*/ 	.short	(.L_101 - .L_100)
	.align		4
.L_100:
        /*00ac*/ 	.word	index@(.nv.constant0._Z26dvc_ScaLBL_D3Q7_AAeven_DFHPdS_S_S_iii)
        /*00b0*/ 	.short	0x0380
        /*00b2*/ 	.short	0x002c


	//----- nvinfo : EIATTR_SW_WAR
	.align		4
.L_101:
        /*00b4*/ 	.byte	0x04, 0x36
        /*00b6*/ 	.short	(.L_103 - .L_102)
.L_102:
        /*00b8*/ 	.word	0x00000008
.L_103:


//--------------------- .nv.info._Z25dvc_ScaLBL_D3Q7_AAodd_DFHPiPdS0_S0_S0_iii --------------------------
	.section	.nv.info._Z25dvc_ScaLBL_D3Q7_AAodd_DFHPiPdS0_S0_S0_iii,"",@"SHT_CUDA_INFO"
	.sectionflags	@""
	.align	4


	//----- nvinfo : EIATTR_CUDA_API_VERSION
	.align		4
        /*0000*/ 	.byte	0x04, 0x37
        /*0002*/ 	.short	(.L_105 - .L_104)
.L_104:
        /*0004*/ 	.word	0x00000082


	//----- nvinfo : EIATTR_KPARAM_INFO
	.align		4
.L_105:
        /*0008*/ 	.byte	0x04, 0x17
        /*000a*/ 	.short	(.L_107 - .L_106)
.L_106:
        /*000c*/ 	.word	0x00000000
        /*0010*/ 	.short	0x0007
        /*0012*/ 	.short	0x0030
        /*0014*/ 	.byte	0x00, 0xf0, 0x11, 0x00


	//----- nvinfo : EIATTR_KPARAM_INFO
	.align		4
.L_107:
        /*0018*/ 	.byte	0x04, 0x17
        /*001a*/ 	.short	(.L_109 - .L_108)
.L_108:
        /*001c*/ 	.word	0x00000000
        /*0020*/ 	.short	0x0006
        /*0022*/ 	.short	0x002c
        /*0024*/ 	.byte	0x00, 0xf0, 0x11, 0x00


	//----- nvinfo : EIATTR_KPARAM_INFO
	.align		4
.L_109:
        /*0028*/ 	.byte	0x04, 0x17
        /*002a*/ 	.short	(.L_111 - .L_110)
.L_110:
        /*002c*/ 	.word	0x00000000
        /*0030*/ 	.short	0x0005
        /*0032*/ 	.short	0x0028
        /*0034*/ 	.byte	0x00, 0xf0, 0x11, 0x00


	//----- nvinfo : EIATTR_KPARAM_INFO
	.align		4
.L_111:
        /*0038*/ 	.byte	0x04, 0x17
        /*003a*/ 	.short	(.L_113 - .L_112)
.L_112:
        /*003c*/ 	.word	0x00000000
        /*0040*/ 	.short	0x0004
        /*0042*/ 	.short	0x0020
        /*0044*/ 	.byte	0x00, 0xf5, 0x21, 0x00


	//----- nvinfo : EIATTR_KPARAM_INFO
	.align		4
.L_113:
        /*0048*/ 	.byte	0x04, 0x17
        /*004a*/ 	.short	(.L_115 - .L_114)
.L_114:
        /*004c*/ 	.word	0x00000000
        /*0050*/ 	.short	0x0003
        /*0052*/ 	.short	0x0018
        /*0054*/ 	.byte	0x00, 0xf5, 0x21, 0x00


	//----- nvinfo : EIATTR_KPARAM_INFO
	.align		4
.L_115:
        /*0058*/ 	.byte	0x04, 0x17
        /*005a*/ 	.short	(.L_117 - .L_116)
.L_116:
        /*005c*/ 	.word	0x00000000
        /*0060*/ 	.short	0x0002
        /*0062*/ 	.short	0x0010
        /*0064*/ 	.byte	0x00, 0xf5, 0x21, 0x00


	//----- nvinfo : EIATTR_KPARAM_INFO
	.align		4
.L_117:
        /*0068*/ 	.byte	0x04, 0x17
        /*006a*/ 	.short	(.L_119 - .L_118)
.L_118:
        /*006c*/ 	.word	0x00000000
        /*0070*/ 	.short	0x0001
        /*0072*/ 	.short	0x0008
        /*0074*/ 	.byte	0x00, 0xf5, 0x21, 0x00


	//----- nvinfo : EIATTR_KPARAM_INFO
	.align		4
.L_119:
        /*0078*/ 	.byte	0x04, 0x17
        /*007a*/ 	.short	(.L_121 - .L_120)
.L_120:
        /*007c*/ 	.word	0x00000000
        /*0080*/ 	.short	0x0000
        /*0082*/ 	.short	0x0000
        /*0084*/ 	.byte	0x00, 0xf5, 0x21, 0x00


	//----- nvinfo : EIATTR_SPARSE_MMA_MASK
	.align		4
.L_121:
        /*0088*/ 	.byte	0x03, 0x50
        /*008a*/ 	.short	0x0000


	//----- nvinfo : EIATTR_MAXREG_COUNT
	.align		4
        /*008c*/ 	.byte	0x03, 0x1b
        /*008e*/ 	.short	0x00ff


	//----- nvinfo : EIATTR_MERCURY_ISA_VERSION
	.align		4
        /*0090*/ 	.byte	0x03, 0x5f
        /*0092*/ 	.short	0x0101


	//----- nvinfo : EIATTR_VRC_CTA_INIT_COUNT
	.align		4
        /*0094*/ 	.byte	0x02, 0x4a
	.zero		1
	.zero		1


	//----- nvinfo : EIATTR_EXIT_INSTR_OFFSETS
	.align		4
        /*0098*/ 	.byte	0x04, 0x1c
        /*009a*/ 	.short	(.L_123 - .L_122)


	//   ....[0]....
.L_122:
        /*009c*/ 	.word	0x00000030


	//   ....[1]....
        /*00a0*/ 	.word	0x00000ce0


	//   ....[2]....
        /*00a4*/ 	.word	0x00000d40


	//   ....[3]....
        /*00a8*/ 	.word	0x000012d0


	//----- nvinfo : EIATTR_CRS_STACK_SIZE
	.align		4
.L_123:
        /*00ac*/ 	.byte	0x04, 0x1e
        /*00ae*/ 	.short	(.L_125 - .L_124)
.L_124:
        /*00b0*/ 	.word	0x00000000


	//----- nvinfo : EIATTR_CBANK_PARAM_SIZE
	.align		4
.L_125:
        /*00b4*/ 	.byte	0x03, 0x19
        /*00b6*/ 	.short	0x0034


	//----- nvinfo : EIATTR_PARAM_CBANK
	.align		4
        /*00b8*/ 	.byte	0x04, 0x0a
        /*00ba*/ 	.short	(.L_127 - .L_126)
	.align		4
.L_126:
        /*00bc*/ 	.word	index@(.nv.constant0._Z25dvc_ScaLBL_D3Q7_AAodd_DFHPiPdS0_S0_S0_iii)
        /*00c0*/ 	.short	0x0380
        /*00c2*/ 	.short	0x0034


	//----- nvinfo : EIATTR_SW_WAR
	.align		4
.L_127:
        /*00c4*/ 	.byte	0x04, 0x36
        /*00c6*/ 	.short	(.L_129 - .L_128)
.L_128:
        /*00c8*/ 	.word	0x00000008
.L_129:


//--------------------- .nv.info._Z26dvc_ScaLBL_D3Q19_AAodd_DFHPiPdS0_S0_S0_S0_S0_S0_dddddddddiii --------------------------
	.section	.nv.info._Z26dvc_ScaLBL_D3Q19_AAodd_DFHPiPdS0_S0_S0_S0_S0_S0_dddddddddiii,"",@"SHT_CUDA_INFO"
	.sectionflags	@""
	.align	4


	//----- nvinfo : EIATTR_CUDA_API_VERSION
	.align		4
        /*0000*/ 	.byte	0x04, 0x37
        /*0002*/ 	.short	(.L_131 - .L_130)
.L_130:
        /*0004*/ 	.word	0x00000082


	//----- nvinfo : EIATTR_KPARAM_INFO
	.align		4
.L_131:
        /*0008*/ 	.byte	0x04, 0x17
        /*000a*/ 	.short	(.L_133 - .L_132)
.L_132:
        /*000c*/ 	.word	0x00000000
        /*0010*/ 	.short	0x0013
        /*0012*/ 	.short	0x0090
        /*0014*/ 	.byte	0x00, 0xf0, 0x11, 0x00


	//----- nvinfo : EIATTR_KPARAM_INFO
	.align		4
.L_133:
        /*0018*/ 	.byte	0x04, 0x17
        /*001a*/ 	.short	(.L_135 - .L_134)
.L_134:
        /*001c*/ 	.word	0x00000000
        /*0020*/ 	.short	0x0012
        /*0022*/ 	.short	0x008c
        /*0024*/ 	.byte	0x00, 0xf0, 0x11, 0x00


	//----- nvinfo : EIATTR_KPARAM_INFO
	.align		4
.L_135:
        /*0028*/ 	.byte	0x04, 0x17
        /*002a*/ 	.short	(.L_137 - .L_136)
.L_136:
        /*002c*/ 	.word	0x00000000
        /*0030*/ 	.short	0x0011
        /*0032*/ 	.short	0x0088
        /*0034*/ 	.byte	0x00, 0xf0, 0x11, 0x00


	//----- nvinfo : EIATTR_KPARAM_INFO
	.align		4
.L_137:
        /*0038*/ 	.byte	0x04, 0x17
        /*003a*/ 	.short	(.L_139 - .L_138)
.L_138:
        /*003c*/ 	.word	0x00000000
        /*0040*/ 	.short	0x0010
        /*0042*/ 	.short	0x0080
        /*0044*/ 	.byte	0x00, 0xf0, 0x21, 0x00


	//----- nvinfo : EIATTR_KPARAM_INFO
	.align		4
.L_139:
        /*0048*/ 	.byte	0x04, 0x17
        /*004a*/ 	.short	(.L_141 - .L_140)
.L_140:
        /*004c*/ 	.word	0x00000000
        /*0050*/ 	.short	0x000f
        /*0052*/ 	.short	0x0078
        /*0054*/ 	.byte	0x00, 0xf0, 0x21, 0x00


	//----- nvinfo : EIATTR_KPARAM_INFO
	.align		4
.L_141:
        /*0058*/ 	.byte	0x04, 0x17
        /*005a*/ 	.short	(.L_143 - .L_142)
.L_142:
        /*005c*/ 	.word	0x00000000
        /*0060*/ 	.short	0x000e
        /*0062*/ 	.short	0x0070
        /*0064*/ 	.byte	0x00, 0xf0, 0x21, 0x00


	//----- nvinfo : EIATTR_KPARAM_INFO
	.align		4
.L_143:
        /*0068*/ 	.byte	0x04, 0x17
        /*006a*/ 	.short	(.L_145 - .L_144)
.L_144:
        /*006c*/ 	.word	0x00000000
        /*0070*/ 	.short	0x000d
        /*0072*/ 	.short	0x0068
        /*0074*/ 	.byte	0x00, 0xf0, 0x21, 0x00


	//----- nvinfo : EIATTR_KPARAM_INFO
	.align		4
.L_145:
        /*0078*/ 	.byte	0x04, 0x17
        /*007a*/ 	.short	(.L_147 - .L_146)
.L_146:
        /*007c*/ 	.word	0x00000000
        /*0080*/ 	.short	0x000c
        /*0082*/ 	.short	0x0060
        /*0084*/ 	.byte	0x00, 0xf0, 0x21, 0x00


	//----- nvinfo : EIATTR_KPARAM_INFO
	.align		4
.L_147:
        /*0088*/ 	.byte	0x04, 0x17
        /*008a*/ 	.short	(.L_149 - .L_148)
.L_148:
        /*008c*/ 	.word	0x00000000
        /*0090*/ 	.short	0x000b
        /*0092*/ 	.short	0x0058
        /*0094*/ 	.byte	0x00, 0xf0, 0x21, 0x00


	//----- nvinfo : EIATTR_KPARAM_INFO
	.align		4
.L_149:
        /*0098*/ 	.byte	0x04, 0x17
        /*009a*/ 	.short	(.L_151 - .L_150)
.L_150:
        /*009c*/ 	.word	0x00000000
        /*00a0*/ 	.short	0x000a
        /*00a2*/ 	.short	0x0050
        /*00a4*/ 	.byte	0x00, 0xf0, 0x21, 0x00


	//----- nvinfo : EIATTR_KPARAM_INFO
	.align		4
.L_151:
        /*00a8*/ 	.byte	0x04, 0x17
        /*00aa*/ 	.short	(.L_153 - .L_152)
.L_152:
        /*00ac*/ 	.word	0x00000000
        /*00b0*/ 	.short	0x0009
        /*00b2*/ 	.short	0x0048
        /*00b4*/ 	.byte	0x00, 0xf0, 0x21, 0x00


	//----- nvinfo : EIATTR_KPARAM_INFO
	.align		4
.L_153:
        /*00b8*/ 	.byte	0x04, 0x17
        /*00ba*/ 	.short	(.L_155 - .L_154)
.L_154:
        /*00bc*/ 	.word	0x00000000
        /*00c0*/ 	.short	0x0008
        /*00c2*/ 	.short	0x0040
        /*00c4*/ 	.byte	0x00, 0xf0, 0x21, 0x00


	//----- nvinfo : EIATTR_KPARAM_INFO
	.align		4
.L_155:
        /*00c8*/ 	.byte	0x04, 0x17
        /*00ca*/ 	.short	(.L_157 - .L_156)
.L_156:
        /*00cc*/ 	.word	0x00000000
        /*00d0*/ 	.short	0x0007
        /*00d2*/ 	.short	0x0038
        /*00d4*/ 	.byte	0x00, 0xf5, 0x21, 0x00


	//----- nvinfo : EIATTR_KPARAM_INFO
	.align		4
.L_157:
        /*00d8*/ 	.byte	0x04, 0x17
        /*00da*/ 	.short	(.L_159 - .L_158)
.L_158:
        /*00dc*/ 	.word	0x00000000
        /*00e0*/ 	.short	0x0006
        /*00e2*/ 	.short	0x0030
        /*00e4*/ 	.byte	0x00, 0xf5, 0x21, 0x00


	//----- nvinfo : EIATTR_KPARAM_INFO
	.align		4
.L_159:
        /*00e8*/ 	.byte	0x04, 0x17
        /*00ea*/ 	.short	(.L_161 - .L_160)
.L_160:
        /*00ec*/ 	.word	0x00000000
        /*00f0*/ 	.short	0x0005
        /*00f2*/ 	.short	0x0028
        /*00f4*/ 	.byte	0x00, 0xf5, 0x21, 0x00


	//----- nvinfo : EIATTR_KPARAM_INFO
	.align		4
.L_161:
        /*00f8*/ 	.byte	0x04, 0x17
        /*00fa*/ 	.short	(.L_163 - .L_162)
.L_162:
        /*00fc*/ 	.word	0x00000000
        /*0100*/ 	.short	0x0004
        /*0102*/ 	.short	0x0020
        /*0104*/ 	.byte	0x00, 0xf5, 0x21, 0x00


	//----- nvinfo : EIATTR_KPARAM_INFO
	.align		4
.L_163:
        /*0108*/ 	.byte	0x04, 0x17
        /*010a*/ 	.short	(.L_165 - .L_164)
.L_164:
        /*010c*/ 	.word	0x00000000
        /*0110*/ 	.short	0x0003
        /*0112*/ 	.short	0x0018
        /*0114*/ 	.byte	0x00, 0xf5, 0x21, 0x00


	//----- nvinfo : EIATTR_KPARAM_INFO
	.align		4
.L_165:
        /*0118*/ 	.byte	0x04, 0x17
        /*011a*/ 	.short	(.L_167 - .L_166)
.L_166:
        /*011c*/ 	.word	0x00000000
        /*0120*/ 	.short	0x0002
        /*0122*/ 	.short	0x0010
        /*0124*/ 	.byte	0x00, 0xf5, 0x21, 0x00


	//----- nvinfo : EIATTR_KPARAM_INFO
	.align		4
.L_167:
        /*0128*/ 	.byte	0x04, 0x17
        /*012a*/ 	.short	(.L_169 - .L_168)
.L_168:
        /*012c*/ 	.word	0x00000000
        /*0130*/ 	.short	0x0001
        /*0132*/ 	.short	0x0008
        /*0134*/ 	.byte	0x00, 0xf5, 0x21, 0x00


	//----- nvinfo : EIATTR_KPARAM_INFO
	.align		4
.L_169:
        /*0138*/ 	.byte	0x04, 0x17
        /*013a*/ 	.short	(.L_171 - .L_170)
.L_170:
        /*013c*/ 	.word	0x00000000
        /*0140*/ 	.short	0x0000
        /*0142*/ 	.short	0x0000
        /*0144*/ 	.byte	0x00, 0xf5, 0x21, 0x00


	//----- nvinfo : EIATTR_SPARSE_MMA_MASK
	.align		4
.L_171:
        /*0148*/ 	.byte	0x03, 0x50
        /*014a*/ 	.short	0x0000


	//----- nvinfo : EIATTR_MAXREG_COUNT
	.align		4
        /*014c*/ 	.byte	0x03, 0x1b
        /*014e*/ 	.short	0x00ff


	//----- nvinfo : EIATTR_MERCURY_ISA_VERSION
	.align		4
        /*0150*/ 	.byte	0x03, 0x5f
        /*0152*/ 	.short	0x0101


	//----- nvinfo : EIATTR_VRC_CTA_INIT_COUNT
	.align		4
        /*0154*/ 	.byte	0x02, 0x4a
	.zero		1
	.zero		1


	//----- nvinfo : EIATTR_EXIT_INSTR_OFFSETS
	.align		4
        /*0158*/ 	.byte	0x04, 0x1c
        /*015a*/ 	.short	(.L_173 - .L_172)


	//   ....[0]....
.L_172:
        /*015c*/ 	.word	0x00000030


	//   ....[1]....
        /*0160*/ 	.word	0x00004730


	//----- nvinfo : EIATTR_CRS_STACK_SIZE
	.align		4
.L_173:
        /*0164*/ 	.byte	0x04, 0x1e
        /*0166*/ 	.short	(.L_175 - .L_174)
.L_174:
        /*0168*/ 	.word	0x00000000


	//----- nvinfo : EIATTR_CBANK_PARAM_SIZE
	.align		4
.L_175:
        /*016c*/ 	.byte	0x03, 0x19
        /*016e*/ 	.short	0x0094


	//----- nvinfo : EIATTR_PARAM_CBANK
	.align		4
        /*0170*/ 	.byte	0x04, 0x0a
        /*0172*/ 	.short	(.L_177 - .L_176)
	.align		4
.L_176:
        /*0174*/ 	.word	index@(.nv.constant0._Z26dvc_ScaLBL_D3Q19_AAodd_DFHPiPdS0_S0_S0_S0_S0_S0_dddddddddiii)
        /*0178*/ 	.short	0x0380
        /*017a*/ 	.short	0x0094


	//----- nvinfo : EIATTR_SW_WAR
	.align		4
.L_177:
        /*017c*/ 	.byte	0x04, 0x36
        /*017e*/ 	.short	(.L_179 - .L_178)
.L_178:
        /*0180*/ 	.word	0x00000008
.L_179:


//--------------------- .nv.info._Z27dvc_ScaLBL_D3Q19_AAeven_DFHPiPdS0_S0_S0_S0_S0_S0_dddddddddiii --------------------------
	.section	.nv.info._Z27dvc_ScaLBL_D3Q19_AAeven_DFHPiPdS0_S0_S0_S0_S0_S0_dddddddddiii,"",@"SHT_CUDA_INFO"
	.sectionflags	@""
	.align	4


	//----- nvinfo : EIATTR_CUDA_API_VERSION
	.align		4
        /*0000*/ 	.byte	0x04, 0x37
        /*0002*/ 	.short	(.L_181 - .L_180)
.L_180:
        /*0004*/ 	.word	0x00000082


	//----- nvinfo : EIATTR_KPARAM_INFO
	.align		4
.L_181:
        /*0008*/ 	.byte	0x04, 0x17
        /*000a*/ 	.short	(.L_183 - .L_182)
.L_182:
        /*000c*/ 	.word	0x00000000
        /*0010*/ 	.short	0x0013
        /*0012*/ 	.short	0x0090
        /*0014*/ 	.byte	0x00, 0xf0, 0x11, 0x00


	//----- nvinfo : EIATTR_KPARAM_INFO
	.align		4
.L_183:
        /*0018*/ 	.byte	0x04, 0x17
        /*001a*/ 	.short	(.L_185 - .L_184)
.L_184:
        /*001c*/ 	.word	0x00000000
        /*0020*/ 	.short	0x0012
        /*0022*/ 	.short	0x008c
        /*0024*/ 	.byte	0x00, 0xf0, 0x11, 0x00


	//----- nvinfo : EIATTR_KPARAM_INFO
	.align		4
.L_185:
        /*0028*/ 	.byte	0x04, 0x17
        /*002a*/ 	.short	(.L_187 - .L_186)
.L_186:
        /*002c*/ 	.word	0x00000000
        /*0030*/ 	.short	0x0011
        /*0032*/ 	.short	0x0088
        /*0034*/ 	.byte	0x00, 0xf0, 0x11, 0x00


	//----- nvinfo : EIATTR_KPARAM_INFO
	.align		4
.L_187:
        /*0038*/ 	.byte	0x04, 0x17
        /*003a*/ 	.short	(.L_189 - .L_188)
.L_188:
        /*003c*/ 	.word	0x00000000
        /*0040*/ 	.short	0x0010
        /*0042*/ 	.short	0x0080
        /*0044*/ 	.byte	0x00, 0xf0, 0x21, 0x00


	//----- nvinfo : EIATTR_KPARAM_INFO
	.align		4
.L_189:
        /*0048*/ 	.byte	0x04, 0x17
        /*004a*/ 	.short	(.L_191 - .L_190)
.L_190:
        /*004c*/ 	.word	0x00000000
        /*0050*/ 	.short	0x000f
        /*0052*/ 	.short	0x0078
        /*0054*/ 	.byte	0x00, 0xf0, 0x21, 0x00


	//----- nvinfo : EIATTR_KPARAM_INFO
	.align		4
.L_191:
        /*0058*/ 	.byte	0x04, 0x17
        /*005a*/ 	.short	(.L_193 - .L_192)
.L_192:
        /*005c*/ 	.word	0x00000000
        /*0060*/ 	.short	0x000e
        /*0062*/ 	.short	0x0070
        /*0064*/ 	.byte	0x00, 0xf0, 0x21, 0x00


	//----- nvinfo : EIATTR_KPARAM_INFO
	.align		4
.L_193:
        /*0068*/ 	.byte	0x04, 0x17
        /*006a*/ 	.short	(.L_195 - .L_194)
.L_194:
        /*006c*/ 	.word	0x00000000
        /*0070*/ 	.short	0x000d
        /*0072*/ 	.short	0x0068
        /*0074*/ 	.byte	0x00, 0xf0, 0x21, 0x00


	//----- nvinfo : EIATTR_KPARAM_INFO
	.align		4
.L_195:
        /*0078*/ 	.byte	0x04, 0x17
        /*007a*/ 	.short	(.L_197 - .L_196)
.L_196:
        /*007c*/ 	.word	0x00000000
        /*0080*/ 	.short	0x000c
        /*0082*/ 	.short	0x0060
        /*0084*/ 	.byte	0x00, 0xf0, 0x21, 0x00


	//----- nvinfo : EIATTR_KPARAM_INFO
	.align		4
.L_197:
        /*0088*/ 	.byte	0x04, 0x17
        /*008a*/ 	.short	(.L_199 - .L_198)
.L_198:
        /*008c*/ 	.word	0x00000000
        /*0090*/ 	.short	0x000b
        /*0092*/ 	.short	0x0058
        /*0094*/ 	.byte	0x00, 0xf0, 0x21, 0x00


	//----- nvinfo : EIATTR_KPARAM_INFO
	.align		4
.L_199:
        /*0098*/ 	.byte	0x04, 0x17
        /*009a*/ 	.short	(.L_201 - .L_200)
.L_200:
        /*009c*/ 	.word	0x00000000
        /*00a0*/ 	.short	0x000a
        /*00a2*/ 	.short	0x0050
        /*00a4*/ 	.byte	0x00, 0xf0, 0x21, 0x00


	//----- nvinfo : EIATTR_KPARAM_INFO
	.align		4
.L_201:
        /*00a8*/ 	.byte	0x04, 0x17
        /*00aa*/ 	.short	(.L_203 - .L_202)
.L_202:
        /*00ac*/ 	.word	0x00000000
        /*00b0*/ 	.short	0x0009
        /*00b2*/ 	.short	0x0048
        /*00b4*/ 	.byte	0x00, 0xf0, 0x21, 0x00


	//----- nvinfo : EIATTR_KPARAM_INFO
	.align		4
.L_203:
        /*00b8*/ 	.byte	0x04, 0x17
        /*00ba*/ 	.short	(.L_205 - .L_204)
.L_204:
        /*00bc*/ 	.word	0x00000000
        /*00c0*/ 	.short	0x0008
        /*00c2*/ 	.short	0x0040
        /*00c4*/ 	.byte	0x00, 0xf0, 0x21, 0x00


	//----- nvinfo : EIATTR_KPARAM_INFO
	.align		4
.L_205:
        /*00c8*/ 	.byte	0x04, 0x17
        /*00ca*/ 	.short	(.L_207 - .L_206)
.L_206:
        /*00cc*/ 	.word	0x00000000
        /*00d0*/ 	.short	0x0007
        /*00d2*/ 	.short	0x0038
        /*00d4*/ 	.byte	0x00, 0xf5, 0x21, 0x00


	//----- nvinfo : EIATTR_KPARAM_INFO
	.align		4
.L_207:
        /*00d8*/ 	.byte	0x04, 0x17
        /*00da*/ 	.short	(.L_209 - .L_208)
.L_208:
        /*00dc*/ 	.word	0x00000000
        /*00e0*/ 	.short	0x0006
        /*00e2*/ 	.short	0x0030
        /*00e4*/ 	.byte	0x00, 0xf5, 0x21, 0x00


	//----- nvinfo : EIATTR_KPARAM_INFO
	.align		4
.L_209:
        /*00e8*/ 	.byte	0x04, 0x17
        /*00ea*/ 	.short	(.L_211 - .L_210)
.L_210:
        /*00ec*/ 	.word	0x00000000
        /*00f0*/ 	.short	0x0005
        /*00f2*/ 	.short	0x0028
        /*00f4*/ 	.byte	0x00, 0xf5, 0x21, 0x00


	//----- nvinfo : EIATTR_KPARAM_INFO
	.align		4
.L_211:
        /*00f8*/ 	.byte	0x04, 0x17
        /*00fa*/ 	.short	(.L_213 - .L_212)
.L_212:
        /*00fc*/ 	.word	0x00000000
        /*0100*/ 	.short	0x0004
        /*0102*/ 	.short	0x0020
        /*0104*/ 	.byte	0x00, 0xf5, 0x21, 0x00


	//----- nvinfo : EIATTR_KPARAM_INFO
	.align		4
.L_213:
        /*0108*/ 	.byte	0x04, 0x17
        /*010a*/ 	.short	(.L_215 - .L_214)
.L_214:
        /*010c*/ 	.word	0x00000000
        /*0110*/ 	.short	0x0003
        /*0112*/ 	.short	0x0018
        /*0114*/ 	.byte	0x00, 0xf5, 0x21, 0x00


	//----- nvinfo : EIATTR_KPARAM_INFO
	.align		4
.L_215:
        /*0118*/ 	.byte	0x04, 0x17
        /*011a*/ 	.short	(.L_217 - .L_216)
.L_216:
        /*011c*/ 	.word	0x00000000
        /*0120*/ 	.short	0x0002
        /*0122*/ 	.short	0x0010
        /*0124*/ 	.byte	0x00, 0xf5, 0x21, 0x00


	//----- nvinfo : EIATTR_KPARAM_INFO
	.align		4
.L_217:
        /*0128*/ 	.byte	0x04, 0x17
        /*012a*/ 	.short	(.L_219 - .L_218)
.L_218:
        /*012c*/ 	.word	0x00000000
        /*0130*/ 	.short	0x0001
        /*0132*/ 	.short	0x0008
        /*0134*/ 	.byte	0x00, 0xf5, 0x21, 0x00


	//----- nvinfo : EIATTR_KPARAM_INFO
	.align		4
.L_219:
        /*0138*/ 	.byte	0x04, 0x17
        /*013a*/ 	.short	(.L_221 - .L_220)
.L_220:
        /*013c*/ 	.word	0x00000000
        /*0140*/ 	.short	0x0000
        /*0142*/ 	.short	0x0000
        /*0144*/ 	.byte	0x00, 0xf5, 0x21, 0x00


	//----- nvinfo : EIATTR_SPARSE_MMA_MASK
	.align		4
.L_221:
        /*0148*/ 	.byte	0x03, 0x50
        /*014a*/ 	.short	0x0000


	//----- nvinfo : EIATTR_MAXREG_COUNT
	.align		4
        /*014c*/ 	.byte	0x03, 0x1b
        /*014e*/ 	.short	0x00ff


	//----- nvinfo : EIATTR_MERCURY_ISA_VERSION
	.align		4
        /*0150*/ 	.byte	0x03, 0x5f
        /*0152*/ 	.short	0x0101


	//----- nvinfo : EIATTR_VRC_CTA_INIT_COUNT
	.align		4
        /*0154*/ 	.byte	0x02, 0x4a
	.zero		1
	.zero		1


	//----- nvinfo : EIATTR_EXIT_INSTR_OFFSETS
	.align		4
        /*0158*/ 	.byte	0x04, 0x1c
        /*015a*/ 	.short	(.L_223 - .L_222)


	//   ....[0]....
.L_222:
        /*015c*/ 	.word	0x00000030


	//   ....[1]....
        /*0160*/ 	.word	0x00004570


	//----- nvinfo : EIATTR_CRS_STACK_SIZE
	.align		4
.L_223:
        /*0164*/ 	.byte	0x04, 0x1e
        /*0166*/ 	.short	(.L_225 - .L_224)
.L_224:
        /*0168*/ 	.word	0x00000000


	//----- nvinfo : EIATTR_CBANK_PARAM_SIZE
	.align		4
.L_225:
        /*016c*/ 	.byte	0x03, 0x19
        /*016e*/ 	.short	0x0094


	//----- nvinfo : EIATTR_PARAM_CBANK
	.align		4
        /*0170*/ 	.byte	0x04, 0x0a
        /*0172*/ 	.short	(.L_227 - .L_226)
	.align		4
.L_226:
        /*0174*/ 	.word	index@(.nv.constant0._Z27dvc_ScaLBL_D3Q19_AAeven_DFHPiPdS0_S0_S0_S0_S0_S0_dddddddddiii)
        /*0178*/ 	.short	0x0380
        /*017a*/ 	.short	0x0094


	//----- nvinfo : EIATTR_SW_WAR
	.align		4
.L_227:
        /*017c*/ 	.byte	0x04, 0x36
        /*017e*/ 	.short	(.L_229 - .L_228)
.L_228:
        /*0180*/ 	.word	0x00000008
.L_229:


//--------------------- .nv.info._Z19dvc_ScaLBL_DFH_InitPdS_S_S_iii --------------------------
	.section	.nv.info._Z19dvc_ScaLBL_DFH_InitPdS_S_S_iii,"",@"SHT_CUDA_INFO"
	.sectionflags	@""
	.align	4


	//----- nvinfo : EIATTR_CUDA_API_VERSION
	.align		4
        /*0000*/ 	.byte	0x04, 0x37
        /*0002*/ 	.short	(.L_231 - .L_230)
.L_230:
        /*0004*/ 	.word	0x00000082


	//----- nvinfo : EIATTR_KPARAM_INFO
	.align		4
.L_231:
        /*0008*/ 	.byte	0x04, 0x17
        /*000a*/ 	.short	(.L_233 - .L_232)
.L_232:
        /*000c*/ 	.word	0x00000000
        /*0010*/ 	.short	0x0006
        /*0012*/ 	.short	0x0028
        /*0014*/ 	.byte	0x00, 0xf0, 0x11, 0x00


	//----- nvinfo : EIATTR_KPARAM_INFO
	.align		4
.L_233:
        /*0018*/ 	.byte	0x04, 0x17
        /*001a*/ 	.short	(.L_235 - .L_234)
.L_234:
        /*001c*/ 	.word	0x00000000
        /*0020*/ 	.short	0x0005
        /*0022*/ 	.short	0x0024
        /*0024*/ 	.byte	0x00, 0xf0, 0x11, 0x00


	//----- nvinfo : EIATTR_KPARAM_INFO
	.align		4
.L_235:
        /*0028*/ 	.byte	0x04, 0x17
        /*002a*/ 	.short	(.L_237 - .L_236)
.L_236:
        /*002c*/ 	.word	0x00000000
        /*0030*/ 	.short	0x0004
        /*0032*/ 	.short	0x0020
        /*0034*/ 	.byte	0x00, 0xf0, 0x11, 0x00


	//----- nvinfo : EIATTR_KPARAM_INFO
	.align		4
.L_237:
        /*0038*/ 	.byte	0x04, 0x17
        /*003a*/ 	.short	(.L_239 - .L_238)
.L_238:
        /*003c*/ 	.word	0x00000000
        /*0040*/ 	.short	0x0003
        /*0042*/ 	.short	0x0018
        /*0044*/ 	.byte	0x00, 0xf5, 0x21, 0x00


	//----- nvinfo : EIATTR_KPARAM_INFO
	.align		4
.L_239:
        /*0048*/ 	.byte	0x04, 0x17
        /*004a*/ 	.short	(.L_241 - .L_240)
.L_240:
        /*004c*/ 	.word	0x00000000
        /*0050*/ 	.short	0x0002
        /*0052*/ 	.short	0x0010
        /*0054*/ 	.byte	0x00, 0xf5, 0x21, 0x00


	//----- nvinfo : EIATTR_KPARAM_INFO
	.align		4
.L_241:
        /*0058*/ 	.byte	0x04, 0x17
        /*005a*/ 	.short	(.L_243 - .L_242)
.L_242:
        /*005c*/ 	.word	0x00000000
        /*0060*/ 	.short	0x0001
        /*0062*/ 	.short	0x0008
        /*0064*/ 	.byte	0x00, 0xf5, 0x21, 0x00


	//----- nvinfo : EIATTR_KPARAM_INFO
	.align		4
.L_243:
        /*0068*/ 	.byte	0x04, 0x17
        /*006a*/ 	.short	(.L_245 - .L_244)
.L_244:
        /*006c*/ 	.word	0x00000000
        /*0070*/ 	.short	0x0000
        /*0072*/ 	.short	0x0000
        /*0074*/ 	.byte	0x00, 0xf5, 0x21, 0x00


	//----- nvinfo : EIATTR_SPARSE_MMA_MASK
	.align		4
.L_245:
        /*0078*/ 	.byte	0x03, 0x50
        /*007a*/ 	.short	0x0000


	//----- nvinfo : EIATTR_MAXREG_COUNT
	.align		4
        /*007c*/ 	.byte	0x03, 0x1b
        /*007e*/ 	.short	0x00ff


	//----- nvinfo : EIATTR_MERCURY_ISA_VERSION
	.align		4
        /*0080*/ 	.byte	0x03, 0x5f
        /*0082*/ 	.short	0x0101


	//----- nvinfo : EIATTR_VRC_CTA_INIT_COUNT
	.align		4
        /*0084*/ 	.byte	0x02, 0x4a
	.zero		1
	.zero		1


	//----- nvinfo : EIATTR_EXIT_INSTR_OFFSETS
	.align		4
        /*0088*/ 	.byte	0x04, 0x1c
        /*008a*/ 	.short	(.L_247 - .L_246)


	//   ....[0]....
.L_246:
        /*008c*/ 	.word	0x00000030


	//   ....[1]....
        /*0090*/ 	.word	0x000008c0


	//   ....[2]....
        /*0094*/ 	.word	0x00000910


	//   ....[3]....
        /*0098*/ 	.word	0x00000c60


	//----- nvinfo : EIATTR_CRS_STACK_SIZE
	.align		4
.L_247:
        /*009c*/ 	.byte	0x04, 0x1e
        /*009e*/ 	.short	(.L_249 - .L_248)
.L_248:
        /*00a0*/ 	.word	0x00000000


	//----- nvinfo : EIATTR_CBANK_PARAM_SIZE
	.align		4
.L_249:
        /*00a4*/ 	.byte	0x03, 0x19
        /*00a6*/ 	.short	0x002c


	//----- nvinfo : EIATTR_PARAM_CBANK
	.align		4
        /*00a8*/ 	.byte	0x04, 0x0a
        /*00aa*/ 	.short	(.L_251 - .L_250)
	.align		4
.L_250:
        /*00ac*/ 	.word	index@(.nv.constant0._Z19dvc_ScaLBL_DFH_InitPdS_S_S_iii)
        /*00b0*/ 	.short	0x0380
        /*00b2*/ 	.short	0x002c


	//----- nvinfo : EIATTR_SW_WAR
	.align		4
.L_251:
        /*00b4*/ 	.byte	0x04, 0x36
        /*00b6*/ 	.short	(.L_253 - .L_252)
.L_252:
        /*00b8*/ 	.word	0x00000008
.L_253:


//--------------------- .nv.info._Z26dvc_ScaLBL_Gradient_UnpackddddPiiiPdS0_S0_i --------------------------
	.section	.nv.info._Z26dvc_ScaLBL_Gradient_UnpackddddPiiiPdS0_S0_i,"",@"SHT_CUDA_INFO"
	.sectionflags	@""
	.align	4


	//----- nvinfo : EIATTR_CUDA_API_VERSION
	.align		4
        /*0000*/ 	.byte	0x04, 0x37
        /*0002*/ 	.short	(.L_255 - .L_254)
.L_254:
        /*0004*/ 	.word	0x00000082


	//----- nvinfo : EIATTR_KPARAM_INFO
	.align		4
.L_255:
        /*0008*/ 	.byte	0x04, 0x17
        /*000a*/ 	.short	(.L_257 - .L_256)
.L_256:
        /*000c*/ 	.word	0x00000000
        /*0010*/ 	.short	0x000a
        /*0012*/ 	.short	0x0048
        /*0014*/ 	.byte	0x00, 0xf0, 0x11, 0x00


	//----- nvinfo : EIATTR_KPARAM_INFO
	.align		4
.L_257:
        /*0018*/ 	.byte	0x04, 0x17
        /*001a*/ 	.short	(.L_259 - .L_258)
.L_258:
        /*001c*/ 	.word	0x00000000
        /*0020*/ 	.short	0x0009
        /*0022*/ 	.short	0x0040
        /*0024*/ 	.byte	0x00, 0xf5, 0x21, 0x00


	//----- nvinfo : EIATTR_KPARAM_INFO
	.align		4
.L_259:
        /*0028*/ 	.byte	0x04, 0x17
        /*002a*/ 	.short	(.L_261 - .L_260)
.L_260:
        /*002c*/ 	.word	0x00000000
        /*0030*/ 	.short	0x0008
        /*0032*/ 	.short	0x0038
        /*0034*/ 	.byte	0x00, 0xf5, 0x21, 0x00


	//----- nvinfo : EIATTR_KPARAM_INFO
	.align		4
.L_261:
        /*0038*/ 	.byte	0x04, 0x17
        /*003a*/ 	.short	(.L_263 - .L_262)
.L_262:
        /*003c*/ 	.word	0x00000000
        /*0040*/ 	.short	0x0007
        /*0042*/ 	.short	0x0030
        /*0044*/ 	.byte	0x00, 0xf5, 0x21, 0x00


	//----- nvinfo : EIATTR_KPARAM_INFO
	.align		4
.L_263:
        /*0048*/ 	.byte	0x04, 0x17
        /*004a*/ 	.short	(.L_265 - .L_264)
.L_264:
        /*004c*/ 	.word	0x00000000
        /*0050*/ 	.short	0x0006
        /*0052*/ 	.short	0x002c
        /*0054*/ 	.byte	0x00, 0xf0, 0x11, 0x00


	//----- nvinfo : EIATTR_KPARAM_INFO
	.align		4
.L_265:
        /*0058*/ 	.byte	0x04, 0x17
        /*005a*/ 	.short	(.L_267 - .L_266)
.L_266:
        /*005c*/ 	.word	0x00000000
        /*0060*/ 	.short	0x0005
        /*0062*/ 	.short	0x0028
        /*0064*/ 	.byte	0x00, 0xf0, 0x11, 0x00


	//----- nvinfo : EIATTR_KPARAM_INFO
	.align		4
.L_267:
        /*0068*/ 	.byte	0x04, 0x17
        /*006a*/ 	.short	(.L_269 - .L_268)
.L_268:
        /*006c*/ 	.word	0x00000000
        /*0070*/ 	.short	0x0004
        /*0072*/ 	.short	0x0020
        /*0074*/ 	.byte	0x00, 0xf5, 0x21, 0x00


	//----- nvinfo : EIATTR_KPARAM_INFO
	.align		4
.L_269:
        /*0078*/ 	.byte	0x04, 0x17
        /*007a*/ 	.short	(.L_271 - .L_270)
.L_270:
        /*007c*/ 	.word	0x00000000
        /*0080*/ 	.short	0x0003
        /*0082*/ 	.short	0x0018
        /*0084*/ 	.byte	0x00, 0xf0, 0x21, 0x00


	//----- nvinfo : EIATTR_KPARAM_INFO
	.align		4
.L_271:
        /*0088*/ 	.byte	0x04, 0x17
        /*008a*/ 	.short	(.L_273 - .L_272)
.L_272:
        /*008c*/ 	.word	0x00000000
        /*0090*/ 	.short	0x0002
        /*0092*/ 	.short	0x0010
        /*0094*/ 	.byte	0x00, 0xf0, 0x21, 0x00


	//----- nvinfo : EIATTR_KPARAM_INFO
	.align		4
.L_273:
        /*0098*/ 	.byte	0x04, 0x17
        /*009a*/ 	.short	(.L_275 - .L_274)
.L_274:
        /*009c*/ 	.word	0x00000000
        /*00a0*/ 	.short	0x0001
        /*00a2*/ 	.short	0x0008
        /*00a4*/ 	.byte	0x00, 0xf0, 0x21, 0x00


	//----- nvinfo : EIATTR_KPARAM_INFO
	.align		4
.L_275:
        /*00a8*/ 	.byte	0x04, 0x17
        /*00aa*/ 	.short	(.L_277 - .L_276)
.L_276:
        /*00ac*/ 	.word	0x00000000
        /*00b0*/ 	.short	0x0000
        /*00b2*/ 	.short	0x0000
        /*00b4*/ 	.byte	0x00, 0xf0, 0x21, 0x00


	//----- nvinfo : EIATTR_SPARSE_MMA_MASK
	.align		4
.L_277:
        /*00b8*/ 	.byte	0x03, 0x50
        /*00ba*/ 	.short	0x0000


	//----- nvinfo : EIATTR_MAXREG_COUNT
	.align		4
        /*00bc*/ 	.byte	0x03, 0x1b
        /*00be*/ 	.short	0x00ff


	//----- nvinfo : EIATTR_MERCURY_ISA_VERSION
	.align		4
        /*00c0*/ 	.byte	0x03, 0x5f
        /*00c2*/ 	.short	0x0101


	//----- nvinfo : EIATTR_VRC_CTA_INIT_COUNT
	.align		4
        /*00c4*/ 	.byte	0x02, 0x4a
	.zero		1
	.zero		1


	//----- nvinfo : EIATTR_EXIT_INSTR_OFFSETS
	.align		4
        /*00c8*/ 	.byte	0x04, 0x1c
        /*00ca*/ 	.short	(.L_279 - .L_278)


	//   ....[0]....
.L_278:
        /*00cc*/ 	.word	0x00000070


	//   ....[1]....
        /*00d0*/ 	.word	0x000000f0


	//   ....[2]....
        /*00d4*/ 	.word	0x00000260


	//----- nvinfo : EIATTR_CBANK_PARAM_SIZE
	.align		4
.L_279:
        /*00d8*/ 	.byte	0x03, 0x19
        /*00da*/ 	.short	0x004c


	//----- nvinfo : EIATTR_PARAM_CBANK
	.align		4
        /*00dc*/ 	.byte	0x04, 0x0a
        /*00de*/ 	.short	(.L_281 - .L_280)
	.align		4
.L_280:
        /*00e0*/ 	.word	index@(.nv.constant0._Z26dvc_ScaLBL_Gradient_UnpackddddPiiiPdS0_S0_i)
        /*00e4*/ 	.short	0x0380
        /*00e6*/ 	.short	0x004c


	//----- nvinfo : EIATTR_SW_WAR
	.align		4
.L_281:
        /*00e8*/ 	.byte	0x04, 0x36
        /*00ea*/ 	.short	(.L_283 - .L_282)
.L_282:
        /*00ec*/ 	.word	0x00000008
.L_283:


//--------------------- .nv.callgraph             --------------------------
	.section	.nv.callgraph,"",@"SHT_CUDA_CALLGRAPH"
	.align	4
	.sectionentsize	8
	.align		4
        /*0000*/ 	.word	0x00000000
	.align		4
        /*0004*/ 	.word	0xffffffff
	.align		4
        /*0008*/ 	.word	0x00000000
	.align		4
        /*000c*/ 	.word	0xfffffffe
	.align		4
        /*0010*/ 	.word	0x00000000
	.align		4
        /*0014*/ 	.word	0xfffffffd
	.align		4
        /*0018*/ 	.word	0x00000000
	.align		4
        /*001c*/ 	.word	0xfffffffc


//--------------------- .text._Z29dvc_ScaLBL_D3Q19_Gradient_DFHPiPdS0_iii --------------------------
	.section	.text._Z29dvc_ScaLBL_D3Q19_Gradient_DFHPiPdS0_iii,"ax",@progbits
	.align	128
        .global         _Z29dvc_ScaLBL_D3Q19_Gradient_DFHPiPdS0_iii
        .type           _Z29dvc_ScaLBL_D3Q19_Gradient_DFHPiPdS0_iii,@function
        .size           _Z29dvc_ScaLBL_D3Q19_Gradient_DFHPiPdS0_iii,(.L_x_162 - _Z29dvc_ScaLBL_D3Q19_Gradient_DFHPiPdS0_iii)
        .other          _Z29dvc_ScaLBL_D3Q19_Gradient_DFHPiPdS0_iii,@"STO_CUDA_ENTRY STV_DEFAULT"
_Z29dvc_ScaLBL_D3Q19_Gradient_DFHPiPdS0_iii:
.text._Z29dvc_ScaLBL_D3Q19_Gradient_DFHPiPdS0_iii:
[----:B------:R-:W-:Y:S01]  /*0000*/  LDC R1, c[0x0][0x37c] ;  /* 0x0000df00ff017b82 */ /* 0x000fe20000000800 */
[----:B------:R-:W0:Y:S02]  /*0010*/  LDCU UR7, c[0x0][0x3a0] ;  /* 0x00007400ff0777ac */ /* 0x000e240008000800 */
[----:B0-----:R-:W-:-:S06]  /*0020*/  UISETP.GE.AND UP0, UPT, UR7, -0x3ffff, UPT ;  /* 0xfffc00010700788c */ /* 0x001fcc000bf06270 */
[----:B------:R-:W-:-:S13]  /*0030*/  PLOP3.LUT P0, PT, PT, PT, UP0, 0x80, 0x8 ;  /* 0x000000000008781c */ /* 0x000fda0003f0f008 */
[----:B------:R-:W-:Y:S05]  /*0040*/  @!P0 EXIT ;  /* 0x000000000000894d */ /* 0x000fea0003800000 */
[----:B------:R-:W0:Y:S01]  /*0050*/  S2UR UR5, SR_CTAID.X ;  /* 0x00000000000579c3 */ /* 0x000e220000002500 */
[----:B------:R-:W1:Y:S01]  /*0060*/  S2R R3, SR_TID.X ;  /* 0x0000000000037919 */ /* 0x000e620000002100 */
[----:B------:R-:W-:Y:S02]  /*0070*/  USHF.R.S32.HI UR4, URZ, 0x1f, UR7 ;  /* 0x0000001fff047899 */ /* 0x000fe40008011407 */
[----:B------:R-:W-:Y:S01]  /*0080*/  IMAD.U32 R33, RZ, RZ, UR7 ;  /* 0x00000007ff217e24 */ /* 0x000fe2000f8e00ff */
[----:B------:R-:W1:Y:S03]  /*0090*/  LDCU UR6, c[0x0][0x398] ;  /* 0x00007300ff0677ac */ /* 0x000e660008000800 */
[----:B------:R-:W0:Y:S01]  /*00a0*/  LDC R0, c[0x0][0x360] ;  /* 0x0000d800ff007b82 */ /* 0x000e220000000800 */
[----:B------:R-:W-:Y:S01]  /*00b0*/  ULEA.HI UR4, UR4, UR7, URZ, 0x12 ;  /* 0x0000000704047291 */ /* 0x000fe2000f8f90ff */
[----:B------:R-:W2:Y:S03]  /*00c0*/  LDCU.64 UR8, c[0x0][0x358] ;  /* 0x00006b00ff0877ac */ /* 0x000ea60008000a00 */
[----:B------:R-:W-:Y:S01]  /*00d0*/  USHF.R.S32.HI UR4, URZ, 0x12, UR4 ;  /* 0x00000012ff047899 */ /* 0x000fe20008011404 */
[----:B------:R-:W3:Y:S01]  /*00e0*/  LDCU UR12, c[0x0][0x3a0] ;  /* 0x00007400ff0c77ac */ /* 0x000ee20008000800 */
[----:B------:R-:W4:Y:S01]  /*00f0*/  LDCU UR10, c[0x0][0x39c] ;  /* 0x00007380ff0a77ac */ /* 0x000f220008000800 */
[----:B0-----:R-:W-:-:S04]  /*0100*/  IMAD R0, R0, UR5, RZ ;  /* 0x0000000500007c24 */ /* 0x001fc8000f8e02ff */
[----:B------:R-:W-:-:S05]  /*0110*/  IMAD R0, R0, UR4, R0 ;  /* 0x0000000400007c24 */ /* 0x000fca000f8e0200 */
[----:B-1----:R-:W-:Y:S01]  /*0120*/  IADD3 R0, PT, PT, R0, UR6, R3 ;  /* 0x0000000600007c10 */ /* 0x002fe2000fffe003 */
[----:B------:R-:W-:-:S04]  /*0130*/  UIADD3 UR6, UPT, UPT, -UR4, URZ, URZ ;  /* 0x000000ff04067290 */ /* 0x000fc8000fffe1ff */
[C-C-:B------:R-:W-:Y:S02]  /*0140*/  IMAD R2, R33.reuse, 0x3, R0.reuse ;  /* 0x0000000321027824 */ /* 0x140fe400078e0200 */
[C-C-:B------:R-:W-:Y:S02]  /*0150*/  IMAD R3, R33.reuse, 0x7, R0.reuse ;  /* 0x0000000721037824 */ /* 0x140fe400078e0200 */
[C-C-:B------:R-:W-:Y:S02]  /*0160*/  IMAD R4, R33.reuse, 0xb, R0.reuse ;  /* 0x0000000b21047824 */ /* 0x140fe400078e0200 */
[C-C-:B------:R-:W-:Y:S02]  /*0170*/  IMAD R5, R33.reuse, 0xf, R0.reuse ;  /* 0x0000000f21057824 */ /* 0x140fe400078e0200 */
[C-C-:B------:R-:W-:Y:S02]  /*0180*/  IMAD R6, R33.reuse, 0x5, R0.reuse ;  /* 0x0000000521067824 */ /* 0x140fe400078e0200 */
[----:B------:R-:W-:-:S02]  /*0190*/  IMAD R7, R33, 0x9, R0 ;  /* 0x0000000921077824 */ /* 0x000fc400078e0200 */
[C-C-:B------:R-:W-:Y:S02]  /*01a0*/  IMAD R31, R33.reuse, 0xd, R0.reuse ;  /* 0x0000000d211f7824 */ /* 0x140fe400078e0200 */
[----:B------:R-:W-:Y:S02]  /*01b0*/  IMAD R33, R33, 0x11, R0 ;  /* 0x0000001121217824 */ /* 0x000fe400078e0200 */
[----:B--234-:R-:W-:-:S07]  /*01c0*/  VIADD R35, R0, UR7 ;  /* 0x0000000700237c36 */ /* 0x01cfce0008000000 */
.L_x_2:
[----:B------:R-:W-:Y:S01]  /*01d0*/  ISETP.GE.AND P0, PT, R0, UR10, PT ;  /* 0x0000000a00007c0c */ /* 0x000fe2000bf06270 */
[----:B------:R-:W-:-:S12]  /*01e0*/  BSSY.RECONVERGENT B0, `(.L_x_0) ;  /* 0x000014e000007945 */ /* 0x000fd80003800200 */
[----:B0-----:R-:W-:Y:S05]  /*01f0*/  @P0 BRA `(.L_x_1) ;  /* 0x0000001400300947 */ /* 0x001fea0003800000 */
[----:B------:R-:W0:Y:S01]  /*0200*/  LDC.64 R8, c[0x0][0x380] ;  /* 0x0000e000ff087b82 */ /* 0x000e220000000a00 */
[----:B------:R-:W-:Y:S01]  /*0210*/  MOV R17, UR12 ;  /* 0x0000000c00117c02 */ /* 0x000fe20008000f00 */
[----:B0-----:R-:W-:-:S04]  /*0220*/  IMAD.WIDE R10, R6, 0x4, R8 ;  /* 0x00000004060a7825 */ /* 0x001fc800078e0208 */
[----:B------:R-:W-:-:S04]  /*0230*/  IMAD.WIDE R18, R3, 0x4, R8 ;  /* 0x0000000403127825 */ /* 0x000fc800078e0208 */
[----:B------:R-:W-:Y:S01]  /*0240*/  IMAD.WIDE R16, R17, 0x4, R10 ;  /* 0x0000000411107825 */ /* 0x000fe200078e020a */
[----:B------:R-:W2:Y:S03]  /*0250*/  LDG.E R24, desc[UR8][R18.64] ;  /* 0x0000000812187981 */ /* 0x000ea6000c1e1900 */
[----:B------:R-:W-:Y:S02]  /*0260*/  IMAD.WIDE R12, R7, 0x4, R8 ;  /* 0x00000004070c7825 */ /* 0x000fe400078e0208 */
[----:B------:R0:W3:Y:S04]  /*0270*/  LDG.E R16, desc[UR8][R16.64] ;  /* 0x0000000810107981 */ /* 0x0000e8000c1e1900 */
[----:B------:R1:W4:Y:S01]  /*0280*/  LDG.E R15, desc[UR8][R12.64] ;  /* 0x000000080c0f7981 */ /* 0x000322000c1e1900 */
[----:B------:R-:W-:-:S04]  /*0290*/  IMAD.U32 R21, RZ, RZ, UR12 ;  /* 0x0000000cff157e24 */ /* 0x000fc8000f8e00ff */
[----:B------:R-:W-:-:S05]  /*02a0*/  IMAD.WIDE R20, R21, 0x4, R18 ;  /* 0x0000000415147825 */ /* 0x000fca00078e0212 */
[----:B------:R4:W5:Y:S01]  /*02b0*/  LDG.E R14, desc[UR8][R20.64] ;  /* 0x00000008140e7981 */ /* 0x000962000c1e1900 */
[----:B------:R-:W-:-:S04]  /*02c0*/  IMAD.U32 R23, RZ, RZ, UR12 ;  /* 0x0000000cff177e24 */ /* 0x000fc8000f8e00ff */
[----:B------:R-:W-:-:S04]  /*02d0*/  IMAD.WIDE R22, R23, 0x4, R12 ;  /* 0x0000000417167825 */ /* 0x000fc800078e020c */
[----:B------:R-:W-:Y:S01]  /*02e0*/  IMAD.WIDE R26, R4, 0x4, R8 ;  /* 0x00000004041a7825 */ /* 0x000fe200078e0208 */
[----:B------:R5:W5:Y:S04]  /*02f0*/  LDG.E R29, desc[UR8][R22.64] ;  /* 0x00000008161d7981 */ /* 0x000b68000c1e1900 */
[----:B------:R-:W5:Y:S01]  /*0300*/  LDG.E R32, desc[UR8][R26.64] ;  /* 0x000000081a207981 */ /* 0x000f62000c1e1900 */
[----:B0-----:R-:W-:Y:S01]  /*0310*/  IABS R17, UR12 ;  /* 0x0000000c00117c13 */ /* 0x001fe20008000000 */
[----:B------:R-:W-:Y:S01]  /*0320*/  UMOV UR4, URZ ;  /* 0x000000ff00047c82 */ /* 0x000fe20008000000 */
[----:B------:R-:W-:Y:S02]  /*0330*/  LOP3.LUT R30, RZ, UR12, RZ, 0x33, !PT ;  /* 0x0000000cff1e7c12 */ /* 0x000fe4000f8e33ff */
[----:B------:R-:W-:-:S13]  /*0340*/  R2UR UR11, R17 ;  /* 0x00000000110b72ca */ /* 0x000fda00000e0000 */
[----:B-1----:R-:W0:Y:S08]  /*0350*/  I2F.RP R12, UR11 ;  /* 0x0000000b000c7d06 */ /* 0x002e300008209400 */
[----:B0-----:R-:W0:Y:S02]  /*0360*/  MUFU.RCP R12, R12 ;  /* 0x0000000c000c7308 */ /* 0x001e240000001000 */
[----:B0-----:R-:W-:-:S06]  /*0370*/  IADD3 R13, PT, PT, R12, 0xffffffe, RZ ;  /* 0x0ffffffe0c0d7810 */ /* 0x001fcc0007ffe0ff */
[----:B------:R-:W0:Y:S02]  /*0380*/  F2I.FTZ.U32.TRUNC.NTZ R13, R13 ;  /* 0x0000000d000d7305 */ /* 0x000e24000021f000 */
[----:B0-----:R-:W-:-:S13]  /*0390*/  R2UR UR5, R13 ;  /* 0x000000000d0572ca */ /* 0x001fda00000e0000 */
[----:B------:R-:W-:-:S04]  /*03a0*/  UIADD3 UR7, UPT, UPT, URZ, -UR5, URZ ;  /* 0x80000005ff077290 */ /* 0x000fc8000fffe0ff */
[----:B------:R-:W-:-:S04]  /*03b0*/  UIMAD UR7, UR7, UR11, URZ ;  /* 0x0000000b070772a4 */ /* 0x000fc8000f8e02ff */
[----:B------:R-:W-:Y:S01]  /*03c0*/  UIMAD.WIDE.U32 UR4, UR5, UR7, UR4 ;  /* 0x00000007050472a5 */ /* 0x000fe2000f8e0004 */
[----:B--2---:R-:W-:Y:S02]  /*03d0*/  IABS R17, R24 ;  /* 0x0000001800117213 */ /* 0x004fe40000000000 */
[----:B------:R-:W-:Y:S02]  /*03e0*/  ISETP.GE.AND P3, PT, R24, RZ, PT ;  /* 0x000000ff1800720c */ /* 0x000fe40003f66270 */
[----:B---3--:R-:W-:Y:S01]  /*03f0*/  IABS R19, R16 ;  /* 0x0000001000137213 */ /* 0x008fe20000000000 */
[----:B------:R-:W-:Y:S01]  /*0400*/  IMAD.HI.U32 R12, R17, UR5, RZ ;  /* 0x00000005110c7c27 */ /* 0x000fe2000f8e00ff */
[----:B----4-:R-:W-:-:S03]  /*0410*/  IABS R21, R15 ;  /* 0x0000000f00157213 */ /* 0x010fc60000000000 */
[----:B------:R-:W-:-:S04]  /*0420*/  IMAD.HI.U32 R13, R19, UR5, RZ ;  /* 0x00000005130d7c27 */ /* 0x000fc8000f8e00ff */
[----:B------:R-:W-:Y:S02]  /*0430*/  IMAD.MOV R18, RZ, RZ, -R12 ;  /* 0x000000ffff127224 */ /* 0x000fe400078e0a0c */
[----:B------:R-:W-:Y:S02]  /*0440*/  IMAD.MOV R20, RZ, RZ, -R13 ;  /* 0x000000ffff147224 */ /* 0x000fe400078e0a0d */
[----:B------:R-:W-:-:S04]  /*0450*/  IMAD.HI.U32 R12, R21, UR5, RZ ;  /* 0x00000005150c7c27 */ /* 0x000fc8000f8e00ff */
[----:B------:R-:W-:Y:S01]  /*0460*/  IMAD R17, R18, UR11, R17 ;  /* 0x0000000b12117c24 */ /* 0x000fe2000f8e0211 */
[----:B------:R-:W-:Y:S01]  /*0470*/  IADD3 R12, PT, PT, -R12, RZ, RZ ;  /* 0x000000ff0c0c7210 */ /* 0x000fe20007ffe1ff */
[----:B------:R-:W-:-:S03]  /*0480*/  IMAD R18, R20, UR11, R19 ;  /* 0x0000000b14127c24 */ /* 0x000fc6000f8e0213 */
[----:B------:R-:W-:Y:S01]  /*0490*/  ISETP.LT.U32.AND P0, PT, R17, UR11, PT ;  /* 0x0000000b11007c0c */ /* 0x000fe2000bf01070 */
[----:B------:R-:W-:Y:S01]  /*04a0*/  IMAD R19, R12, UR11, R21 ;  /* 0x0000000b0c137c24 */ /* 0x000fe2000f8e0215 */
[----:B------:R-:W-:Y:S01]  /*04b0*/  ISETP.LT.U32.AND P1, PT, R18, UR11, PT ;  /* 0x0000000b12007c0c */ /* 0x000fe2000bf21070 */
[----:B------:R-:W0:Y:S01]  /*04c0*/  LDC.64 R12, c[0x0][0x388] ;  /* 0x0000e200ff0c7b82 */ /* 0x000e220000000a00 */
[----:B-----5:R-:W-:Y:S02]  /*04d0*/  IABS R21, R14 ;  /* 0x0000000e00157213 */ /* 0x020fe40000000000 */
[----:B------:R-:W-:-:S03]  /*04e0*/  ISETP.LT.U32.AND P2, PT, R19, UR11, PT ;  /* 0x0000000b13007c0c */ /* 0x000fc6000bf41070 */
[----:B------:R-:W-:-:S04]  /*04f0*/  IMAD.HI.U32 R20, R21, UR5, RZ ;  /* 0x0000000515147c27 */ /* 0x000fc8000f8e00ff */
[----:B------:R-:W-:Y:S01]  /*0500*/  @!P0 VIADD R17, R17, -UR11 ;  /* 0x8000000b11118c36 */ /* 0x000fe20008000000 */
[----:B------:R-:W-:Y:S01]  /*0510*/  IADD3 R20, PT, PT, -R20, RZ, RZ ;  /* 0x000000ff14147210 */ /* 0x000fe20007ffe1ff */
[----:B------:R-:W-:-:S03]  /*0520*/  @!P1 VIADD R18, R18, -UR11 ;  /* 0x8000000b12129c36 */ /* 0x000fc60008000000 */
[----:B------:R-:W-:Y:S01]  /*0530*/  ISETP.LT.U32.AND P0, PT, R17, UR11, PT ;  /* 0x0000000b11007c0c */ /* 0x000fe2000bf01070 */
[----:B------:R-:W-:Y:S01]  /*0540*/  @!P2 VIADD R19, R19, -UR11 ;  /* 0x8000000b1313ac36 */ /* 0x000fe20008000000 */
[----:B------:R-:W-:Y:S02]  /*0550*/  ISETP.LT.U32.AND P4, PT, R18, UR11, PT ;  /* 0x0000000b12007c0c */ /* 0x000fe4000bf81070 */
[----:B------:R-:W-:Y:S01]  /*0560*/  ISETP.GE.AND P2, PT, R16, RZ, PT ;  /* 0x000000ff1000720c */ /* 0x000fe20003f46270 */
[----:B------:R-:W-:Y:S01]  /*0570*/  IMAD R16, R20, UR11, R21 ;  /* 0x0000000b14107c24 */ /* 0x000fe2000f8e0215 */
[----:B------:R-:W-:-:S04]  /*0580*/  ISETP.LT.U32.AND P1, PT, R19, UR11, PT ;  /* 0x0000000b13007c0c */ /* 0x000fc8000bf21070 */
[----:B------:R-:W-:-:S03]  /*0590*/  ISETP.LT.U32.AND P5, PT, R16, UR11, PT ;  /* 0x0000000b10007c0c */ /* 0x000fc6000bfa1070 */
[----:B------:R-:W-:Y:S01]  /*05a0*/  @!P0 VIADD R17, R17, -UR11 ;  /* 0x8000000b11118c36 */ /* 0x000fe20008000000 */
[----:B------:R-:W-:Y:S02]  /*05b0*/  ISETP.NE.AND P0, PT, RZ, UR12, PT ;  /* 0x0000000cff007c0c */ /* 0x000fe4000bf05270 */
[----:B------:R-:W-:Y:S01]  /*05c0*/  @!P4 IADD3 R18, PT, PT, R18, -UR11, RZ ;  /* 0x8000000b1212cc10 */ /* 0x000fe2000fffe0ff */
[----:B------:R-:W-:Y:S01]  /*05d0*/  @!P3 IMAD.MOV R17, RZ, RZ, -R17 ;  /* 0x000000ffff11b224 */ /* 0x000fe200078e0a11 */
[----:B------:R-:W-:Y:S02]  /*05e0*/  ISETP.GE.AND P4, PT, R15, RZ, PT ;  /* 0x000000ff0f00720c */ /* 0x000fe40003f86270 */
[----:B------:R-:W-:Y:S01]  /*05f0*/  @!P1 IADD3 R19, PT, PT, R19, -UR11, RZ ;  /* 0x8000000b13139c10 */ /* 0x000fe2000fffe0ff */
[----:B------:R-:W-:Y:S01]  /*0600*/  @!P2 IMAD.MOV R18, RZ, RZ, -R18 ;  /* 0x000000ffff12a224 */ /* 0x000fe200078e0a12 */
[----:B------:R-:W-:Y:S01]  /*0610*/  SEL R23, R30, R17, !P0 ;  /* 0x000000111e177207 */ /* 0x000fe20004000000 */
[----:B------:R-:W-:-:S03]  /*0620*/  @!P5 VIADD R16, R16, -UR11 ;  /* 0x8000000b1010dc36 */ /* 0x000fc60008000000 */
[----:B------:R-:W-:Y:S01]  /*0630*/  SEL R21, R30, R18, !P0 ;  /* 0x000000121e157207 */ /* 0x000fe20004000000 */
[----:B0-----:R-:W-:-:S04]  /*0640*/  IMAD.WIDE R22, R23, 0x8, R12 ;  /* 0x0000000817167825 */ /* 0x001fc800078e020c */
[----:B------:R-:W-:Y:S02]  /*0650*/  @!P4 IMAD.MOV R19, RZ, RZ, -R19 ;  /* 0x000000ffff13c224 */ /* 0x000fe400078e0a13 */
[----:B------:R-:W-:Y:S01]  /*0660*/  IMAD.WIDE R20, R21, 0x8, R12 ;  /* 0x0000000815147825 */ /* 0x000fe200078e020c */
[----:B------:R-:W2:Y:S02]  /*0670*/  LDG.E.64 R22, desc[UR8][R22.64] ;  /* 0x0000000816167981 */ /* 0x000ea4000c1e1b00 */
[----:B------:R-:W-:-:S03]  /*0680*/  SEL R19, R30, R19, !P0 ;  /* 0x000000131e137207 */ /* 0x000fc60004000000 */
[----:B------:R-:W2:Y:S01]  /*0690*/  LDG.E.64 R20, desc[UR8][R20.64] ;  /* 0x0000000814147981 */ /* 0x000ea2000c1e1b00 */
[----:B------:R-:W-:Y:S01]  /*06a0*/  ISETP.LT.U32.AND P1, PT, R16, UR11, PT ;  /* 0x0000000b10007c0c */ /* 0x000fe2000bf21070 */
[----:B------:R-:W-:Y:S01]  /*06b0*/  IMAD.WIDE R18, R19, 0x8, R12 ;  /* 0x0000000813127825 */ /* 0x000fe200078e020c */
[----:B------:R-:W-:Y:S02]  /*06c0*/  ISETP.GE.AND P2, PT, R14, RZ, PT ;  /* 0x000000ff0e00720c */ /* 0x000fe40003f46270 */
[----:B------:R-:W-:-:S03]  /*06d0*/  IABS R25, R29 ;  /* 0x0000001d00197213 */ /* 0x000fc60000000000 */
[----:B------:R-:W3:Y:S01]  /*06e0*/  LDG.E.64 R18, desc[UR8][R18.64] ;  /* 0x0000000812127981 */ /* 0x000ee2000c1e1b00 */
[----:B------:R-:W-:Y:S01]  /*06f0*/  IABS R28, R32 ;  /* 0x00000020001c7213 */ /* 0x000fe20000000000 */
[----:B------:R-:W-:-:S04]  /*0700*/  IMAD.HI.U32 R14, R25, UR5, RZ ;  /* 0x00000005190e7c27 */ /* 0x000fc8000f8e00ff */
[----:B------:R-:W-:Y:S01]  /*0710*/  @!P1 IADD3 R16, PT, PT, R16, -UR11, RZ ;  /* 0x8000000b10109c10 */ /* 0x000fe2000fffe0ff */
[----:B------:R-:W-:Y:S02]  /*0720*/  IMAD.MOV R24, RZ, RZ, -R14 ;  /* 0x000000ffff187224 */ /* 0x000fe400078e0a0e */
[----:B------:R-:W-:-:S04]  /*0730*/  IMAD.HI.U32 R14, R28, UR5, RZ ;  /* 0x000000051c0e7c27 */ /* 0x000fc8000f8e00ff */
[----:B------:R-:W-:Y:S01]  /*0740*/  @!P2 IMAD.MOV R16, RZ, RZ, -R16 ;  /* 0x000000ffff10a224 */ /* 0x000fe200078e0a10 */
[----:B------:R-:W-:Y:S01]  /*0750*/  IADD3 R15, PT, PT, -R14, RZ, RZ ;  /* 0x000000ff0e0f7210 */ /* 0x000fe20007ffe1ff */
[----:B------:R-:W-:-:S03]  /*0760*/  IMAD R25, R24, UR11, R25 ;  /* 0x0000000b18197c24 */ /* 0x000fc6000f8e0219 */
[----:B------:R-:W-:Y:S01]  /*0770*/  SEL R17, R30, R16, !P0 ;  /* 0x000000101e117207 */ /* 0x000fe20004000000 */
[----:B------:R-:W-:-:S04]  /*0780*/  IMAD R28, R15, UR11, R28 ;  /* 0x0000000b0f1c7c24 */ /* 0x000fc8000f8e021c */
[----:B------:R-:W-:-:S06]  /*0790*/  IMAD.WIDE R16, R17, 0x8, R12 ;  /* 0x0000000811107825 */ /* 0x000fcc00078e020c */
[----:B------:R-:W4:Y:S01]  /*07a0*/  LDG.E.64 R16, desc[UR8][R16.64] ;  /* 0x0000000810107981 */ /* 0x000f22000c1e1b00 */
[----:B------:R-:W-:-:S05]  /*07b0*/  IMAD.WIDE R14, R31, 0x4, R8 ;  /* 0x000000041f0e7825 */ /* 0x000fca00078e0208 */
[----:B------:R-:W5:Y:S01]  /*07c0*/  LDG.E R24, desc[UR8][R14.64] ;  /* 0x000000080e187981 */ /* 0x000f62000c1e1900 */
[----:B------:R-:W-:Y:S02]  /*07d0*/  ISETP.LT.U32.AND P1, PT, R28, UR11, PT ;  /* 0x0000000b1c007c0c */ /* 0x000fe4000bf21070 */
[----:B------:R-:W-:-:S11]  /*07e0*/  ISETP.LT.U32.AND P2, PT, R25, UR11, PT ;  /* 0x0000000b19007c0c */ /* 0x000fd6000bf41070 */
[----:B------:R-:W-:Y:S02]  /*07f0*/  @!P1 VIADD R28, R28, -UR11 ;  /* 0x8000000b1c1c9c36 */ /* 0x000fe40008000000 */
[----:B------:R-:W-:Y:S01]  /*0800*/  @!P2 VIADD R25, R25, -UR11 ;  /* 0x8000000b1919ac36 */ /* 0x000fe20008000000 */
[----:B------:R-:W-:Y:S02]  /*0810*/  ISETP.GE.AND P2, PT, R32, RZ, PT ;  /* 0x000000ff2000720c */ /* 0x000fe40003f46270 */
[----:B------:R-:W-:Y:S02]  /*0820*/  ISETP.LT.U32.AND P1, PT, R28, UR11, PT ;  /* 0x0000000b1c007c0c */ /* 0x000fe4000bf21070 */
[----:B------:R-:W-:-:S11]  /*0830*/  ISETP.LT.U32.AND P3, PT, R25, UR11, PT ;  /* 0x0000000b19007c0c */ /* 0x000fd6000bf61070 */
[----:B------:R-:W-:Y:S02]  /*0840*/  @!P1 IADD3 R28, PT, PT, R28, -UR11, RZ ;  /* 0x8000000b1c1c9c10 */ /* 0x000fe4000fffe0ff */
[----:B------:R-:W-:Y:S01]  /*0850*/  ISETP.GE.AND P1, PT, R29, RZ, PT ;  /* 0x000000ff1d00720c */ /* 0x000fe20003f26270 */
[----:B------:R-:W-:Y:S02]  /*0860*/  @!P3 VIADD R25, R25, -UR11 ;  /* 0x8000000b1919bc36 */ /* 0x000fe40008000000 */
[----:B------:R-:W-:-:S05]  /*0870*/  @!P2 IMAD.MOV R28, RZ, RZ, -R28 ;  /* 0x000000ffff1ca224 */ /* 0x000fca00078e0a1c */
[----:B------:R-:W-:-:S05]  /*0880*/  SEL R29, R30, R28, !P0 ;  /* 0x0000001c1e1d7207 */ /* 0x000fca0004000000 */
[----:B------:R-:W-:Y:S01]  /*0890*/  @!P1 IADD3 R25, PT, PT, -R25, RZ, RZ ;  /* 0x000000ff19199210 */ /* 0x000fe20007ffe1ff */
[----:B------:R-:W-:-:S06]  /*08a0*/  IMAD.WIDE R28, R29, 0x8, R12 ;  /* 0x000000081d1c7825 */ /* 0x000fcc00078e020c */
[----:B------:R-:W5:Y:S01]  /*08b0*/  LDG.E.64 R28, desc[UR8][R28.64] ;  /* 0x000000081c1c7981 */ /* 0x000f62000c1e1b00 */
[----:B--2---:R-:W-:-:S08]  /*08c0*/  DADD R22, R22, -R20 ;  /* 0x0000000016167229 */ /* 0x004fd00000000814 */
[C-C-:B---3--:R-:W-:Y:S02]  /*08d0*/  DADD R20, R18.reuse, R22.reuse ;  /* 0x0000000012147229 */ /* 0x148fe40000000016 */
[----:B------:R-:W-:Y:S01]  /*08e0*/  DADD R18, -R18, R22 ;  /* 0x0000000012127229 */ /* 0x000fe20000000116 */
[----:B------:R-:W-:-:S05]  /*08f0*/  SEL R23, R30, R25, !P0 ;  /* 0x000000191e177207 */ /* 0x000fca0004000000 */
[----:B------:R-:W-:-:S06]  /*0900*/  IMAD.WIDE R22, R23, 0x8, R12 ;  /* 0x0000000817167825 */ /* 0x000fcc00078e020c */
[----:B------:R-:W2:Y:S01]  /*0910*/  LDG.E.64 R22, desc[UR8][R22.64] ;  /* 0x0000000816167981 */ /* 0x000ea2000c1e1b00 */
[----:B------:R-:W-:-:S04]  /*0920*/  IMAD.U32 R25, RZ, RZ, UR12 ;  /* 0x0000000cff197e24 */ /* 0x000fc8000f8e00ff */
[----:B------:R-:W-:-:S05]  /*0930*/  IMAD.WIDE R26, R25, 0x4, R26 ;  /* 0x00000004191a7825 */ /* 0x000fca00078e021a */
[----:B------:R0:W3:Y:S01]  /*0940*/  LDG.E R34, desc[UR8][R26.64] ;  /* 0x000000081a227981 */ /* 0x0000e2000c1e1900 */
[C---:B----4-:R-:W-:Y:S02]  /*0950*/  DADD R20, -R16.reuse, R20 ;  /* 0x0000000010147229 */ /* 0x050fe40000000114 */
[----:B------:R-:W-:Y:S01]  /*0960*/  DADD R16, R16, R18 ;  /* 0x0000000010107229 */ /* 0x000fe20000000012 */
[----:B------:R-:W-:-:S05]  /*0970*/  IMAD.WIDE R18, R35, 0x4, R8 ;  /* 0x0000000423127825 */ /* 0x000fca00078e0208 */
[----:B------:R-:W4:Y:S01]  /*0980*/  LDG.E R25, desc[UR8][R18.64] ;  /* 0x0000000812197981 */ /* 0x000f22000c1e1900 */
[----:B0-----:R-:W-:Y:S01]  /*0990*/  IMAD.WIDE R26, R0, 0x4, R8 ;  /* 0x00000004001a7825 */ /* 0x001fe200078e0208 */
[----:B-----5:R-:W-:Y:S02]  /*09a0*/  IABS R36, R24 ;  /* 0x0000001800247213 */ /* 0x020fe40000000000 */
[----:B------:R-:W-:Y:S02]  /*09b0*/  ISETP.GE.AND P2, PT, R24, RZ, PT ;  /* 0x000000ff1800720c */ /* 0x000fe40003f46270 */
[----:B------:R0:W5:Y:S01]  /*09c0*/  LDG.E R24, desc[UR8][R26.64] ;  /* 0x000000081a187981 */ /* 0x000162000c1e1900 */
[----:B------:R-:W-:-:S04]  /*09d0*/  IMAD.HI.U32 R32, R36, UR5, RZ ;  /* 0x0000000524207c27 */ /* 0x000fc8000f8e00ff */
[----:B------:R-:W-:-:S04]  /*09e0*/  IMAD.MOV R37, RZ, RZ, -R32 ;  /* 0x000000ffff257224 */ /* 0x000fc800078e0a20 */
[----:B------:R-:W-:-:S05]  /*09f0*/  IMAD R32, R37, UR11, R36 ;  /* 0x0000000b25207c24 */ /* 0x000fca000f8e0224 */
[----:B------:R-:W-:-:S13]  /*0a00*/  ISETP.LT.U32.AND P1, PT, R32, UR11, PT ;  /* 0x0000000b20007c0c */ /* 0x000fda000bf21070 */
[----:B------:R-:W-:-:S04]  /*0a10*/  @!P1 IADD3 R32, PT, PT, R32, -UR11, RZ ;  /* 0x8000000b20209c10 */ /* 0x000fc8000fffe0ff */
[----:B------:R-:W-:-:S13]  /*0a20*/  ISETP.LT.U32.AND P1, PT, R32, UR11, PT ;  /* 0x0000000b20007c0c */ /* 0x000fda000bf21070 */
[----:B------:R-:W-:Y:S01]  /*0a30*/  @!P1 VIADD R32, R32, -UR11 ;  /* 0x8000000b20209c36 */ /* 0x000fe20008000000 */
[----:B------:R-:W-:-:S04]  /*0a40*/  DADD R20, R28, R20 ;  /* 0x000000001c147229 */ /* 0x000fc80000000014 */
[----:B------:R-:W-:-:S04]  /*0a50*/  @!P2 IADD3 R32, PT, PT, -R32, RZ, RZ ;  /* 0x000000ff2020a210 */ /* 0x000fc80007ffe1ff */
[----:B------:R-:W-:Y:S02]  /*0a60*/  SEL R37, R30, R32, !P0 ;  /* 0x000000201e257207 */ /* 0x000fe40004000000 */
[----:B0-----:R-:W-:-:S05]  /*0a70*/  MOV R27, UR12 ;  /* 0x0000000c001b7c02 */ /* 0x001fca0008000f00 */
[----:B------:R-:W-:-:S05]  /*0a80*/  IMAD.WIDE R18, R27, 0x4, R18 ;  /* 0x000000041b127825 */ /* 0x000fca00078e0212 */
[----:B------:R0:W3:Y:S01]  /*0a90*/  LDG.E R32, desc[UR8][R18.64] ;  /* 0x0000000812207981 */ /* 0x0000e2000c1e1900 */
[----:B--2---:R-:W-:Y:S02]  /*0aa0*/  DADD R28, R28, -R22 ;  /* 0x000000001c1c7229 */ /* 0x004fe40000000816 */
[----:B------:R-:W-:Y:S01]  /*0ab0*/  DADD R22, -R22, R20 ;  /* 0x0000000016167229 */ /* 0x000fe20000000114 */
[----:B------:R-:W-:-:S06]  /*0ac0*/  IMAD.WIDE R20, R37, 0x8, R12 ;  /* 0x0000000825147825 */ /* 0x000fcc00078e020c */
[----:B------:R-:W2:Y:S01]  /*0ad0*/  LDG.E.64 R20, desc[UR8][R20.64] ;  /* 0x0000000814147981 */ /* 0x000ea2000c1e1b00 */
[----:B----4-:R-:W-:Y:S02]  /*0ae0*/  IABS R26, R25 ;  /* 0x00000019001a7213 */ /* 0x010fe40000000000 */
[----:B------:R-:W-:-:S03]  /*0af0*/  ISETP.GE.AND P2, PT, R25, RZ, PT ;  /* 0x000000ff1900720c */ /* 0x000fc60003f46270 */
[----:B------:R-:W-:-:S04]  /*0b00*/  IMAD.HI.U32 R25, R26, UR5, RZ ;  /* 0x000000051a197c27 */ /* 0x000fc8000f8e00ff */
[----:B------:R-:W-:-:S04]  /*0b10*/  IMAD.MOV R25, RZ, RZ, -R25 ;  /* 0x000000ffff197224 */ /* 0x000fc800078e0a19 */
[----:B------:R-:W-:Y:S01]  /*0b20*/  IMAD R25, R25, UR11, R26 ;  /* 0x0000000b19197c24 */ /* 0x000fe2000f8e021a */
[----:B-----5:R-:W-:-:S05]  /*0b30*/  IABS R26, R24 ;  /* 0x00000018001a7213 */ /* 0x020fca0000000000 */
[----:B------:R-:W-:-:S04]  /*0b40*/  IMAD.HI.U32 R27, R26, UR5, RZ ;  /* 0x000000051a1b7c27 */ /* 0x000fc8000f8e00ff */
[----:B------:R-:W-:-:S04]  /*0b50*/  IMAD.MOV R27, RZ, RZ, -R27 ;  /* 0x000000ffff1b7224 */ /* 0x000fc800078e0a1b */
[----:B------:R-:W-:Y:S01]  /*0b60*/  IMAD R26, R27, UR11, R26 ;  /* 0x0000000b1b1a7c24 */ /* 0x000fe2000f8e021a */
[----:B------:R-:W-:-:S04]  /*0b70*/  ISETP.LT.U32.AND P1, PT, R25, UR11, PT ;  /* 0x0000000b19007c0c */ /* 0x000fc8000bf21070 */
[----:B------:R-:W-:-:S09]  /*0b80*/  ISETP.LT.U32.AND P3, PT, R26, UR11, PT ;  /* 0x0000000b1a007c0c */ /* 0x000fd2000bf61070 */
[----:B------:R-:W-:-:S04]  /*0b90*/  @!P1 IADD3 R25, PT, PT, R25, -UR11, RZ ;  /* 0x8000000b19199c10 */ /* 0x000fc8000fffe0ff */
[----:B------:R-:W-:Y:S01]  /*0ba0*/  @!P3 VIADD R26, R26, -UR11 ;  /* 0x8000000b1a1abc36 */ /* 0x000fe20008000000 */
[----:B------:R-:W-:-:S04]  /*0bb0*/  ISETP.LT.U32.AND P1, PT, R25, UR11, PT ;  /* 0x0000000b19007c0c */ /* 0x000fc8000bf21070 */
[----:B------:R-:W-:Y:S02]  /*0bc0*/  ISETP.LT.U32.AND P3, PT, R26, UR11, PT ;  /* 0x0000000b1a007c0c */ /* 0x000fe4000bf61070 */
[----:B------:R-:W-:-:S07]  /*0bd0*/  ISETP.GE.AND P4, PT, R24, RZ, PT ;  /* 0x000000ff1800720c */ /* 0x000fce0003f86270 */
[----:B------:R-:W-:-:S04]  /*0be0*/  @!P1 IADD3 R25, PT, PT, R25, -UR11, RZ ;  /* 0x8000000b19199c10 */ /* 0x000fc8000fffe0ff */
[----:B------:R-:W-:Y:S01]  /*0bf0*/  @!P3 VIADD R26, R26, -UR11 ;  /* 0x8000000b1a1abc36 */ /* 0x000fe20008000000 */
[----:B------:R-:W-:-:S03]  /*0c00*/  @!P2 IADD3 R25, PT, PT, -R25, RZ, RZ ;  /* 0x000000ff1919a210 */ /* 0x000fc60007ffe1ff */
[----:B------:R-:W-:Y:S01]  /*0c10*/  @!P4 IMAD.MOV R26, RZ, RZ, -R26 ;  /* 0x000000ffff1ac224 */ /* 0x000fe200078e0a1a */
[----:B------:R-:W-:-:S04]  /*0c20*/  SEL R27, R30, R25, !P0 ;  /* 0x000000191e1b7207 */ /* 0x000fc80004000000 */
[----:B------:R-:W-:Y:S01]  /*0c30*/  SEL R25, R30, R26, !P0 ;  /* 0x0000001a1e197207 */ /* 0x000fe20004000000 */
[----:B------:R-:W-:-:S04]  /*0c40*/  IMAD.WIDE R26, R27, 0x8, R12 ;  /* 0x000000081b1a7825 */ /* 0x000fc800078e020c */
[----:B------:R-:W-:Y:S02]  /*0c50*/  IMAD.WIDE R24, R25, 0x8, R12 ;  /* 0x0000000819187825 */ /* 0x000fe400078e020c */
[----:B------:R-:W4:Y:S04]  /*0c60*/  LDG.E.64 R26, desc[UR8][R26.64] ;  /* 0x000000081a1a7981 */ /* 0x000f28000c1e1b00 */
[----:B------:R-:W4:Y:S01]  /*0c70*/  LDG.E.64 R24, desc[UR8][R24.64] ;  /* 0x0000000818187981 */ /* 0x000f22000c1e1b00 */
[----:B---3--:R-:W-:Y:S02]  /*0c80*/  IABS R36, R34 ;  /* 0x0000002200247213 */ /* 0x008fe40000000000 */
[----:B------:R-:W-:-:S03]  /*0c90*/  ISETP.GE.AND P2, PT, R34, RZ, PT ;  /* 0x000000ff2200720c */ /* 0x000fc60003f46270 */
[----:B------:R-:W-:-:S05]  /*0ca0*/  IMAD.HI.U32 R34, R36, UR5, RZ ;  /* 0x0000000524227c27 */ /* 0x000fca000f8e00ff */
[----:B------:R-:W-:-:S05]  /*0cb0*/  IADD3 R37, PT, PT, -R34, RZ, RZ ;  /* 0x000000ff22257210 */ /* 0x000fca0007ffe1ff */
[----:B------:R-:W-:-:S05]  /*0cc0*/  IMAD R34, R37, UR11, R36 ;  /* 0x0000000b25227c24 */ /* 0x000fca000f8e0224 */
[----:B------:R-:W-:-:S13]  /*0cd0*/  ISETP.LT.U32.AND P1, PT, R34, UR11, PT ;  /* 0x0000000b22007c0c */ /* 0x000fda000bf21070 */
[----:B------:R-:W-:-:S05]  /*0ce0*/  @!P1 VIADD R34, R34, -UR11 ;  /* 0x8000000b22229c36 */ /* 0x000fca0008000000 */
[----:B------:R-:W-:-:S13]  /*0cf0*/  ISETP.LT.U32.AND P1, PT, R34, UR11, PT ;  /* 0x0000000b22007c0c */ /* 0x000fda000bf21070 */
[----:B------:R-:W-:-:S05]  /*0d00*/  @!P1 IADD3 R34, PT, PT, R34, -UR11, RZ ;  /* 0x8000000b22229c10 */ /* 0x000fca000fffe0ff */
[----:B------:R-:W-:-:S05]  /*0d10*/  @!P2 IMAD.MOV R34, RZ, RZ, -R34 ;  /* 0x000000ffff22a224 */ /* 0x000fca00078e0a22 */
[----:B0-----:R-:W-:-:S05]  /*0d20*/  SEL R19, R30, R34, !P0 ;  /* 0x000000221e137207 */ /* 0x001fca0004000000 */
[----:B------:R-:W-:-:S06]  /*0d30*/  IMAD.WIDE R18, R19, 0x8, R12 ;  /* 0x0000000813127825 */ /* 0x000fcc00078e020c */
[----:B------:R-:W3:Y:S01]  /*0d40*/  LDG.E.64 R18, desc[UR8][R18.64] ;  /* 0x0000000812127981 */ /* 0x000ee2000c1e1b00 */
[C---:B--2---:R-:W-:Y:S02]  /*0d50*/  DADD R28, -R20.reuse, R28 ;  /* 0x00000000141c7229 */ /* 0x044fe4000000011c */
[----:B------:R-:W-:Y:S01]  /*0d60*/  DADD R20, R20, R22 ;  /* 0x0000000014147229 */ /* 0x000fe20000000016 */
[----:B------:R-:W-:-:S05]  /*0d70*/  IMAD.WIDE R22, R2, 0x4, R8 ;  /* 0x0000000402167825 */ /* 0x000fca00078e0208 */
[----:B------:R-:W2:Y:S01]  /*0d80*/  LDG.E R34, desc[UR8][R22.64] ;  /* 0x0000000816227981 */ /* 0x000ea2000c1e1900 */
[----:B----4-:R-:W-:Y:S01]  /*0d90*/  DADD R24, R26, -R24 ;  /* 0x000000001a187229 */ /* 0x010fe20000000818 */
[----:B------:R-:W-:-:S05]  /*0da0*/  IMAD.WIDE R26, R5, 0x4, R8 ;  /* 0x00000004051a7825 */ /* 0x000fca00078e0208 */
[----:B------:R-:W4:Y:S01]  /*0db0*/  LDG.E R36, desc[UR8][R26.64] ;  /* 0x000000081a247981 */ /* 0x000f22000c1e1900 */
[----:B------:R-:W-:Y:S02]  /*0dc0*/  IABS R37, R32 ;  /* 0x0000002000257213 */ /* 0x000fe40000000000 */
[----:B------:R-:W-:Y:S01]  /*0dd0*/  ISETP.GE.AND P4, PT, R32, RZ, PT ;  /* 0x000000ff2000720c */ /* 0x000fe20003f86270 */
[C---:B---3--:R-:W-:Y:S02]  /*0de0*/  DADD R28, R18.reuse, R28 ;  /* 0x00000000121c7229 */ /* 0x048fe4000000001c */
[----:B------:R-:W-:Y:S01]  /*0df0*/  DADD R20, -R18, R20 ;  /* 0x0000000012147229 */ /* 0x000fe20000000114 */
[----:B------:R-:W-:Y:S01]  /*0e00*/  IMAD.HI.U32 R19, R37, UR5, RZ ;  /* 0x0000000525137c27 */ /* 0x000fe2000f8e00ff */
[----:B------:R0:W3:Y:S04]  /*0e10*/  LDG.E R18, desc[UR8][R10.64] ;  /* 0x000000080a127981 */ /* 0x0000e8000c1e1900 */
[----:B------:R-:W-:Y:S01]  /*0e20*/  IADD3 R32, PT, PT, -R19, RZ, RZ ;  /* 0x000000ff13207210 */ /* 0x000fe20007ffe1ff */
[----:B------:R-:W-:-:S04]  /*0e30*/  IMAD.U32 R19, RZ, RZ, UR12 ;  /* 0x0000000cff137e24 */ /* 0x000fc8000f8e00ff */
[----:B------:R-:W-:-:S04]  /*0e40*/  IMAD.WIDE R14, R19, 0x4, R14 ;  /* 0x00000004130e7825 */ /* 0x000fc800078e020e */
[----:B------:R-:W-:-:S05]  /*0e50*/  IMAD R32, R32, UR11, R37 ;  /* 0x0000000b20207c24 */ /* 0x000fca000f8e0225 */
[----:B------:R-:W-:-:S13]  /*0e60*/  ISETP.LT.U32.AND P2, PT, R32, UR11, PT ;  /* 0x0000000b20007c0c */ /* 0x000fda000bf41070 */
[----:B------:R-:W-:-:S05]  /*0e70*/  @!P2 VIADD R32, R32, -UR11 ;  /* 0x8000000b2020ac36 */ /* 0x000fca0008000000 */
[----:B------:R-:W-:-:S13]  /*0e80*/  ISETP.LT.U32.AND P3, PT, R32, UR11, PT ;  /* 0x0000000b20007c0c */ /* 0x000fda000bf61070 */
[----:B------:R-:W-:-:S04]  /*0e90*/  @!P3 VIADD R32, R32, -UR11 ;  /* 0x8000000b2020bc36 */ /* 0x000fc80008000000 */
[----:B------:R-:W-:-:S05]  /*0ea0*/  @!P4 IMAD.MOV R32, RZ, RZ, -R32 ;  /* 0x000000ffff20c224 */ /* 0x000fca00078e0a20 */
[----:B0-----:R-:W-:Y:S01]  /*0eb0*/  SEL R11, R30, R32, !P0 ;  /* 0x000000201e0b7207 */ /* 0x001fe20004000000 */
[----:B------:R-:W-:Y:S01]  /*0ec0*/  IMAD.U32 R32, RZ, RZ, UR12 ;  /* 0x0000000cff207e24 */ /* 0x000fe2000f8e00ff */
[----:B--2---:R-:W-:-:S05]  /*0ed0*/  IABS R19, R34 ;  /* 0x0000002200137213 */ /* 0x004fca0000000000 */
[----:B------:R-:W-:-:S05]  /*0ee0*/  IMAD.HI.U32 R10, R19, UR5, RZ ;  /* 0x00000005130a7c27 */ /* 0x000fca000f8e00ff */
[----:B------:R-:W-:-:S05]  /*0ef0*/  IADD3 R10, PT, PT, -R10, RZ, RZ ;  /* 0x000000ff0a0a7210 */ /* 0x000fca0007ffe1ff */
[----:B------:R-:W-:Y:S01]  /*0f00*/  IMAD R10, R10, UR11, R19 ;  /* 0x0000000b0a0a7c24 */ /* 0x000fe2000f8e0213 */
[----:B------:R-:W-:Y:S01]  /*0f10*/  ISETP.GE.AND P2, PT, R34, RZ, PT ;  /* 0x000000ff2200720c */ /* 0x000fe20003f46270 */
[----:B------:R0:W2:Y:S03]  /*0f20*/  LDG.E R19, desc[UR8][R14.64] ;  /* 0x000000080e137981 */ /* 0x0000a6000c1e1900 */
[----:B------:R-:W-:-:S13]  /*0f30*/  ISETP.LT.U32.AND P1, PT, R10, UR11, PT ;  /* 0x0000000b0a007c0c */ /* 0x000fda000bf21070 */
[----:B------:R-:W-:-:S04]  /*0f40*/  @!P1 IADD3 R10, PT, PT, R10, -UR11, RZ ;  /* 0x8000000b0a0a9c10 */ /* 0x000fc8000fffe0ff */
[----:B------:R-:W-:-:S13]  /*0f50*/  ISETP.LT.U32.AND P1, PT, R10, UR11, PT ;  /* 0x0000000b0a007c0c */ /* 0x000fda000bf21070 */
[----:B------:R-:W-:-:S04]  /*0f60*/  @!P1 IADD3 R10, PT, PT, R10, -UR11, RZ ;  /* 0x8000000b0a0a9c10 */ /* 0x000fc8000fffe0ff */
[----:B------:R-:W-:-:S04]  /*0f70*/  @!P2 IADD3 R10, PT, PT, -R10, RZ, RZ ;  /* 0x000000ff0a0aa210 */ /* 0x000fc80007ffe1ff */
[----:B------:R-:W-:Y:S01]  /*0f80*/  SEL R37, R30, R10, !P0 ;  /* 0x0000000a1e257207 */ /* 0x000fe20004000000 */
[----:B------:R-:W-:-:S04]  /*0f90*/  IMAD.WIDE R10, R11, 0x8, R12 ;  /* 0x000000080b0a7825 */ /* 0x000fc800078e020c */
[----:B0-----:R-:W-:Y:S02]  /*0fa0*/  IMAD.WIDE R14, R37, 0x8, R12 ;  /* 0x00000008250e7825 */ /* 0x001fe400078e020c */
[----:B------:R-:W5:Y:S04]  /*0fb0*/  LDG.E.64 R10, desc[UR8][R10.64] ;  /* 0x000000080a0a7981 */ /* 0x000f68000c1e1b00 */
[----:B------:R-:W5:Y:S01]  /*0fc0*/  LDG.E.64 R14, desc[UR8][R14.64] ;  /* 0x000000080e0e7981 */ /* 0x000f62000c1e1b00 */
[----:B------:R-:W-:-:S04]  /*0fd0*/  IMAD.WIDE R22, R32, 0x4, R22 ;  /* 0x0000000420167825 */ /* 0x000fc800078e0216 */
[----:B------:R-:W-:Y:S02]  /*0fe0*/  IMAD.WIDE R8, R33, 0x4, R8 ;  /* 0x0000000421087825 */ /* 0x000fe400078e0208 */
[----:B------:R-:W5:Y:S01]  /*0ff0*/  LDG.E R22, desc[UR8][R22.64] ;  /* 0x0000000816167981 */ /* 0x000f62000c1e1900 */
[----:B------:R-:W-:-:S03]  /*1000*/  MOV R37, UR12 ;  /* 0x0000000c00257c02 */ /* 0x000fc60008000f00 */
[----:B------:R0:W5:Y:S02]  /*1010*/  LDG.E R32, desc[UR8][R8.64] ;  /* 0x0000000808207981 */ /* 0x000164000c1e1900 */
[----:B------:R-:W-:-:S06]  /*1020*/  IMAD.WIDE R26, R37, 0x4, R26 ;  /* 0x00000004251a7825 */ /* 0x000fcc00078e021a */
[----:B------:R1:W5:Y:S01]  /*1030*/  LDG.E R26, desc[UR8][R26.64] ;  /* 0x000000081a1a7981 */ /* 0x000362000c1e1900 */
[----:B----4-:R-:W-:-:S05]  /*1040*/  IABS R37, R36 ;  /* 0x0000002400257213 */ /* 0x010fca0000000000 */
[----:B------:R-:W-:-:S04]  /*1050*/  IMAD.HI.U32 R34, R37, UR5, RZ ;  /* 0x0000000525227c27 */ /* 0x000fc8000f8e00ff */
[----:B------:R-:W-:-:S04]  /*1060*/  IMAD.MOV R34, RZ, RZ, -R34 ;  /* 0x000000ffff227224 */ /* 0x000fc800078e0a22 */
[----:B------:R-:W-:-:S05]  /*1070*/  IMAD R34, R34, UR11, R37 ;  /* 0x0000000b22227c24 */ /* 0x000fca000f8e0225 */
[----:B------:R-:W-:Y:S02]  /*1080*/  ISETP.LT.U32.AND P1, PT, R34, UR11, PT ;  /* 0x0000000b22007c0c */ /* 0x000fe4000bf21070 */
[----:B------:R-:W-:-:S11]  /*1090*/  ISETP.GE.AND P2, PT, R36, RZ, PT ;  /* 0x000000ff2400720c */ /* 0x000fd60003f46270 */
[----:B------:R-:W-:-:S04]  /*10a0*/  @!P1 IADD3 R34, PT, PT, R34, -UR11, RZ ;  /* 0x8000000b22229c10 */ /* 0x000fc8000fffe0ff */
[----:B------:R-:W-:-:S13]  /*10b0*/  ISETP.LT.U32.AND P1, PT, R34, UR11, PT ;  /* 0x0000000b22007c0c */ /* 0x000fda000bf21070 */
[----:B------:R-:W-:-:S05]  /*10c0*/  @!P1 VIADD R34, R34, -UR11 ;  /* 0x8000000b22229c36 */ /* 0x000fca0008000000 */
[----:B------:R-:W-:-:S04]  /*10d0*/  @!P2 IADD3 R34, PT, PT, -R34, RZ, RZ ;  /* 0x000000ff2222a210 */ /* 0x000fc80007ffe1ff */
[----:B0-----:R-:W-:-:S05]  /*10e0*/  SEL R9, R30, R34, !P0 ;  /* 0x000000221e097207 */ /* 0x001fca0004000000 */
[----:B------:R-:W-:-:S06]  /*10f0*/  IMAD.WIDE R8, R9, 0x8, R12 ;  /* 0x0000000809087825 */ /* 0x000fcc00078e020c */
[----:B------:R-:W4:Y:S01]  /*1100*/  LDG.E.64 R8, desc[UR8][R8.64] ;  /* 0x0000000808087981 */ /* 0x000f22000c1e1b00 */
[----:B---3--:R-:W-:Y:S02]  /*1110*/  IABS R23, R18 ;  /* 0x0000001200177213 */ /* 0x008fe40000000000 */
[----:B------:R-:W-:Y:S02]  /*1120*/  ISETP.GE.AND P3, PT, R18, RZ, PT ;  /* 0x000000ff1200720c */ /* 0x000fe40003f66270 */
[----:B--2---:R-:W-:Y:S01]  /*1130*/  ISETP.GE.AND P1, PT, R19, RZ, PT ;  /* 0x000000ff1300720c */ /* 0x004fe20003f26270 */
[----:B-----5:R-:W-:Y:S01]  /*1140*/  DADD R10, R14, -R10 ;  /* 0x000000000e0a7229 */ /* 0x020fe2000000080a */
[----:B------:R-:W-:-:S04]  /*1150*/  IMAD.HI.U32 R14, R23, UR5, RZ ;  /* 0x00000005170e7c27 */ /* 0x000fc8000f8e00ff */
[----:B------:R-:W-:Y:S01]  /*1160*/  IMAD.MOV R14, RZ, RZ, -R14 ;  /* 0x000000ffff0e7224 */ /* 0x000fe200078e0a0e */
[----:B------:R-:W-:-:S03]  /*1170*/  IABS R15, R22 ;  /* 0x00000016000f7213 */ /* 0x000fc60000000000 */
[----:B------:R-:W-:Y:S01]  /*1180*/  IMAD R14, R14, UR11, R23 ;  /* 0x0000000b0e0e7c24 */ /* 0x000fe2000f8e0217 */
[----:B------:R-:W-:Y:S01]  /*1190*/  IABS R23, R19 ;  /* 0x0000001300177213 */ /* 0x000fe20000000000 */
[----:B------:R-:W-:Y:S01]  /*11a0*/  IMAD.HI.U32 R18, R15, UR5, RZ ;  /* 0x000000050f127c27 */ /* 0x000fe2000f8e00ff */
[----:B-1----:R-:W-:-:S03]  /*11b0*/  IABS R27, R32 ;  /* 0x00000020001b7213 */ /* 0x002fc60000000000 */
[----:B------:R-:W-:-:S04]  /*11c0*/  IMAD.HI.U32 R19, R23, UR5, RZ ;  /* 0x0000000517137c27 */ /* 0x000fc8000f8e00ff */
[----:B------:R-:W-:Y:S01]  /*11d0*/  IMAD.MOV R34, RZ, RZ, -R18 ;  /* 0x000000ffff227224 */ /* 0x000fe200078e0a12 */
[----:B------:R-:W-:Y:S02]  /*11e0*/  IADD3 R36, PT, PT, -R19, RZ, RZ ;  /* 0x000000ff13247210 */ /* 0x000fe40007ffe1ff */
[----:B------:R-:W-:-:S03]  /*11f0*/  MOV R18, R27 ;  /* 0x0000001b00127202 */ /* 0x000fc60000000f00 */
[----:B------:R-:W-:Y:S02]  /*1200*/  IMAD R19, R36, UR11, R23 ;  /* 0x0000000b24137c24 */ /* 0x000fe4000f8e0217 */
[----:B------:R-:W-:Y:S01]  /*1210*/  IMAD.HI.U32 R23, R18, UR5, RZ ;  /* 0x0000000512177c27 */ /* 0x000fe2000f8e00ff */
[----:B------:R-:W-:-:S03]  /*1220*/  IABS R27, R26 ;  /* 0x0000001a001b7213 */ /* 0x000fc60000000000 */
[----:B------:R-:W-:Y:S01]  /*1230*/  IMAD.MOV R23, RZ, RZ, -R23 ;  /* 0x000000ffff177224 */ /* 0x000fe200078e0a17 */
[----:B------:R-:W-:-:S03]  /*1240*/  ISETP.LT.U32.AND P5, PT, R14, UR11, PT ;  /* 0x0000000b0e007c0c */ /* 0x000fc6000bfa1070 */
[----:B------:R-:W-:Y:S02]  /*1250*/  IMAD R23, R23, UR11, R18 ;  /* 0x0000000b17177c24 */ /* 0x000fe4000f8e0212 */
[----:B------:R-:W-:Y:S01]  /*1260*/  IMAD.HI.U32 R18, R27, UR5, RZ ;  /* 0x000000051b127c27 */ /* 0x000fe2000f8e00ff */
[----:B------:R-:W-:-:S03]  /*1270*/  ISETP.LT.U32.AND P4, PT, R19, UR11, PT ;  /* 0x0000000b13007c0c */ /* 0x000fc6000bf81070 */
[----:B------:R-:W-:Y:S01]  /*1280*/  IMAD R15, R34, UR11, R15 ;  /* 0x0000000b220f7c24 */ /* 0x000fe2000f8e020f */
[----:B------:R-:W-:Y:S02]  /*1290*/  IADD3 R18, PT, PT, -R18, RZ, RZ ;  /* 0x000000ff12127210 */ /* 0x000fe40007ffe1ff */
[----:B------:R-:W-:Y:S02]  /*12a0*/  ISETP.LT.U32.AND P2, PT, R23, UR11, PT ;  /* 0x0000000b17007c0c */ /* 0x000fe4000bf41070 */
[----:B------:R-:W-:Y:S01]  /*12b0*/  ISETP.LT.U32.AND P6, PT, R15, UR11, PT ;  /* 0x0000000b0f007c0c */ /* 0x000fe2000bfc1070 */
[----:B------:R-:W-:Y:S02]  /*12c0*/  IMAD R18, R18, UR11, R27 ;  /* 0x0000000b12127c24 */ /* 0x000fe4000f8e021b */
[----:B------:R-:W-:-:S03]  /*12d0*/  @!P5 VIADD R14, R14, -UR11 ;  /* 0x8000000b0e0edc36 */ /* 0x000fc60008000000 */
[----:B------:R-:W-:Y:S02]  /*12e0*/  ISETP.LT.U32.AND P5, PT, R18, UR11, PT ;  /* 0x0000000b12007c0c */ /* 0x000fe4000bfa1070 */
[----:B------:R-:W-:-:S03]  /*12f0*/  @!P4 IADD3 R19, PT, PT, R19, -UR11, RZ ;  /* 0x8000000b1313cc10 */ /* 0x000fc6000fffe0ff */
[----:B------:R-:W-:Y:S02]  /*1300*/  @!P2 IADD3 R23, PT, PT, R23, -UR11, RZ ;  /* 0x8000000b1717ac10 */ /* 0x000fe4000fffe0ff */
[----:B------:R-:W-:Y:S01]  /*1310*/  @!P6 VIADD R15, R15, -UR11 ;  /* 0x8000000b0f0fec36 */ /* 0x000fe20008000000 */
[----:B------:R-:W-:Y:S02]  /*1320*/  ISETP.LT.U32.AND P6, PT, R14, UR11, PT ;  /* 0x0000000b0e007c0c */ /* 0x000fe4000bfc1070 */
[----:B------:R-:W-:-:S03]  /*1330*/  ISETP.LT.U32.AND P4, PT, R19, UR11, PT ;  /* 0x0000000b13007c0c */ /* 0x000fc6000bf81070 */
[----:B------:R-:W-:Y:S01]  /*1340*/  @!P5 VIADD R18, R18, -UR11 ;  /* 0x8000000b1212dc36 */ /* 0x000fe20008000000 */
[----:B------:R-:W-:Y:S02]  /*1350*/  ISETP.LT.U32.AND P5, PT, R23, UR11, PT ;  /* 0x0000000b17007c0c */ /* 0x000fe4000bfa1070 */
[----:B------:R-:W-:-:S05]  /*1360*/  ISETP.LT.U32.AND P2, PT, R15, UR11, PT ;  /* 0x0000000b0f007c0c */ /* 0x000fca000bf41070 */
[----:B------:R-:W-:Y:S02]  /*1370*/  @!P6 IADD3 R14, PT, PT, R14, -UR11, RZ ;  /* 0x8000000b0e0eec10 */ /* 0x000fe4000fffe0ff */
[----:B------:R-:W-:Y:S01]  /*1380*/  ISETP.LT.U32.AND P6, PT, R18, UR11, PT ;  /* 0x0000000b12007c0c */ /* 0x000fe2000bfc1070 */
[----:B------:R-:W-:Y:S01]  /*1390*/  @!P4 VIADD R19, R19, -UR11 ;  /* 0x8000000b1313cc36 */ /* 0x000fe20008000000 */
[----:B------:R-:W-:Y:S02]  /*13a0*/  ISETP.GE.AND P4, PT, R32, RZ, PT ;  /* 0x000000ff2000720c */ /* 0x000fe40003f86270 */
[----:B------:R-:W-:Y:S01]  /*13b0*/  @!P5 IADD3 R23, PT, PT, R23, -UR11, RZ ;  /* 0x8000000b1717dc10 */ /* 0x000fe2000fffe0ff */
[----:B------:R-:W-:Y:S01]  /*13c0*/  @!P1 IMAD.MOV R19, RZ, RZ, -R19 ;  /* 0x000000ffff139224 */ /* 0x000fe200078e0a13 */
[----:B------:R-:W-:Y:S02]  /*13d0*/  ISETP.GE.AND P1, PT, R26, RZ, PT ;  /* 0x000000ff1a00720c */ /* 0x000fe40003f26270 */
[----:B------:R-:W-:-:S02]  /*13e0*/  @!P2 IADD3 R15, PT, PT, R15, -UR11, RZ ;  /* 0x8000000b0f0fac10 */ /* 0x000fc4000fffe0ff */
[----:B------:R-:W-:Y:S01]  /*13f0*/  ISETP.GE.AND P2, PT, R22, RZ, PT ;  /* 0x000000ff1600720c */ /* 0x000fe20003f46270 */
[----:B------:R-:W-:Y:S01]  /*1400*/  IMAD.MOV.U32 R27, RZ, RZ, R23 ;  /* 0x000000ffff1b7224 */ /* 0x000fe200078e0017 */
[----:B------:R-:W-:Y:S01]  /*1410*/  SEL R19, R30, R19, !P0 ;  /* 0x000000131e137207 */ /* 0x000fe20004000000 */
[----:B------:R-:W-:Y:S01]  /*1420*/  @!P6 VIADD R18, R18, -UR11 ;  /* 0x8000000b1212ec36 */ /* 0x000fe20008000000 */
[----:B------:R-:W-:Y:S02]  /*1430*/  MOV R37, R14 ;  /* 0x0000000e00257202 */ /* 0x000fe40000000f00 */
[----:B------:R-:W-:Y:S01]  /*1440*/  MOV R23, R15 ;  /* 0x0000000f00177202 */ /* 0x000fe20000000f00 */
[----:B------:R-:W-:Y:S01]  /*1450*/  IMAD.WIDE R14, R19, 0x8, R12 ;  /* 0x00000008130e7825 */ /* 0x000fe200078e020c */
[----:B------:R-:W-:Y:S02]  /*1460*/  @!P4 IADD3 R27, PT, PT, -R27, RZ, RZ ;  /* 0x000000ff1b1bc210 */ /* 0x000fe40007ffe1ff */
[----:B------:R-:W-:-:S02]  /*1470*/  @!P1 IADD3 R18, PT, PT, -R18, RZ, RZ ;  /* 0x000000ff12129210 */ /* 0x000fc40007ffe1ff */
[C---:B------:R-:W-:Y:S01]  /*1480*/  SEL R19, R30.reuse, R27, !P0 ;  /* 0x0000001b1e137207 */ /* 0x040fe20004000000 */
[----:B------:R-:W-:Y:S01]  /*1490*/  @!P3 IMAD.MOV R37, RZ, RZ, -R37 ;  /* 0x000000ffff25b224 */ /* 0x000fe200078e0a25 */
[----:B------:R-:W2:Y:S01]  /*14a0*/  LDG.E.64 R14, desc[UR8][R14.64] ;  /* 0x000000080e0e7981 */ /* 0x000ea2000c1e1b00 */
[----:B------:R-:W-:Y:S01]  /*14b0*/  @!P2 IMAD.MOV R23, RZ, RZ, -R23 ;  /* 0x000000ffff17a224 */ /* 0x000fe200078e0a17 */
[C---:B------:R-:W-:Y:S01]  /*14c0*/  SEL R27, R30.reuse, R18, !P0 ;  /* 0x000000121e1b7207 */ /* 0x040fe20004000000 */
[--C-:B------:R-:W-:Y:S01]  /*14d0*/  IMAD.WIDE R18, R19, 0x8, R12.reuse ;  /* 0x0000000813127825 */ /* 0x100fe200078e020c */
[C---:B------:R-:W-:Y:S02]  /*14e0*/  SEL R37, R30.reuse, R37, !P0 ;  /* 0x000000251e257207 */ /* 0x040fe40004000000 */
[----:B------:R-:W-:Y:S01]  /*14f0*/  SEL R23, R30, R23, !P0 ;  /* 0x000000171e177207 */ /* 0x000fe20004000000 */
[C---:B----4-:R-:W-:Y:S02]  /*1500*/  DADD R16, R8.reuse, R16 ;  /* 0x0000000008107229 */ /* 0x050fe40000000010 */
[----:B------:R-:W-:Y:S01]  /*1510*/  DADD R28, R8, R28 ;  /* 0x00000000081c7229 */ /* 0x000fe2000000001c */
[----:B------:R-:W3:Y:S01]  /*1520*/  LDG.E.64 R18, desc[UR8][R18.64] ;  /* 0x0000000812127981 */ /* 0x000ee2000c1e1b00 */
[----:B------:R-:W-:-:S04]  /*1530*/  IMAD.WIDE R8, R37, 0x8, R12 ;  /* 0x0000000825087825 */ /* 0x000fc800078e020c */
[--C-:B------:R-:W-:Y:S02]  /*1540*/  IMAD.WIDE R22, R23, 0x8, R12.reuse ;  /* 0x0000000817167825 */ /* 0x100fe400078e020c */
[----:B------:R-:W4:Y:S02]  /*1550*/  LDG.E.64 R8, desc[UR8][R8.64] ;  /* 0x0000000808087981 */ /* 0x000f24000c1e1b00 */
[----:B------:R-:W-:Y:S02]  /*1560*/  IMAD.WIDE R12, R27, 0x8, R12 ;  /* 0x000000081b0c7825 */ /* 0x000fe400078e020c */
[----:B------:R-:W4:Y:S01]  /*1570*/  LDG.E.64 R22, desc[UR8][R22.64] ;  /* 0x0000000816167981 */ /* 0x000f22000c1e1b00 */
[----:B------:R-:W0:Y:S03]  /*1580*/  LDC.64 R26, c[0x0][0x390] ;  /* 0x0000e400ff1a7b82 */ /* 0x000e260000000a00 */
[----:B------:R-:W5:Y:S01]  /*1590*/  LDG.E.64 R12, desc[UR8][R12.64] ;  /* 0x000000080c0c7981 */ /* 0x000f62000c1e1b00 */
[----:B------:R-:W-:Y:S01]  /*15a0*/  DFMA R20, R20, 0.5, R24 ;  /* 0x3fe000001414782b */ /* 0x000fe20000000018 */
[----:B0-----:R-:W-:-:S06]  /*15b0*/  IMAD.WIDE R26, R0, 0x8, R26 ;  /* 0x00000008001a7825 */ /* 0x001fcc00078e021a */
[----:B------:R0:W-:Y:S01]  /*15c0*/  STG.E.64 desc[UR8][R26.64], R20 ;  /* 0x000000141a007986 */ /* 0x0001e2000c101b08 */
[C---:B--2---:R-:W-:Y:S02]  /*15d0*/  DADD R16, -R14.reuse, R16 ;  /* 0x000000000e107229 */ /* 0x044fe40000000110 */
[----:B------:R-:W-:-:S06]  /*15e0*/  DADD R28, -R14, R28 ;  /* 0x000000000e1c7229 */ /* 0x000fcc000000011c */
[C---:B---3--:R-:W-:Y:S02]  /*15f0*/  DADD R16, R18.reuse, R16 ;  /* 0x0000000012107229 */ /* 0x048fe40000000010 */
[----:B------:R-:W-:Y:S02]  /*1600*/  DADD R28, -R18, R28 ;  /* 0x00000000121c7229 */ /* 0x000fe4000000011c */
[----:B----4-:R-:W-:Y:S01]  /*1610*/  DADD R14, R8, -R22 ;  /* 0x00000000080e7229 */ /* 0x010fe20000000816 */
[----:B------:R-:W-:-:S03]  /*1620*/  IMAD.U32 R9, RZ, RZ, UR12 ;  /* 0x0000000cff097e24 */ /* 0x000fc6000f8e00ff */
[C---:B-----5:R-:W-:Y:S02]  /*1630*/  DADD R16, -R12.reuse, R16 ;  /* 0x000000000c107229 */ /* 0x060fe40000000110 */
[----:B------:R-:W-:Y:S01]  /*1640*/  DADD R28, R12, R28 ;  /* 0x000000000c1c7229 */ /* 0x000fe2000000001c */
[----:B------:R-:W-:Y:S01]  /*1650*/  IMAD.WIDE R8, R9, 0x8, R26 ;  /* 0x0000000809087825 */ /* 0x000fe200078e021a */
[----:B------:R-:W-:-:S04]  /*1660*/  MOV R13, UR12 ;  /* 0x0000000c000d7c02 */ /* 0x000fc80008000f00 */
[----:B------:R-:W-:Y:S02]  /*1670*/  DFMA R10, R16, 0.5, R10 ;  /* 0x3fe00000100a782b */ /* 0x000fe4000000000a */
[----:B------:R-:W-:Y:S01]  /*1680*/  DFMA R14, R28, 0.5, R14 ;  /* 0x3fe000001c0e782b */ /* 0x000fe2000000000e */
[----:B------:R-:W-:-:S04]  /*1690*/  IMAD.WIDE R12, R13, 0x8, R8 ;  /* 0x000000080d0c7825 */ /* 0x000fc800078e0208 */
[----:B------:R0:W-:Y:S04]  /*16a0*/  STG.E.64 desc[UR8][R8.64], R10 ;  /* 0x0000000a08007986 */ /* 0x0001e8000c101b08 */
[----:B------:R0:W-:Y:S02]  /*16b0*/  STG.E.64 desc[UR8][R12.64], R14 ;  /* 0x0000000e0c007986 */ /* 0x0001e4000c101b08 */
.L_x_1:
[----:B------:R-:W-:Y:S05]  /*16c0*/  BSYNC.RECONVERGENT B0 ;  /* 0x0000000000007941 */ /* 0x000fea0003800200 */
.L_x_0:
[----:B------:R-:W1:Y:S01]  /*16d0*/  LDCU UR4, c[0x0][0x360] ;  /* 0x00006c00ff0477ac */ /* 0x000e620008000800 */
[----:B------:R-:W-:-:S04]  /*16e0*/  UIADD3 UR6, UPT, UPT, UR6, 0x1, URZ ;  /* 0x0000000106067890 */ /* 0x000fc8000fffe0ff */
[----:B------:R-:W-:Y:S01]  /*16f0*/  UISETP.NE.AND UP0, UPT, UR6, 0x1, UPT ;  /* 0x000000010600788c */ /* 0x000fe2000bf05270 */
[----:B-1----:R-:W-:Y:S01]  /*1700*/  VIADD R2, R2, UR4 ;  /* 0x0000000402027c36 */ /* 0x002fe20008000000 */
[----:B------:R-:W-:Y:S01]  /*1710*/  IADD3 R3, PT, PT, R3, UR4, RZ ;  /* 0x0000000403037c10 */ /* 0x000fe2000fffe0ff */
[----:B------:R-:W-:Y:S01]  /*1720*/  VIADD R4, R4, UR4 ;  /* 0x0000000404047c36 */ /* 0x000fe20008000000 */
[----:B------:R-:W-:Y:S01]  /*1730*/  IADD3 R5, PT, PT, R5, UR4, RZ ;  /* 0x0000000405057c10 */ /* 0x000fe2000fffe0ff */
[----:B------:R-:W-:Y:S01]  /*1740*/  VIADD R6, R6, UR4 ;  /* 0x0000000406067c36 */ /* 0x000fe20008000000 */
[----:B------:R-:W-:Y:S01]  /*1750*/  IADD3 R7, PT, PT, R7, UR4, RZ ;  /* 0x0000000407077c10 */ /* 0x000fe2000fffe0ff */
[----:B------:R-:W-:Y:S01]  /*1760*/  VIADD R31, R31, UR4 ;  /* 0x000000041f1f7c36 */ /* 0x000fe20008000000 */
[----:B------:R-:W-:Y:S01]  /*1770*/  IADD3 R33, PT, PT, R33, UR4, RZ ;  /* 0x0000000421217c10 */ /* 0x000fe2000fffe0ff */
[----:B------:R-:W-:Y:S01]  /*1780*/  VIADD R35, R35, UR4 ;  /* 0x0000000423237c36 */ /* 0x000fe20008000000 */
[----:B------:R-:W-:Y:S01]  /*1790*/  IADD3 R0, PT, PT, R0, UR4, RZ ;  /* 0x0000000400007c10 */ /* 0x000fe2000fffe0ff */
[----:B------:R-:W-:Y:S06]  /*17a0*/  BRA.U UP0, `(.L_x_2) ;  /* 0xffffffe900887547 */ /* 0x000fec000b83ffff */
[----:B------:R-:W-:Y:S05]  /*17b0*/  EXIT ;  /* 0x000000000000794d */ /* 0x000fea0003800000 */
.L_x_3:
[----:B------:R-:W-:-:S00]  /*17c0*/  BRA `(.L_x_3) ;  /* 0xfffffffc00fc7947 */ /* 0x000fc0000383ffff */
[----:B------:R-:W-:-:S00]  /*17d0*/  NOP ;  /* 0x0000000000007918 */ /* 0x000fc00000000000 */
        /* <DEDUP_REMOVED lines=10> */
.L_x_162:


//--------------------- .text._Z26dvc_ScaLBL_D3Q7_AAeven_DFHPdS_S_S_iii --------------------------
	.section	.text._Z26dvc_ScaLBL_D3Q7_AAeven_DFHPdS_S_S_iii,"ax",@progbits
	.align	128
        .global         _Z26dvc_ScaLBL_D3Q7_AAeven_DFHPdS_S_S_iii
        .type           _Z26dvc_ScaLBL_D3Q7_AAeven_DFHPdS_S_S_iii,@function
        .size           _Z26dvc_ScaLBL_D3Q7_AAeven_DFHPdS_S_S_iii,(.L_x_154 - _Z26dvc_ScaLBL_D3Q7_AAeven_DFHPdS_S_S_iii)
        .other          _Z26dvc_ScaLBL_D3Q7_AAeven_DFHPdS_S_S_iii,@"STO_CUDA_ENTRY STV_DEFAULT"
_Z26dvc_ScaLBL_D3Q7_AAeven_DFHPdS_S_S_iii:
.text._Z26dvc_ScaLBL_D3Q7_AAeven_DFHPdS_S_S_iii:
[----:B------:R-:W-:Y:S08]  /*0000*/  LDC R1, c[0x0][0x37c] ;  /* 0x0000df00ff017b82 */ /* 0x000ff00000000800 */
[----:B------:R-:W0:Y:S02]  /*0010*/  LDC R13, c[0x0][0x3a8] ;  /* 0x0000ea00ff0d7b82 */ /* 0x000e240000000800 */
[----:B0-----:R-:W-:-:S13]  /*0020*/  ISETP.GE.AND P0, PT, R13, -0x3ffff, PT ;  /* 0xfffc00010d00780c */ /* 0x001fda0003f06270 */
[----:B------:R-:W-:Y:S05]  /*0030*/  @!P0 EXIT ;  /* 0x000000000000894d */ /* 0x000fea0003800000 */
[----:B------:R-:W0:Y:S01]  /*0040*/  S2R R4, SR_TID.X ;  /* 0x0000000000047919 */ /* 0x000e220000002100 */
[----:B------:R-:W0:Y:S01]  /*0050*/  LDCU UR4, c[0x0][0x3a0] ;  /* 0x00007400ff0477ac */ /* 0x000e220008000800 */
[----:B------:R-:W1:Y:S01]  /*0060*/  LDC R6, c[0x0][0x360] ;  /* 0x0000d800ff067b82 */ /* 0x000e620000000800 */
[C---:B------:R-:W-:Y:S01]  /*0070*/  IADD3 R2, PT, PT, R13.reuse, 0x3ffff, RZ ;  /* 0x0003ffff0d027810 */ /* 0x040fe20007ffe0ff */
[----:B------:R-:W2:Y:S01]  /*0080*/  S2R R11, SR_CTAID.X ;  /* 0x00000000000b7919 */ /* 0x000ea20000002500 */
[----:B------:R-:W-:Y:S01]  /*0090*/  SHF.R.S32.HI R0, RZ, 0x1f, R13 ;  /* 0x0000001fff007819 */ /* 0x000fe2000001140d */
[----:B------:R-:W3:Y:S01]  /*00a0*/  LDCU.64 UR6, c[0x0][0x358] ;  /* 0x00006b00ff0677ac */ /* 0x000ee20008000a00 */
[----:B------:R-:W-:Y:S01]  /*00b0*/  ISETP.GE.U32.AND P0, PT, R2, 0x7ffff, PT ;  /* 0x0007ffff0200780c */ /* 0x000fe20003f06070 */
[----:B------:R-:W-:Y:S01]  /*00c0*/  IMAD.SHL.U32 R3, R13, 0x2, RZ ;  /* 0x000000020d037824 */ /* 0x000fe200078e00ff */
[----:B------:R-:W-:-:S04]  /*00d0*/  LEA.HI R0, R0, R13, RZ, 0x12 ;  /* 0x0000000d00007211 */ /* 0x000fc800078f90ff */
[----:B------:R-:W-:Y:S01]  /*00e0*/  SHF.R.S32.HI R2, RZ, 0x12, R0 ;  /* 0x00000012ff027819 */ /* 0x000fe20000011400 */
[----:B------:R-:W-:Y:S02]  /*00f0*/  HFMA2 R0, -RZ, RZ, 0, 0 ;  /* 0x00000000ff007431 */ /* 0x000fe400000001ff */
[----:B0-----:R-:W-:Y:S02]  /*0100*/  VIADD R4, R4, UR4 ;  /* 0x0000000404047c36 */ /* 0x001fe40008000000 */
[----:B--2---:R-:W-:Y:S02]  /*0110*/  IMAD R5, R2, R11, R11 ;  /* 0x0000000b02057224 */ /* 0x004fe400078e020b */
[----:B---3--:R-:W-:Y:S05]  /*0120*/  @!P0 BRA `(.L_x_4) ;  /* 0x0000000800c08947 */ /* 0x008fea0003800000 */
[----:B------:R-:W-:Y:S01]  /*0130*/  IADD3 R7, PT, PT, R2, 0x1, RZ ;  /* 0x0000000102077810 */ /* 0x000fe20007ffe0ff */
[-C--:B-1----:R-:W-:Y:S01]  /*0140*/  IMAD R0, R11, R6.reuse, RZ ;  /* 0x000000060b007224 */ /* 0x082fe200078e02ff */
[----:B------:R-:W0:Y:S01]  /*0150*/  LDCU UR4, c[0x0][0x3a4] ;  /* 0x00007480ff0477ac */ /* 0x000e220008000800 */
[----:B------:R-:W-:Y:S01]  /*0160*/  IMAD R9, R5, R6, R6 ;  /* 0x0000000605097224 */ /* 0x000fe200078e0206 */
[C---:B------:R-:W-:Y:S01]  /*0170*/  LOP3.LUT R22, R7.reuse, 0xfffffffe, RZ, 0xc0, !PT ;  /* 0xfffffffe07167812 */ /* 0x040fe200078ec0ff */
[----:B------:R-:W-:Y:S02]  /*0180*/  IMAD R7, R7, R0, R4 ;  /* 0x0000000007077224 */ /* 0x000fe400078e0204 */
[----:B------:R-:W-:Y:S01]  /*0190*/  IMAD.IADD R6, R4, 0x1, R9 ;  /* 0x0000000104067824 */ /* 0x000fe200078e0209 */
[----:B------:R-:W-:Y:S01]  /*01a0*/  IADD3 R22, PT, PT, -R22, RZ, RZ ;  /* 0x000000ff16167210 */ /* 0x000fe20007ffe1ff */
[C---:B------:R-:W-:Y:S01]  /*01b0*/  IMAD R26, R13.reuse, 0x6, R7 ;  /* 0x000000060d1a7824 */ /* 0x040fe200078e0207 */
[C---:B------:R-:W-:Y:S01]  /*01c0*/  LEA R25, R13.reuse, R7, 0x2 ;  /* 0x000000070d197211 */ /* 0x040fe200078e10ff */
[----:B------:R-:W-:-:S02]  /*01d0*/  IMAD R23, R13, 0x4, R6 ;  /* 0x000000040d177824 */ /* 0x000fc400078e0206 */
[----:B------:R-:W-:-:S07]  /*01e0*/  IMAD R24, R13, 0x6, R6 ;  /* 0x000000060d187824 */ /* 0x000fce00078e0206 */
.L_x_13:
[----:B0-----:R-:W-:Y:S01]  /*01f0*/  ISETP.GE.AND P0, PT, R7, UR4, PT ;  /* 0x0000000407007c0c */ /* 0x001fe2000bf06270 */
[----:B------:R-:W-:-:S12]  /*0200*/  BSSY.RECONVERGENT B0, `(.L_x_5) ;  /* 0x000004a000007945 */ /* 0x000fd80003800200 */
[----:B-1----:R-:W-:Y:S05]  /*0210*/  @P0 BRA `(.L_x_6) ;  /* 0x0000000400200947 */ /* 0x002fea0003800000 */
[----:B------:R-:W0:Y:S08]  /*0220*/  LDC.64 R8, c[0x0][0x380] ;  /* 0x0000e000ff087b82 */ /* 0x000e300000000a00 */
[----:B------:R-:W1:Y:S01]  /*0230*/  LDC R27, c[0x0][0x3a8] ;  /* 0x0000ea00ff1b7b82 */ /* 0x000e620000000800 */
[----:B0-----:R-:W-:-:S05]  /*0240*/  IMAD.WIDE R14, R7, 0x8, R8 ;  /* 0x00000008070e7825 */ /* 0x001fca00078e0208 */
[----:B------:R0:W2:Y:S01]  /*0250*/  LDG.E.64 R20, desc[UR6][R14.64] ;  /* 0x000000060e147981 */ /* 0x0000a2000c1e1b00 */
[----:B------:R-:W-:-:S05]  /*0260*/  IMAD.WIDE R28, R3, 0x8, R14 ;  /* 0x00000008031c7825 */ /* 0x000fca00078e020e */
[----:B------:R3:W2:Y:S01]  /*0270*/  LDG.E.64 R18, desc[UR6][R28.64] ;  /* 0x000000061c127981 */ /* 0x0006a2000c1e1b00 */
[----:B-1----:R-:W-:-:S05]  /*0280*/  IMAD.WIDE R10, R27, 0x8, R14 ;  /* 0x000000081b0a7825 */ /* 0x002fca00078e020e */
[----:B------:R-:W4:Y:S01]  /*0290*/  LDG.E.64 R16, desc[UR6][R10.64] ;  /* 0x000000060a107981 */ /* 0x000f22000c1e1b00 */
[----:B0-----:R-:W-:-:S04]  /*02a0*/  IMAD.WIDE R14, R25, 0x8, R8 ;  /* 0x00000008190e7825 */ /* 0x001fc800078e0208 */
[----:B------:R-:W-:Y:S01]  /*02b0*/  IMAD.WIDE R12, R27, 0x8, R28 ;  /* 0x000000081b0c7825 */ /* 0x000fe200078e021c */
[----:B------:R-:W5:Y:S05]  /*02c0*/  LDG.E.64 R10, desc[UR6][R14.64] ;  /* 0x000000060e0a7981 */ /* 0x000f6a000c1e1b00 */
[----:B------:R-:W5:Y:S01]  /*02d0*/  LDG.E.64 R12, desc[UR6][R12.64] ;  /* 0x000000060c0c7981 */ /* 0x000f62000c1e1b00 */
[----:B---3--:R-:W-:-:S05]  /*02e0*/  IMAD.WIDE R28, R26, 0x8, R8 ;  /* 0x000000081a1c7825 */ /* 0x008fca00078e0208 */
[----:B------:R-:W3:Y:S01]  /*02f0*/  LDG.E.64 R8, desc[UR6][R28.64] ;  /* 0x000000061c087981 */ /* 0x000ee2000c1e1b00 */
[----:B--2---:R-:W-:Y:S01]  /*0300*/  DADD R20, R20, R18 ;  /* 0x0000000014147229 */ /* 0x004fe20000000012 */
[----:B------:R-:W0:Y:S07]  /*0310*/  LDC.64 R18, c[0x0][0x388] ;  /* 0x0000e200ff127b82 */ /* 0x000e2e0000000a00 */
[----:B----4-:R-:W-:-:S08]  /*0320*/  DADD R16, R20, R16 ;  /* 0x0000000014107229 */ /* 0x010fd00000000010 */
[----:B-----5:R-:W-:-:S08]  /*0330*/  DADD R16, R16, R10 ;  /* 0x0000000010107229 */ /* 0x020fd0000000000a */
[----:B------:R-:W-:Y:S01]  /*0340*/  DADD R16, R16, R12 ;  /* 0x0000000010107229 */ /* 0x000fe2000000000c */
[----:B0-----:R-:W-:-:S05]  /*0350*/  IMAD.WIDE R10, R7, 0x8, R18 ;  /* 0x00000008070a7825 */ /* 0x001fca00078e0212 */
[----:B------:R0:W2:Y:S01]  /*0360*/  LDG.E.64 R20, desc[UR6][R10.64] ;  /* 0x000000060a147981 */ /* 0x0000a2000c1e1b00 */
[----:B------:R-:W-:Y:S01]  /*0370*/  IMAD.WIDE R12, R3, 0x8, R10 ;  /* 0x00000008030c7825 */ /* 0x000fe200078e020a */
[----:B---3--:R-:W-:-:S04]  /*0380*/  DADD R8, R16, R8 ;  /* 0x0000000010087229 */ /* 0x008fc80000000008 */
[----:B------:R-:W2:Y:S01]  /*0390*/  LDG.E.64 R16, desc[UR6][R12.64] ;  /* 0x000000060c107981 */ /* 0x000ea2000c1e1b00 */
[----:B------:R-:W-:-:S06]  /*03a0*/  IMAD.WIDE R28, R27, 0x8, R10 ;  /* 0x000000081b1c7825 */ /* 0x000fcc00078e020a */
[----:B------:R-:W3:Y:S01]  /*03b0*/  LDG.E.64 R28, desc[UR6][R28.64] ;  /* 0x000000061c1c7981 */ /* 0x000ee2000c1e1b00 */
[----:B0-----:R-:W-:-:S06]  /*03c0*/  IMAD.WIDE R10, R27, 0x8, R12 ;  /* 0x000000081b0a7825 */ /* 0x001fcc00078e020c */
[----:B------:R-:W4:Y:S01]  /*03d0*/  LDG.E.64 R10, desc[UR6][R10.64] ;  /* 0x000000060a0a7981 */ /* 0x000f22000c1e1b00 */
[----:B------:R-:W-:-:S06]  /*03e0*/  IMAD.WIDE R14, R27, 0x8, R14 ;  /* 0x000000081b0e7825 */ /* 0x000fcc00078e020e */
[----:B------:R-:W5:Y:S01]  /*03f0*/  LDG.E.64 R14, desc[UR6][R14.64] ;  /* 0x000000060e0e7981 */ /* 0x000f62000c1e1b00 */
[----:B--2---:R-:W-:Y:S01]  /*0400*/  DADD R20, R20, R16 ;  /* 0x0000000014147229 */ /* 0x004fe20000000010 */
[----:B------:R-:W-:-:S07]  /*0410*/  IMAD.WIDE R16, R25, 0x8, R18 ;  /* 0x0000000819107825 */ /* 0x000fce00078e0212 */
[----:B---3--:R-:W-:Y:S02]  /*0420*/  DADD R28, R20, R28 ;  /* 0x00000000141c7229 */ /* 0x008fe4000000001c */
[----:B------:R0:W2:Y:S01]  /*0430*/  LDG.E.64 R20, desc[UR6][R16.64] ;  /* 0x0000000610147981 */ /* 0x0000a2000c1e1b00 */
[----:B------:R-:W-:-:S04]  /*0440*/  IMAD.WIDE R18, R26, 0x8, R18 ;  /* 0x000000081a127825 */ /* 0x000fc800078e0212 */
[----:B------:R-:W-:Y:S02]  /*0450*/  IMAD.WIDE R12, R27, 0x8, R16 ;  /* 0x000000081b0c7825 */ /* 0x000fe400078e0210 */
[----:B------:R-:W3:Y:S04]  /*0460*/  LDG.E.64 R18, desc[UR6][R18.64] ;  /* 0x0000000612127981 */ /* 0x000ee8000c1e1b00 */
[----:B------:R-:W3:Y:S01]  /*0470*/  LDG.E.64 R12, desc[UR6][R12.64] ;  /* 0x000000060c0c7981 */ /* 0x000ee2000c1e1b00 */
[----:B-----5:R-:W-:Y:S01]  /*0480*/  DADD R8, R8, R14 ;  /* 0x0000000008087229 */ /* 0x020fe2000000000e */
[----:B0-----:R-:W-:Y:S01]  /*0490*/  IMAD.MOV.U32 R16, RZ, RZ, 0x1 ;  /* 0x00000001ff107424 */ /* 0x001fe200078e00ff */
[----:B------:R-:W-:Y:S01]  /*04a0*/  BSSY.RECONVERGENT B1, `(.L_x_7) ;  /* 0x000001c000017945 */ /* 0x000fe20003800200 */
[----:B--2---:R-:W-:-:S08]  /*04b0*/  DADD R20, R28, R20 ;  /* 0x000000001c147229 */ /* 0x004fd00000000014 */
[----:B----4-:R-:W-:-:S08]  /*04c0*/  DADD R20, R20, R10 ;  /* 0x0000000014147229 */ /* 0x010fd0000000000a */
[----:B---3--:R-:W-:-:S08]  /*04d0*/  DADD R20, R20, R18 ;  /* 0x0000000014147229 */ /* 0x008fd00000000012 */
[----:B------:R-:W-:-:S08]  /*04e0*/  DADD R20, R20, R12 ;  /* 0x0000000014147229 */ /* 0x000fd0000000000c */
[----:B------:R-:W-:-:S06]  /*04f0*/  DADD R10, R8, R20 ;  /* 0x00000000080a7229 */ /* 0x000fcc0000000014 */
[----:B------:R-:W0:Y:S02]  /*0500*/  MUFU.RCP64H R17, R11 ;  /* 0x0000000b00117308 */ /* 0x000e240000001800 */
[----:B0-----:R-:W-:-:S08]  /*0510*/  DFMA R18, -R10, R16, 1 ;  /* 0x3ff000000a12742b */ /* 0x001fd00000000110 */
[----:B------:R-:W-:Y:S02]  /*0520*/  DFMA R14, R18, R18, R18 ;  /* 0x00000012120e722b */ /* 0x000fe40000000012 */
[----:B------:R-:W0:Y:S06]  /*0530*/  LDC.64 R18, c[0x0][0x390] ;  /* 0x0000e400ff127b82 */ /* 0x000e2c0000000a00 */
[----:B------:R-:W-:-:S08]  /*0540*/  DFMA R12, R16, R14, R16 ;  /* 0x0000000e100c722b */ /* 0x000fd00000000010 */
[----:B------:R-:W-:-:S08]  /*0550*/  DFMA R16, -R10, R12, 1 ;  /* 0x3ff000000a10742b */ /* 0x000fd0000000010c */
[----:B------:R-:W-:Y:S02]  /*0560*/  DFMA R16, R12, R16, R12 ;  /* 0x000000100c10722b */ /* 0x000fe4000000000c */
[----:B------:R-:W-:-:S08]  /*0570*/  DADD R12, R8, -R20 ;  /* 0x00000000080c7229 */ /* 0x000fd00000000814 */
[----:B------:R-:W-:Y:S01]  /*0580*/  DMUL R14, R12, R16 ;  /* 0x000000100c0e7228 */ /* 0x000fe20000000000 */
[----:B0-----:R-:W-:-:S07]  /*0590*/  IMAD.WIDE R18, R7, 0x8, R18 ;  /* 0x0000000807127825 */ /* 0x001fce00078e0212 */
[----:B------:R-:W-:-:S08]  /*05a0*/  DFMA R28, -R10, R14, R12 ;  /* 0x0000000e0a1c722b */ /* 0x000fd0000000010c */
[----:B------:R-:W-:Y:S01]  /*05b0*/  DFMA R14, R16, R28, R14 ;  /* 0x0000001c100e722b */ /* 0x000fe2000000000e */
[----:B------:R-:W-:Y:S01]  /*05c0*/  IMAD.WIDE R16, R27, 0x8, R18 ;  /* 0x000000081b107825 */ /* 0x000fe200078e0212 */
[----:B------:R0:W-:Y:S04]  /*05d0*/  STG.E.64 desc[UR6][R18.64], R8 ;  /* 0x0000000812007986 */ /* 0x0001e8000c101b06 */
[----:B------:R0:W-:Y:S04]  /*05e0*/  STG.E.64 desc[UR6][R16.64], R20 ;  /* 0x0000001410007986 */ /* 0x0001e8000c101b06 */
[----:B------:R-:W-:Y:S01]  /*05f0*/  FFMA R0, RZ, R11, R15 ;  /* 0x0000000bff007223 */ /* 0x000fe2000000000f */
[----:B------:R-:W-:-:S04]  /*0600*/  FSETP.GEU.AND P1, PT, |R13|, 6.5827683646048100446e-37, PT ;  /* 0x036000000d00780b */ /* 0x000fc80003f2e200 */
[----:B------:R-:W-:-:S13]  /*0610*/  FSETP.GT.AND P0, PT, |R0|, 1.469367938527859385e-39, PT ;  /* 0x001000000000780b */ /* 0x000fda0003f04200 */
[----:B0-----:R-:W-:Y:S05]  /*0620*/  @P0 BRA P1, `(.L_x_8) ;  /* 0x00000000000c0947 */ /* 0x001fea0000800000 */
[----:B------:R-:W-:Y:S02]  /*0630*/  MOV R15, R11 ;  /* 0x0000000b000f7202 */ /* 0x000fe40000000f00 */
[----:B------:R-:W-:-:S07]  /*0640*/  MOV R0, 0x660 ;  /* 0x0000066000007802 */ /* 0x000fce0000000f00 */
[----:B------:R-:W-:Y:S05]  /*0650*/  CALL.REL.NOINC `($__internal_0_$__cuda_sm20_div_rn_f64_full) ;  /* 0x0000000800dc7944 */ /* 0x000fea0003c00000 */
.L_x_8:
[----:B------:R-:W-:Y:S05]  /*0660*/  BSYNC.RECONVERGENT B1 ;  /* 0x0000000000017941 */ /* 0x000fea0003800200 */
.L_x_7:
[----:B------:R-:W0:Y:S02]  /*0670*/  LDC.64 R8, c[0x0][0x398] ;  /* 0x0000e600ff087b82 */ /* 0x000e240000000a00 */
[----:B0-----:R-:W-:-:S05]  /*0680*/  IMAD.WIDE R8, R7, 0x8, R8 ;  /* 0x0000000807087825 */ /* 0x001fca00078e0208 */
[----:B------:R0:W-:Y:S02]  /*0690*/  STG.E.64 desc[UR6][R8.64], R14 ;  /* 0x0000000e08007986 */ /* 0x0001e4000c101b06 */
.L_x_6:
[----:B------:R-:W-:Y:S05]  /*06a0*/  BSYNC.RECONVERGENT B0 ;  /* 0x0000000000007941 */ /* 0x000fea0003800200 */
.L_x_5:
[----:B------:R-:W-:Y:S01]  /*06b0*/  ISETP.GE.AND P0, PT, R6, UR4, PT ;  /* 0x0000000406007c0c */ /* 0x000fe2000bf06270 */
[----:B------:R-:W-:-:S12]  /*06c0*/  BSSY.RECONVERGENT B0, `(.L_x_9) ;  /* 0x000004a000007945 */ /* 0x000fd80003800200 */
[----:B------:R-:W-:Y:S05]  /*06d0*/  @P0 BRA `(.L_x_10) ;  /* 0x0000000400200947 */ /* 0x000fea0003800000 */
[----:B0-----:R-:W0:Y:S08]  /*06e0*/  LDC.64 R8, c[0x0][0x380] ;  /* 0x0000e000ff087b82 */ /* 0x001e300000000a00 */
        /* <DEDUP_REMOVED lines=67> */
.L_x_12:
[----:B------:R-:W-:Y:S05]  /*0b20*/  BSYNC.RECONVERGENT B1 ;  /* 0x0000000000017941 */ /* 0x000fea0003800200 */
.L_x_11:
[----:B------:R-:W0:Y:S02]  /*0b30*/  LDC.64 R8, c[0x0][0x398] ;  /* 0x0000e600ff087b82 */ /* 0x000e240000000a00 */
[----:B0-----:R-:W-:-:S05]  /*0b40*/  IMAD.WIDE R8, R6, 0x8, R8 ;  /* 0x0000000806087825 */ /* 0x001fca00078e0208 */
[----:B------:R1:W-:Y:S02]  /*0b50*/  STG.E.64 desc[UR6][R8.64], R14 ;  /* 0x0000000e08007986 */ /* 0x0003e4000c101b06 */
.L_x_10:
[----:B------:R-:W-:Y:S05]  /*0b60*/  BSYNC.RECONVERGENT B0 ;  /* 0x0000000000007941 */ /* 0x000fea0003800200 */
.L_x_9:
[----:B------:R-:W2:Y:S01]  /*0b70*/  LDC R0, c[0x0][0x360] ;  /* 0x0000d800ff007b82 */ /* 0x000ea20000000800 */
[----:B------:R-:W-:-:S05]  /*0b80*/  VIADD R22, R22, 0x2 ;  /* 0x0000000216167836 */ /* 0x000fca0000000000 */
[----:B------:R-:W-:Y:S02]  /*0b90*/  ISETP.NE.AND P0, PT, R22, RZ, PT ;  /* 0x000000ff1600720c */ /* 0x000fe40003f05270 */
[C---:B--2---:R-:W-:Y:S01]  /*0ba0*/  LEA R6, R0.reuse, R6, 0x1 ;  /* 0x0000000600067211 */ /* 0x044fe200078e08ff */
[C---:B------:R-:W-:Y:S01]  /*0bb0*/  IMAD R23, R0.reuse, 0x2, R23 ;  /* 0x0000000200177824 */ /* 0x040fe200078e0217 */
[C---:B------:R-:W-:Y:S01]  /*0bc0*/  LEA R24, R0.reuse, R24, 0x1 ;  /* 0x0000001800187211 */ /* 0x040fe200078e08ff */
[C---:B------:R-:W-:Y:S01]  /*0bd0*/  IMAD R7, R0.reuse, 0x2, R7 ;  /* 0x0000000200077824 */ /* 0x040fe200078e0207 */
[C---:B------:R-:W-:Y:S01]  /*0be0*/  LEA R25, R0.reuse, R25, 0x1 ;  /* 0x0000001900197211 */ /* 0x040fe200078e08ff */
[----:B------:R-:W-:-:S06]  /*0bf0*/  IMAD R26, R0, 0x2, R26 ;  /* 0x00000002001a7824 */ /* 0x000fcc00078e021a */
[----:B------:R-:W-:Y:S05]  /*0c00*/  @P0 BRA `(.L_x_13) ;  /* 0xfffffff400780947 */ /* 0x000fea000383ffff */
[----:B------:R-:W-:-:S04]  /*0c10*/  IADD3 R0, PT, PT, R2, 0x1, RZ ;  /* 0x0000000102007810 */ /* 0x000fc80007ffe0ff */
[----:B------:R-:W-:-:S07]  /*0c20*/  LOP3.LUT R0, R0, 0xfffffffe, RZ, 0xc0, !PT ;  /* 0xfffffffe00007812 */ /* 0x000fce00078ec0ff */
.L_x_4:
[----:B------:R-:W-:-:S04]  /*0c30*/  LOP3.LUT R2, R2, 0x1, RZ, 0xc0, !PT ;  /* 0x0000000102027812 */ /* 0x000fc800078ec0ff */
[----:B------:R-:W-:-:S13]  /*0c40*/  ISETP.NE.U32.AND P0, PT, R2, 0x1, PT ;  /* 0x000000010200780c */ /* 0x000fda0003f05070 */
[----:B------:R-:W-:Y:S05]  /*0c50*/  @!P0 EXIT ;  /* 0x000000000000894d */ /* 0x000fea0003800000 */
[----:B------:R-:W2:Y:S01]  /*0c60*/  LDCU UR4, c[0x0][0x360] ;  /* 0x00006c00ff0477ac */ /* 0x000ea20008000800 */
[----:B------:R-:W-:Y:S01]  /*0c70*/  IMAD.IADD R5, R5, 0x1, R0 ;  /* 0x0000000105057824 */ /* 0x000fe200078e0200 */
[----:B------:R-:W3:Y:S03]  /*0c80*/  LDCU UR5, c[0x0][0x3a4] ;  /* 0x00007480ff0577ac */ /* 0x000ee60008000800 */
[----:B--2---:R-:W-:-:S05]  /*0c90*/  IMAD R4, R5, UR4, R4 ;  /* 0x0000000405047c24 */ /* 0x004fca000f8e0204 */
[----:B---3--:R-:W-:-:S13]  /*0ca0*/  ISETP.GE.AND P0, PT, R4, UR5, PT ;  /* 0x0000000504007c0c */ /* 0x008fda000bf06270 */
[----:B------:R-:W-:Y:S05]  /*0cb0*/  @P0 EXIT ;  /* 0x000000000000094d */ /* 0x000fea0003800000 */
[----:B01----:R-:W0:Y:S08]  /*0cc0*/  LDC.64 R14, c[0x0][0x380] ;  /* 0x0000e000ff0e7b82 */ /* 0x003e300000000a00 */
[----:B------:R-:W1:Y:S08]  /*0cd0*/  LDC R5, c[0x0][0x3a8] ;  /* 0x0000ea00ff057b82 */ /* 0x000e700000000800 */
[----:B------:R-:W2:Y:S01]  /*0ce0*/  LDC.64 R12, c[0x0][0x388] ;  /* 0x0000e200ff0c7b82 */ /* 0x000ea20000000a00 */
[----:B0-----:R-:W-:-:S05]  /*0cf0*/  IMAD.WIDE R10, R4, 0x8, R14 ;  /* 0x00000008040a7825 */ /* 0x001fca00078e020e */
[----:B------:R0:W3:Y:S01]  /*0d00*/  LDG.E.64 R8, desc[UR6][R10.64] ;  /* 0x000000060a087981 */ /* 0x0000e2000c1e1b00 */
[----:B------:R-:W-:-:S05]  /*0d10*/  IMAD.WIDE R26, R3, 0x8, R10 ;  /* 0x00000008031a7825 */ /* 0x000fca00078e020a */
[----:B------:R4:W3:Y:S01]  /*0d20*/  LDG.E.64 R16, desc[UR6][R26.64] ;  /* 0x000000061a107981 */ /* 0x0008e2000c1e1b00 */
[----:B-1----:R-:W-:-:S06]  /*0d30*/  IMAD.WIDE R20, R5, 0x8, R10 ;  /* 0x0000000805147825 */ /* 0x002fcc00078e020a */
[----:B------:R-:W5:Y:S01]  /*0d40*/  LDG.E.64 R20, desc[UR6][R20.64] ;  /* 0x0000000614147981 */ /* 0x000f62000c1e1b00 */
[----:B--2---:R-:W-:Y:S01]  /*0d50*/  IMAD.WIDE R18, R4, 0x8, R12 ;  /* 0x0000000804127825 */ /* 0x004fe200078e020c */
[----:B------:R-:W-:-:S04]  /*0d60*/  IADD3 R0, PT, PT, R3, R4, RZ ;  /* 0x0000000403007210 */ /* 0x000fc80007ffe0ff */
[----:B------:R-:W2:Y:S01]  /*0d70*/  LDG.E.64 R24, desc[UR6][R18.64] ;  /* 0x0000000612187981 */ /* 0x000ea2000c1e1b00 */
[----:B------:R-:W-:-:S05]  /*0d80*/  IMAD.WIDE R6, R3, 0x8, R18 ;  /* 0x0000000803067825 */ /* 0x000fca00078e0212 */
[----:B------:R1:W2:Y:S01]  /*0d90*/  LDG.E.64 R2, desc[UR6][R6.64] ;  /* 0x0000000606027981 */ /* 0x0002a2000c1e1b00 */
[----:B------:R-:W-:-:S04]  /*0da0*/  IMAD.WIDE R22, R5, 0x8, R18 ;  /* 0x0000000805167825 */ /* 0x000fc800078e0212 */
[C---:B0-----:R-:W-:Y:S01]  /*0db0*/  IMAD.IADD R10, R0.reuse, 0x1, -R5 ;  /* 0x00000001000a7824 */ /* 0x041fe200078e0a05 */
[----:B------:R-:W-:Y:S01]  /*0dc0*/  IADD3 R0, PT, PT, R0, R5, RZ ;  /* 0x0000000500007210 */ /* 0x000fe20007ffe0ff */
[----:B------:R-:W2:Y:S02]  /*0dd0*/  LDG.E.64 R22, desc[UR6][R22.64] ;  /* 0x0000000616167981 */ /* 0x000ea4000c1e1b00 */
[----:B------:R-:W-:-:S04]  /*0de0*/  IMAD R29, R5, 0x3, R10 ;  /* 0x00000003051d7824 */ /* 0x000fc800078e020a */
[----:B------:R-:W-:-:S05]  /*0df0*/  IMAD.WIDE R10, R29, 0x8, R14 ;  /* 0x000000081d0a7825 */ /* 0x000fca00078e020e */
[----:B------:R-:W2:Y:S01]  /*0e00*/  LDG.E.64 R18, desc[UR6][R10.64] ;  /* 0x000000060a127981 */ /* 0x000ea2000c1e1b00 */
[----:B----4-:R-:W-:-:S04]  /*0e10*/  IMAD.WIDE R26, R5, 0x8, R26 ;  /* 0x00000008051a7825 */ /* 0x010fc800078e021a */
[C---:B-1----:R-:W-:Y:S02]  /*0e20*/  IMAD.WIDE R6, R5.reuse, 0x8, R6 ;  /* 0x0000000805067825 */ /* 0x042fe400078e0206 */
[----:B------:R-:W4:Y:S04]  /*0e30*/  LDG.E.64 R26, desc[UR6][R26.64] ;  /* 0x000000061a1a7981 */ /* 0x000f28000c1e1b00 */
[----:B------:R-:W4:Y:S01]  /*0e40*/  LDG.E.64 R6, desc[UR6][R6.64] ;  /* 0x0000000606067981 */ /* 0x000f22000c1e1b00 */
[----:B---3--:R-:W-:Y:S01]  /*0e50*/  DADD R8, R8, R16 ;  /* 0x0000000008087229 */ /* 0x008fe20000000010 */
[----:B------:R-:W-:-:S07]  /*0e60*/  IMAD R17, R5, 0x3, R0 ;  /* 0x0000000305117824 */ /* 0x000fce00078e0200 */
[----:B-----5:R-:W-:Y:S01]  /*0e70*/  DADD R20, R8, R20 ;  /* 0x0000000008147229 */ /* 0x020fe20000000014 */
[----:B------:R-:W-:-:S04]  /*0e80*/  IMAD.WIDE R8, R29, 0x8, R12 ;  /* 0x000000081d087825 */ /* 0x000fc800078e020c */
[----:B------:R-:W-:-:S04]  /*0e90*/  IMAD.WIDE R14, R17, 0x8, R14 ;  /* 0x00000008110e7825 */ /* 0x000fc800078e020e */
[----:B------:R-:W-:Y:S02]  /*0ea0*/  IMAD.WIDE R12, R17, 0x8, R12 ;  /* 0x00000008110c7825 */ /* 0x000fe400078e020c */
[----:B------:R0:W3:Y:S02]  /*0eb0*/  LDG.E.64 R16, desc[UR6][R8.64] ;  /* 0x0000000608107981 */ /* 0x0000e4000c1e1b00 */
[C---:B------:R-:W-:Y:S02]  /*0ec0*/  IMAD.WIDE R28, R5.reuse, 0x8, R10 ;  /* 0x00000008051c7825 */ /* 0x040fe400078e020a */
[----:B------:R-:W5:Y:S04]  /*0ed0*/  LDG.E.64 R14, desc[UR6][R14.64] ;  /* 0x000000060e0e7981 */ /* 0x000f68000c1e1b00 */
[----:B------:R-:W5:Y:S01]  /*0ee0*/  LDG.E.64 R12, desc[UR6][R12.64] ;  /* 0x000000060c0c7981 */ /* 0x000f62000c1e1b00 */
[----:B0-----:R-:W-:-:S03]  /*0ef0*/  IMAD.WIDE R8, R5, 0x8, R8 ;  /* 0x0000000805087825 */ /* 0x001fc600078e0208 */
[----:B------:R-:W5:Y:S04]  /*0f00*/  LDG.E.64 R28, desc[UR6][R28.64] ;  /* 0x000000061c1c7981 */ /* 0x000f68000c1e1b00 */
[----:B------:R-:W5:Y:S01]  /*0f10*/  LDG.E.64 R8, desc[UR6][R8.64] ;  /* 0x0000000608087981 */ /* 0x000f62000c1e1b00 */
[----:B--2---:R-:W-:-:S08]  /*0f20*/  DADD R2, R24, R2 ;  /* 0x0000000018027229 */ /* 0x004fd00000000002 */
[----:B------:R-:W-:Y:S02]  /*0f30*/  DADD R2, R2, R22 ;  /* 0x0000000002027229 */ /* 0x000fe40000000016 */
[----:B------:R-:W-:-:S08]  /*0f40*/  DADD R18, R20, R18 ;  /* 0x0000000014127229 */ /* 0x000fd00000000012 */
[----:B----4-:R-:W-:Y:S01]  /*0f50*/  DADD R18, R18, R26 ;  /* 0x0000000012127229 */ /* 0x010fe2000000001a */
[----:B------:R-:W-:Y:S01]  /*0f60*/  BSSY.RECONVERGENT B0, `(.L_x_14) ;  /* 0x0000022000007945 */ /* 0x000fe20003800200 */
[----:B---3--:R-:W-:Y:S01]  /*0f70*/  DADD R2, R2, R16 ;  /* 0x0000000002027229 */ /* 0x008fe20000000010 */
[----:B------:R-:W0:Y:S07]  /*0f80*/  LDC.64 R16, c[0x0][0x390] ;  /* 0x0000e400ff107b82 */ /* 0x000e2e0000000a00 */
[----:B------:R-:W-:-:S02]  /*0f90*/  DADD R2, R2, R6 ;  /* 0x0000000002027229 */ /* 0x000fc40000000006 */
[----:B-----5:R-:W-:-:S06]  /*0fa0*/  DADD R6, R18, R14 ;  /* 0x0000000012067229 */ /* 0x020fcc000000000e */
[----:B------:R-:W-:Y:S02]  /*0fb0*/  DADD R2, R2, R12 ;  /* 0x0000000002027229 */ /* 0x000fe4000000000c */
[----:B------:R-:W-:-:S06]  /*0fc0*/  DADD R6, R6, R28 ;  /* 0x0000000006067229 */ /* 0x000fcc000000001c */
[----:B------:R-:W-:-:S08]  /*0fd0*/  DADD R10, R2, R8 ;  /* 0x00000000020a7229 */ /* 0x000fd00000000008 */
[----:B------:R-:W-:-:S06]  /*0fe0*/  DADD R8, R6, R10 ;  /* 0x0000000006087229 */ /* 0x000fcc000000000a */
[----:B------:R-:W1:Y:S01]  /*0ff0*/  MUFU.RCP64H R3, R9 ;  /* 0x0000000900037308 */ /* 0x000e620000001800 */
[----:B------:R-:W-:-:S06]  /*1000*/  IMAD.MOV.U32 R2, RZ, RZ, 0x1 ;  /* 0x00000001ff027424 */ /* 0x000fcc00078e00ff */
[----:B-1----:R-:W-:-:S08]  /*1010*/  DFMA R12, -R8, R2, 1 ;  /* 0x3ff00000080c742b */ /* 0x002fd00000000102 */
[----:B------:R-:W-:-:S08]  /*1020*/  DFMA R12, R12, R12, R12 ;  /* 0x0000000c0c0c722b */ /* 0x000fd0000000000c */
[----:B------:R-:W-:-:S08]  /*1030*/  DFMA R2, R2, R12, R2 ;  /* 0x0000000c0202722b */ /* 0x000fd00000000002 */
[----:B------:R-:W-:Y:S02]  /*1040*/  DFMA R14, -R8, R2, 1 ;  /* 0x3ff00000080e742b */ /* 0x000fe40000000102 */
[----:B------:R-:W-:-:S06]  /*1050*/  DADD R12, R6, -R10 ;  /* 0x00000000060c7229 */ /* 0x000fcc000000080a */
[----:B------:R-:W-:-:S08]  /*1060*/  DFMA R2, R2, R14, R2 ;  /* 0x0000000e0202722b */ /* 0x000fd00000000002 */
[----:B------:R-:W-:Y:S01]  /*1070*/  DMUL R18, R12, R2 ;  /* 0x000000020c127228 */ /* 0x000fe20000000000 */
[----:B0-----:R-:W-:-:S07]  /*1080*/  IMAD.WIDE R14, R4, 0x8, R16 ;  /* 0x00000008040e7825 */ /* 0x001fce00078e0210 */
[----:B------:R-:W-:Y:S01]  /*1090*/  DFMA R20, -R8, R18, R12 ;  /* 0x000000120814722b */ /* 0x000fe2000000010c */
[----:B------:R-:W-:-:S07]  /*10a0*/  IMAD.WIDE R16, R5, 0x8, R14 ;  /* 0x0000000805107825 */ /* 0x000fce00078e020e */
[----:B------:R-:W-:Y:S01]  /*10b0*/  DFMA R2, R2, R20, R18 ;  /* 0x000000140202722b */ /* 0x000fe20000000012 */
[----:B------:R0:W-:Y:S04]  /*10c0*/  STG.E.64 desc[UR6][R14.64], R6 ;  /* 0x000000060e007986 */ /* 0x0001e8000c101b06 */
[----:B------:R0:W-:Y:S05]  /*10d0*/  STG.E.64 desc[UR6][R16.64], R10 ;  /* 0x0000000a10007986 */ /* 0x0001ea000c101b06 */
[----:B------:R-:W-:Y:S01]  /*10e0*/  FFMA R0, RZ, R9, R3 ;  /* 0x00000009ff007223 */ /* 0x000fe20000000003 */
[----:B------:R-:W-:-:S04]  /*10f0*/  FSETP.GEU.AND P1, PT, |R13|, 6.5827683646048100446e-37, PT ;  /* 0x036000000d00780b */ /* 0x000fc80003f2e200 */
[----:B------:R-:W-:-:S13]  /*1100*/  FSETP.GT.AND P0, PT, |R0|, 1.469367938527859385e-39, PT ;  /* 0x001000000000780b */ /* 0x000fda0003f04200 */
[----:B0-----:R-:W-:Y:S05]  /*1110*/  @P0 BRA P1, `(.L_x_15) ;  /* 0x0000000000180947 */ /* 0x001fea0000800000 */
[----:B------:R-:W-:Y:S01]  /*1120*/  MOV R10, R8 ;  /* 0x00000008000a7202 */ /* 0x000fe20000000f00 */
[----:B------:R-:W-:Y:S01]  /*1130*/  IMAD.MOV.U32 R15, RZ, RZ, R9 ;  /* 0x000000ffff0f7224 */ /* 0x000fe200078e0009 */
[----:B------:R-:W-:-:S07]  /*1140*/  MOV R0, 0x1160 ;  /* 0x0000116000007802 */ /* 0x000fce0000000f00 */
[----:B------:R-:W-:Y:S05]  /*1150*/  CALL.REL.NOINC `($__internal_0_$__cuda_sm20_div_rn_f64_full) ;  /* 0x00000000001c7944 */ /* 0x000fea0003c00000 */
[----:B------:R-:W-:Y:S01]  /*1160*/  MOV R2, R14 ;  /* 0x0000000e00027202 */ /* 0x000fe20000000f00 */
[----:B------:R-:W-:-:S07]  /*1170*/  IMAD.MOV.U32 R3, RZ, RZ, R15 ;  /* 0x000000ffff037224 */ /* 0x000fce00078e000f */
.L_x_15:
[----:B------:R-:W-:Y:S05]  /*1180*/  BSYNC.RECONVERGENT B0 ;  /* 0x0000000000007941 */ /* 0x000fea0003800200 */
.L_x_14:
[----:B------:R-:W0:Y:S02]  /*1190*/  LDC.64 R6, c[0x0][0x398] ;  /* 0x0000e600ff067b82 */ /* 0x000e240000000a00 */
[----:B0-----:R-:W-:-:S05]  /*11a0*/  IMAD.WIDE R4, R4, 0x8, R6 ;  /* 0x0000000804047825 */ /* 0x001fca00078e0206 */
[----:B------:R-:W-:Y:S01]  /*11b0*/  STG.E.64 desc[UR6][R4.64], R2 ;  /* 0x0000000204007986 */ /* 0x000fe2000c101b06 */
[----:B------:R-:W-:Y:S05]  /*11c0*/  EXIT ;  /* 0x000000000000794d */ /* 0x000fea0003800000 */
        .weak           $__internal_0_$__cuda_sm20_div_rn_f64_full
        .type           $__internal_0_$__cuda_sm20_div_rn_f64_full,@function
        .size           $__internal_0_$__cuda_sm20_div_rn_f64_full,(.L_x_154 - $__internal_0_$__cuda_sm20_div_rn_f64_full)
$__internal_0_$__cuda_sm20_div_rn_f64_full:
[----:B------:R-:W-:Y:S01]  /*11d0*/  IMAD.MOV.U32 R9, RZ, RZ, R13 ;  /* 0x000000ffff097224 */ /* 0x000fe200078e000d */
[----:B------:R-:W-:Y:S01]  /*11e0*/  FSETP.GEU.AND P0, PT, |R15|, 1.469367938527859385e-39, PT ;  /* 0x001000000f00780b */ /* 0x000fe20003f0e200 */
[----:B------:R-:W-:Y:S01]  /*11f0*/  IMAD.MOV.U32 R13, RZ, RZ, R15 ;  /* 0x000000ffff0d7224 */ /* 0x000fe200078e000f */
[----:B------:R-:W-:Y:S01]  /*1200*/  MOV R8, R12 ;  /* 0x0000000c00087202 */ /* 0x000fe20000000f00 */
[----:B------:R-:W-:Y:S01]  /*1210*/  IMAD.MOV.U32 R16, RZ, RZ, 0x1 ;  /* 0x00000001ff107424 */ /* 0x000fe200078e00ff */
[----:B------:R-:W-:Y:S01]  /*1220*/  FSETP.GEU.AND P2, PT, |R9|, 1.469367938527859385e-39, PT ;  /* 0x001000000900780b */ /* 0x000fe20003f4e200 */
[----:B------:R-:W-:Y:S01]  /*1230*/  BSSY.RECONVERGENT B2, `(.L_x_16) ;  /* 0x0000054000027945 */ /* 0x000fe20003800200 */
[----:B------:R-:W-:Y:S02]  /*1240*/  MOV R12, R10 ;  /* 0x0000000a000c7202 */ /* 0x000fe40000000f00 */
[----:B------:R-:W-:Y:S02]  /*1250*/  LOP3.LUT R11, R15, 0x800fffff, RZ, 0xc0, !PT ;  /* 0x800fffff0f0b7812 */ /* 0x000fe400078ec0ff */
[----:B------:R-:W-:-:S02]  /*1260*/  LOP3.LUT R27, R9, 0x7ff00000, RZ, 0xc0, !PT ;  /* 0x7ff00000091b7812 */ /* 0x000fc400078ec0ff */
[----:B------:R-:W-:Y:S01]  /*1270*/  LOP3.LUT R11, R11, 0x3ff00000, RZ, 0xfc, !PT ;  /* 0x3ff000000b0b7812 */ /* 0x000fe200078efcff */
[----:B------:R-:W-:Y:S01]  /*1280*/  @!P0 DMUL R10, R12, 8.98846567431157953865e+307 ;  /* 0x7fe000000c0a8828 */ /* 0x000fe20000000000 */
[----:B------:R-:W-:Y:S02]  /*1290*/  LOP3.LUT R29, R15, 0x7ff00000, RZ, 0xc0, !PT ;  /* 0x7ff000000f1d7812 */ /* 0x000fe400078ec0ff */
[----:B------:R-:W-:Y:S02]  /*12a0*/  MOV R28, 0x1ca00000 ;  /* 0x1ca00000001c7802 */ /* 0x000fe40000000f00 */
[----:B------:R-:W-:Y:S01]  /*12b0*/  @!P2 LOP3.LUT R14, R13, 0x7ff00000, RZ, 0xc0, !PT ;  /* 0x7ff000000d0ea812 */ /* 0x000fe200078ec0ff */
[----:B------:R-:W0:Y:S01]  /*12c0*/  MUFU.RCP64H R17, R11 ;  /* 0x0000000b00117308 */ /* 0x000e220000001800 */
[C---:B------:R-:W-:Y:S02]  /*12d0*/  ISETP.GE.U32.AND P1, PT, R27.reuse, R29, PT ;  /* 0x0000001d1b00720c */ /* 0x040fe40003f26070 */
[----:B------:R-:W-:Y:S01]  /*12e0*/  @!P2 ISETP.GE.U32.AND P3, PT, R27, R14, PT ;  /* 0x0000000e1b00a20c */ /* 0x000fe20003f66070 */
[----:B------:R-:W-:Y:S01]  /*12f0*/  IMAD.MOV.U32 R14, RZ, RZ, R8 ;  /* 0x000000ffff0e7224 */ /* 0x000fe200078e0008 */
[----:B------:R-:W-:-:S02]  /*1300*/  SEL R15, R28, 0x63400000, !P1 ;  /* 0x634000001c0f7807 */ /* 0x000fc40004800000 */
[----:B------:R-:W-:Y:S02]  /*1310*/  @!P2 SEL R19, R28, 0x63400000, !P3 ;  /* 0x634000001c13a807 */ /* 0x000fe40005800000 */
[--C-:B------:R-:W-:Y:S02]  /*1320*/  LOP3.LUT R15, R15, 0x800fffff, R9.reuse, 0xf8, !PT ;  /* 0x800fffff0f0f7812 */ /* 0x100fe400078ef809 */
[----:B------:R-:W-:Y:S02]  /*1330*/  @!P2 LOP3.LUT R19, R19, 0x80000000, R9, 0xf8, !PT ;  /* 0x800000001313a812 */ /* 0x000fe400078ef809 */
[----:B------:R-:W-:Y:S02]  /*1340*/  @!P2 MOV R18, RZ ;  /* 0x000000ff0012a202 */ /* 0x000fe40000000f00 */
[----:B------:R-:W-:Y:S02]  /*1350*/  @!P2 LOP3.LUT R19, R19, 0x100000, RZ, 0xfc, !PT ;  /* 0x001000001313a812 */ /* 0x000fe400078efcff */
[----:B------:R-:W-:-:S04]  /*1360*/  @!P0 LOP3.LUT R29, R11, 0x7ff00000, RZ, 0xc0, !PT ;  /* 0x7ff000000b1d8812 */ /* 0x000fc800078ec0ff */
[----:B------:R-:W-:Y:S02]  /*1370*/  @!P2 DFMA R14, R14, 2, -R18 ;  /* 0x400000000e0ea82b */ /* 0x000fe40000000812 */
[----:B0-----:R-:W-:-:S08]  /*1380*/  DFMA R18, R16, -R10, 1 ;  /* 0x3ff000001012742b */ /* 0x001fd0000000080a */
[----:B------:R-:W-:-:S08]  /*1390*/  DFMA R18, R18, R18, R18 ;  /* 0x000000121212722b */ /* 0x000fd00000000012 */
[----:B------:R-:W-:-:S08]  /*13a0*/  DFMA R18, R16, R18, R16 ;  /* 0x000000121012722b */ /* 0x000fd00000000010 */
[----:B------:R-:W-:-:S08]  /*13b0*/  DFMA R16, R18, -R10, 1 ;  /* 0x3ff000001210742b */ /* 0x000fd0000000080a */
[----:B------:R-:W-:-:S08]  /*13c0*/  DFMA R16, R18, R16, R18 ;  /* 0x000000101210722b */ /* 0x000fd00000000012 */
[----:B------:R-:W-:-:S08]  /*13d0*/  DMUL R18, R16, R14 ;  /* 0x0000000e10127228 */ /* 0x000fd00000000000 */
[----:B------:R-:W-:-:S08]  /*13e0*/  DFMA R20, R18, -R10, R14 ;  /* 0x8000000a1214722b */ /* 0x000fd0000000000e */
[----:B------:R-:W-:Y:S01]  /*13f0*/  DFMA R20, R16, R20, R18 ;  /* 0x000000141014722b */ /* 0x000fe20000000012 */
[----:B------:R-:W-:Y:S02]  /*1400*/  MOV R18, R27 ;  /* 0x0000001b00127202 */ /* 0x000fe40000000f00 */
[----:B------:R-:W-:-:S05]  /*1410*/  @!P2 LOP3.LUT R18, R15, 0x7ff00000, RZ, 0xc0, !PT ;  /* 0x7ff000000f12a812 */ /* 0x000fca00078ec0ff */
[----:B------:R-:W-:-:S05]  /*1420*/  VIADD R16, R18, 0xffffffff ;  /* 0xffffffff12107836 */ /* 0x000fca0000000000 */
[----:B------:R-:W-:Y:S02]  /*1430*/  ISETP.GT.U32.AND P0, PT, R16, 0x7feffffe, PT ;  /* 0x7feffffe1000780c */ /* 0x000fe40003f04070 */
[----:B------:R-:W-:-:S04]  /*1440*/  IADD3 R16, PT, PT, R29, -0x1, RZ ;  /* 0xffffffff1d107810 */ /* 0x000fc80007ffe0ff */
[----:B------:R-:W-:-:S13]  /*1450*/  ISETP.GT.U32.OR P0, PT, R16, 0x7feffffe, P0 ;  /* 0x7feffffe1000780c */ /* 0x000fda0000704470 */
[----:B------:R-:W-:Y:S05]  /*1460*/  @P0 BRA `(.L_x_17) ;  /* 0x00000000006c0947 */ /* 0x000fea0003800000 */
[----:B------:R-:W-:-:S04]  /*1470*/  LOP3.LUT R16, R13, 0x7ff00000, RZ, 0xc0, !PT ;  /* 0x7ff000000d107812 */ /* 0x000fc800078ec0ff */
[CC--:B------:R-:W-:Y:S02]  /*1480*/  VIADDMNMX R8, R27.reuse, -R16.reuse, 0xb9600000, !PT ;  /* 0xb96000001b087446 */ /* 0x0c0fe40007800910 */
[----:B------:R-:W-:Y:S02]  /*1490*/  ISETP.GE.U32.AND P0, PT, R27, R16, PT ;  /* 0x000000101b00720c */ /* 0x000fe40003f06070 */
[----:B------:R-:W-:Y:S02]  /*14a0*/  VIMNMX R8, PT, PT, R8, 0x46a00000, PT ;  /* 0x46a0000008087848 */ /* 0x000fe40003fe0100 */
[----:B------:R-:W-:-:S05]  /*14b0*/  SEL R9, R28, 0x63400000, !P0 ;  /* 0x634000001c097807 */ /* 0x000fca0004000000 */
[----:B------:R-:W-:Y:S02]  /*14c0*/  IMAD.IADD R18, R8, 0x1, -R9 ;  /* 0x0000000108127824 */ /* 0x000fe400078e0a09 */
[----:B------:R-:W-:-:S03]  /*14d0*/  IMAD.MOV.U32 R8, RZ, RZ, RZ ;  /* 0x000000ffff087224 */ /* 0x000fc600078e00ff */
[----:B------:R-:W-:-:S06]  /*14e0*/  IADD3 R9, PT, PT, R18, 0x7fe00000, RZ ;  /* 0x7fe0000012097810 */ /* 0x000fcc0007ffe0ff */
[----:B------:R-:W-:-:S10]  /*14f0*/  DMUL R16, R20, R8 ;  /* 0x0000000814107228 */ /* 0x000fd40000000000 */
[----:B------:R-:W-:-:S13]  /*1500*/  FSETP.GTU.AND P0, PT, |R17|, 1.469367938527859385e-39, PT ;  /* 0x001000001100780b */ /* 0x000fda0003f0c200 */
[----:B------:R-:W-:Y:S05]  /*1510*/  @P0 BRA `(.L_x_18) ;  /* 0x0000000000940947 */ /* 0x000fea0003800000 */
[----:B------:R-:W-:-:S06]  /*1520*/  DFMA R10, R20, -R10, R14 ;  /* 0x8000000a140a722b */ /* 0x000fcc000000000e */
[----:B------:R-:W-:-:S04]  /*1530*/  MOV R10, RZ ;  /* 0x000000ff000a7202 */ /* 0x000fc80000000f00 */
[C---:B------:R-:W-:Y:S02]  /*1540*/  FSETP.NEU.AND P0, PT, R11.reuse, RZ, PT ;  /* 0x000000ff0b00720b */ /* 0x040fe40003f0d000 */
[----:B------:R-:W-:-:S04]  /*1550*/  LOP3.LUT R13, R11, 0x80000000, R13, 0x48, !PT ;  /* 0x800000000b0d7812 */ /* 0x000fc800078e480d */
[----:B------:R-:W-:-:S07]  /*1560*/  LOP3.LUT R11, R13, R9, RZ, 0xfc, !PT ;  /* 0x000000090d0b7212 */ /* 0x000fce00078efcff */
[----:B------:R-:W-:Y:S05]  /*1570*/  @!P0 BRA `(.L_x_18) ;  /* 0x00000000007c8947 */ /* 0x000fea0003800000 */
[----:B------:R-:W-:Y:S01]  /*1580*/  IMAD.MOV R9, RZ, RZ, -R18 ;  /* 0x000000ffff097224 */ /* 0x000fe200078e0a12 */
[----:B------:R-:W-:Y:S01]  /*1590*/  MOV R8, RZ ;  /* 0x000000ff00087202 */ /* 0x000fe20000000f00 */
[----:B------:R-:W-:-:S05]  /*15a0*/  DMUL.RP R10, R20, R10 ;  /* 0x0000000a140a7228 */ /* 0x000fca0000008000 */
[----:B------:R-:W-:-:S05]  /*15b0*/  DFMA R8, R16, -R8, R20 ;  /* 0x800000081008722b */ /* 0x000fca0000000014 */
[----:B------:R-:W-:Y:S02]  /*15c0*/  LOP3.LUT R13, R11, R13, RZ, 0x3c, !PT ;  /* 0x0000000d0b0d7212 */ /* 0x000fe400078e3cff */
[----:B------:R-:W-:-:S04]  /*15d0*/  IADD3 R8, PT, PT, -R18, -0x43300000, RZ ;  /* 0xbcd0000012087810 */ /* 0x000fc80007ffe1ff */
[----:B------:R-:W-:-:S04]  /*15e0*/  FSETP.NEU.AND P0, PT, |R9|, R8, PT ;  /* 0x000000080900720b */ /* 0x000fc80003f0d200 */
[----:B------:R-:W-:Y:S02]  /*15f0*/  FSEL R16, R10, R16, !P0 ;  /* 0x000000100a107208 */ /* 0x000fe40004000000 */
[----:B------:R-:W-:Y:S01]  /*1600*/  FSEL R17, R13, R17, !P0 ;  /* 0x000000110d117208 */ /* 0x000fe20004000000 */
[----:B------:R-:W-:Y:S06]  /*1610*/  BRA `(.L_x_18) ;  /* 0x0000000000547947 */ /* 0x000fec0003800000 */
.L_x_17:
[----:B------:R-:W-:-:S14]  /*1620*/  DSETP.NAN.AND P0, PT, R8, R8, PT ;  /* 0x000000080800722a */ /* 0x000fdc0003f08000 */
[----:B------:R-:W-:Y:S05]  /*1630*/  @P0 BRA `(.L_x_19) ;  /* 0x0000000000440947 */ /* 0x000fea0003800000 */
[----:B------:R-:W-:-:S14]  /*1640*/  DSETP.NAN.AND P0, PT, R12, R12, PT ;  /* 0x0000000c0c00722a */ /* 0x000fdc0003f08000 */
[----:B------:R-:W-:Y:S05]  /*1650*/  @P0 BRA `(.L_x_20) ;  /* 0x0000000000300947 */ /* 0x000fea0003800000 */
[----:B------:R-:W-:Y:S01]  /*1660*/  ISETP.NE.AND P0, PT, R18, R29, PT ;  /* 0x0000001d1200720c */ /* 0x000fe20003f05270 */
[----:B------:R-:W-:Y:S01]  /*1670*/  IMAD.MOV.U32 R16, RZ, RZ, 0x0 ;  /* 0x00000000ff107424 */ /* 0x000fe200078e00ff */
[----:B------:R-:W-:-:S11]  /*1680*/  MOV R17, 0xfff80000 ;  /* 0xfff8000000117802 */ /* 0x000fd60000000f00 */
[----:B------:R-:W-:Y:S05]  /*1690*/  @!P0 BRA `(.L_x_18) ;  /* 0x0000000000348947 */ /* 0x000fea0003800000 */
[----:B------:R-:W-:Y:S02]  /*16a0*/  ISETP.NE.AND P0, PT, R18, 0x7ff00000, PT ;  /* 0x7ff000001200780c */ /* 0x000fe40003f05270 */
[----:B------:R-:W-:Y:S02]  /*16b0*/  LOP3.LUT R17, R9, 0x80000000, R13, 0x48, !PT ;  /* 0x8000000009117812 */ /* 0x000fe400078e480d */
[----:B------:R-:W-:-:S13]  /*16c0*/  ISETP.EQ.OR P0, PT, R29, RZ, !P0 ;  /* 0x000000ff1d00720c */ /* 0x000fda0004702670 */
[----:B------:R-:W-:Y:S01]  /*16d0*/  @P0 LOP3.LUT R8, R17, 0x7ff00000, RZ, 0xfc, !PT ;  /* 0x7ff0000011080812 */ /* 0x000fe200078efcff */
[----:B------:R-:W-:Y:S01]  /*16e0*/  @!P0 IMAD.MOV.U32 R16, RZ, RZ, RZ ;  /* 0x000000ffff108224 */ /* 0x000fe200078e00ff */
[----:B------:R-:W-:-:S03]  /*16f0*/  @P0 MOV R16, RZ ;  /* 0x000000ff00100202 */ /* 0x000fc60000000f00 */
[----:B------:R-:W-:Y:S01]  /*1700*/  @P0 IMAD.MOV.U32 R17, RZ, RZ, R8 ;  /* 0x000000ffff110224 */ /* 0x000fe200078e0008 */
[----:B------:R-:W-:Y:S06]  /*1710*/  BRA `(.L_x_18) ;  /* 0x0000000000147947 */ /* 0x000fec0003800000 */
.L_x_20:
[----:B------:R-:W-:Y:S02]  /*1720*/  LOP3.LUT R17, R13, 0x80000, RZ, 0xfc, !PT ;  /* 0x000800000d117812 */ /* 0x000fe400078efcff */
[----:B------:R-:W-:Y:S01]  /*1730*/  MOV R16, R12 ;  /* 0x0000000c00107202 */ /* 0x000fe20000000f00 */
[----:B------:R-:W-:Y:S06]  /*1740*/  BRA `(.L_x_18) ;  /* 0x0000000000087947 */ /* 0x000fec0003800000 */
.L_x_19:
[----:B------:R-:W-:Y:S01]  /*1750*/  LOP3.LUT R17, R9, 0x80000, RZ, 0xfc, !PT ;  /* 0x0008000009117812 */ /* 0x000fe200078efcff */
[----:B------:R-:W-:-:S07]  /*1760*/  IMAD.MOV.U32 R16, RZ, RZ, R8 ;  /* 0x000000ffff107224 */ /* 0x000fce00078e0008 */
.L_x_18:
[----:B------:R-:W-:Y:S05]  /*1770*/  BSYNC.RECONVERGENT B2 ;  /* 0x0000000000027941 */ /* 0x000fea0003800200 */
.L_x_16:
[----:B------:R-:W-:Y:S01]  /*1780*/  HFMA2 R9, -RZ, RZ, 0, 0 ;  /* 0x00000000ff097431 */ /* 0x000fe200000001ff */
[----:B------:R-:W-:Y:S01]  /*1790*/  MOV R8, R0 ;  /* 0x0000000000087202 */ /* 0x000fe20000000f00 */
[----:B------:R-:W-:Y:S01]  /*17a0*/  IMAD.MOV.U32 R15, RZ, RZ, R17 ;  /* 0x000000ffff0f7224 */ /* 0x000fe200078e0011 */
[----:B------:R-:W-:Y:S02]  /*17b0*/  MOV R14, R16 ;  /* 0x00000010000e7202 */ /* 0x000fe40000000f00 */
[----:B------:R-:W-:Y:S05]  /*17c0*/  RET.REL.NODEC R8 `(_Z26dvc_ScaLBL_D3Q7_AAeven_DFHPdS_S_S_iii) ;  /* 0xffffffe8080c7950 */ /* 0x000fea0003c3ffff */
.L_x_21:
        /* <DEDUP_REMOVED lines=11> */
.L_x_154:


//--------------------- .text._Z25dvc_ScaLBL_D3Q7_AAodd_DFHPiPdS0_S0_S0_iii --------------------------
	.section	.text._Z25dvc_ScaLBL_D3Q7_AAodd_DFHPiPdS0_S0_S0_iii,"ax",@progbits
	.align	128
        .global         _Z25dvc_ScaLBL_D3Q7_AAodd_DFHPiPdS0_S0_S0_iii
        .type           _Z25dvc_ScaLBL_D3Q7_AAodd_DFHPiPdS0_S0_S0_iii,@function
        .size           _Z25dvc_ScaLBL_D3Q7_AAodd_DFHPiPdS0_S0_S0_iii,(.L_x_155 - _Z25dvc_ScaLBL_D3Q7_AAodd_DFHPiPdS0_S0_S0_iii)
        .other          _Z25dvc_ScaLBL_D3Q7_AAodd_DFHPiPdS0_S0_S0_iii,@"STO_CUDA_ENTRY STV_DEFAULT"
_Z25dvc_ScaLBL_D3Q7_AAodd_DFHPiPdS0_S0_S0_iii:
.text._Z25dvc_ScaLBL_D3Q7_AAodd_DFHPiPdS0_S0_S0_iii:
[----:B------:R-:W-:Y:S08]  /*0000*/  LDC R1, c[0x0][0x37c] ;  /* 0x0000df00ff017b82 */ /* 0x000ff00000000800 */
[----:B------:R-:W0:Y:S02]  /*0010*/  LDC R5, c[0x0][0x3b0] ;  /* 0x0000ec00ff057b82 */ /* 0x000e240000000800 */
[----:B0-----:R-:W-:-:S13]  /*0020*/  ISETP.GE.AND P0, PT, R5, -0x3ffff, PT ;  /* 0xfffc00010500780c */ /* 0x001fda0003f06270 */
[----:B------:R-:W-:Y:S05]  /*0030*/  @!P0 EXIT ;  /* 0x000000000000894d */ /* 0x000fea0003800000 */
[----:B------:R-:W0:Y:S01]  /*0040*/  S2R R3, SR_TID.X ;  /* 0x0000000000037919 */ /* 0x000e220000002100 */
[----:B------:R-:W0:Y:S01]  /*0050*/  LDCU UR4, c[0x0][0x3a8] ;  /* 0x00007500ff0477ac */ /* 0x000e220008000800 */
[----:B------:R-:W1:Y:S01]  /*0060*/  LDC R18, c[0x0][0x360] ;  /* 0x0000d800ff127b82 */ /* 0x000e620000000800 */
[----:B------:R-:W-:Y:S01]  /*0070*/  IADD3 R2, PT, PT, R5, 0x3ffff, RZ ;  /* 0x0003ffff05027810 */ /* 0x000fe20007ffe0ff */
[----:B------:R-:W2:Y:S01]  /*0080*/  S2R R7, SR_CTAID.X ;  /* 0x0000000000077919 */ /* 0x000ea20000002500 */
[----:B------:R-:W-:Y:S01]  /*0090*/  SHF.R.S32.HI R0, RZ, 0x1f, R5 ;  /* 0x0000001fff007819 */ /* 0x000fe20000011405 */
[----:B------:R-:W3:Y:S01]  /*00a0*/  LDCU.64 UR6, c[0x0][0x358] ;  /* 0x00006b00ff0677ac */ /* 0x000ee20008000a00 */
[----:B------:R-:W-:Y:S02]  /*00b0*/  ISETP.GE.U32.AND P0, PT, R2, 0x7ffff, PT ;  /* 0x0007ffff0200780c */ /* 0x000fe40003f06070 */
[----:B------:R-:W-:Y:S01]  /*00c0*/  LEA.HI R0, R0, R5, RZ, 0x12 ;  /* 0x0000000500007211 */ /* 0x000fe200078f90ff */
[----:B------:R-:W-:-:S03]  /*00d0*/  HFMA2 R5, -RZ, RZ, 0, 0 ;  /* 0x00000000ff057431 */ /* 0x000fc600000001ff */
[----:B------:R-:W-:Y:S01]  /*00e0*/  SHF.R.S32.HI R2, RZ, 0x12, R0 ;  /* 0x00000012ff027819 */ /* 0x000fe20000011400 */
[----:B0-----:R-:W-:-:S04]  /*00f0*/  VIADD R3, R3, UR4 ;  /* 0x0000000403037c36 */ /* 0x001fc80008000000 */
[----:B--2---:R-:W-:Y:S02]  /*0100*/  IMAD R4, R2, R7, R7 ;  /* 0x0000000702047224 */ /* 0x004fe400078e0207 */
[----:B---3--:R-:W-:Y:S05]  /*0110*/  @!P0 BRA `(.L_x_22) ;  /* 0x0000000800e88947 */ /* 0x008fea0003800000 */
[----:B------:R-:W0:Y:S01]  /*0120*/  LDC R5, c[0x0][0x3b0] ;  /* 0x0000ec00ff057b82 */ /* 0x000e220000000800 */
[----:B------:R-:W-:Y:S01]  /*0130*/  IADD3 R6, PT, PT, R2, 0x1, RZ ;  /* 0x0000000102067810 */ /* 0x000fe20007ffe0ff */
[-C--:B-1----:R-:W-:Y:S01]  /*0140*/  IMAD R7, R7, R18.reuse, RZ ;  /* 0x0000001207077224 */ /* 0x082fe200078e02ff */
[----:B------:R-:W1:Y:S01]  /*0150*/  LDCU UR4, c[0x0][0x3ac] ;  /* 0x00007580ff0477ac */ /* 0x000e620008000800 */
[----:B------:R-:W-:Y:S01]  /*0160*/  IMAD R0, R4, R18, R18 ;  /* 0x0000001204007224 */ /* 0x000fe200078e0212 */
[C---:B------:R-:W-:Y:S01]  /*0170*/  LOP3.LUT R32, R6.reuse, 0xfffffffe, RZ, 0xc0, !PT ;  /* 0xfffffffe06207812 */ /* 0x040fe200078ec0ff */
[----:B------:R-:W-:Y:S02]  /*0180*/  IMAD R6, R6, R7, R3 ;  /* 0x0000000706067224 */ /* 0x000fe400078e0203 */
[----:B------:R-:W2:Y:S01]  /*0190*/  LDC.64 R16, c[0x0][0x390] ;  /* 0x0000e400ff107b82 */ /* 0x000ea20000000a00 */
[----:B------:R-:W-:Y:S01]  /*01a0*/  IADD3 R7, PT, PT, R3, R0, RZ ;  /* 0x0000000003077210 */ /* 0x000fe20007ffe0ff */
[----:B------:R-:W-:-:S06]  /*01b0*/  IMAD.MOV R32, RZ, RZ, -R32 ;  /* 0x000000ffff207224 */ /* 0x000fcc00078e0a20 */
[----:B------:R-:W3:Y:S08]  /*01c0*/  LDC.64 R14, c[0x0][0x398] ;  /* 0x0000e600ff0e7b82 */ /* 0x000ef00000000a00 */
[----:B------:R-:W4:Y:S08]  /*01d0*/  LDC.64 R12, c[0x0][0x3a0] ;  /* 0x0000e800ff0c7b82 */ /* 0x000f300000000a00 */
[----:B------:R-:W0:Y:S08]  /*01e0*/  LDC.64 R10, c[0x0][0x380] ;  /* 0x0000e000ff0a7b82 */ /* 0x000e300000000a00 */
[----:B-1----:R-:W0:Y:S02]  /*01f0*/  LDC.64 R8, c[0x0][0x388] ;  /* 0x0000e200ff087b82 */ /* 0x002e240000000a00 */
.L_x_31:
[----:B------:R-:W-:Y:S01]  /*0200*/  ISETP.GE.AND P0, PT, R6, UR4, PT ;  /* 0x0000000406007c0c */ /* 0x000fe2000bf06270 */
[----:B------:R-:W-:-:S12]  /*0210*/  BSSY.RECONVERGENT B0, `(.L_x_23) ;  /* 0x0000050000007945 */ /* 0x000fd80003800200 */
[----:B01----:R-:W-:Y:S05]  /*0220*/  @P0 BRA `(.L_x_24) ;  /* 0x0000000400380947 */ /* 0x003fea0003800000 */
[----:B0-----:R-:W-:-:S05]  /*0230*/  IMAD.WIDE R18, R6, 0x4, R10 ;  /* 0x0000000406127825 */ /* 0x001fca00078e020a */
[----:B------:R-:W5:Y:S01]  /*0240*/  LDG.E R37, desc[UR6][R18.64] ;  /* 0x0000000612257981 */ /* 0x000f62000c1e1900 */
[----:B------:R-:W-:-:S04]  /*0250*/  IMAD.WIDE R34, R6, 0x8, R8 ;  /* 0x0000000806227825 */ /* 0x000fc800078e0208 */
[C---:B------:R-:W-:Y:S01]  /*0260*/  IMAD.WIDE R28, R5.reuse, 0x4, R18 ;  /* 0x00000004051c7825 */ /* 0x040fe200078e0212 */
[----:B------:R-:W3:Y:S03]  /*0270*/  LDG.E.64 R30, desc[UR6][R34.64] ;  /* 0x00000006221e7981 */ /* 0x000ee6000c1e1b00 */
[----:B--2---:R-:W-:Y:S01]  /*0280*/  IMAD.WIDE R24, R6, 0x8, R16 ;  /* 0x0000000806187825 */ /* 0x004fe200078e0210 */
[----:B------:R0:W2:Y:S05]  /*0290*/  LDG.E R23, desc[UR6][R28.64] ;  /* 0x000000061c177981 */ /* 0x0000aa000c1e1900 */
[----:B------:R-:W4:Y:S01]  /*02a0*/  LDG.E.64 R24, desc[UR6][R24.64] ;  /* 0x0000000618187981 */ /* 0x000f22000c1e1b00 */
[----:B0-----:R-:W-:-:S05]  /*02b0*/  IMAD.WIDE R28, R5, 0x4, R28 ;  /* 0x00000004051c7825 */ /* 0x001fca00078e021c */
[----:B------:R-:W4:Y:S01]  /*02c0*/  LDG.E R27, desc[UR6][R28.64] ;  /* 0x000000061c1b7981 */ /* 0x000f22000c1e1900 */
[----:B-----5:R-:W-:-:S06]  /*02d0*/  IMAD.WIDE R20, R37, 0x8, R8 ;  /* 0x0000000825147825 */ /* 0x020fcc00078e0208 */
[----:B------:R-:W3:Y:S01]  /*02e0*/  LDG.E.64 R20, desc[UR6][R20.64] ;  /* 0x0000000614147981 */ /* 0x000ee2000c1e1b00 */
[----:B------:R-:W-:-:S05]  /*02f0*/  IMAD.WIDE R36, R37, 0x8, R16 ;  /* 0x0000000825247825 */ /* 0x000fca00078e0210 */
[----:B------:R-:W4:Y:S01]  /*0300*/  LDG.E.64 R18, desc[UR6][R36.64] ;  /* 0x0000000624127981 */ /* 0x000f22000c1e1b00 */
[----:B------:R-:W-:-:S05]  /*0310*/  IMAD.WIDE R34, R5, 0x4, R28 ;  /* 0x0000000405227825 */ /* 0x000fca00078e021c */
[----:B------:R0:W5:Y:S02]  /*0320*/  LDG.E R33, desc[UR6][R34.64] ;  /* 0x0000000622217981 */ /* 0x000164000c1e1900 */
[----:B0-----:R-:W-:-:S05]  /*0330*/  IMAD.WIDE R34, R5, 0x4, R34 ;  /* 0x0000000405227825 */ /* 0x001fca00078e0222 */
[----:B------:R-:W5:Y:S01]  /*0340*/  LDG.E R37, desc[UR6][R34.64] ;  /* 0x0000000622257981 */ /* 0x000f62000c1e1900 */
[----:B------:R-:W-:-:S06]  /*0350*/  IMAD.WIDE R28, R5, 0x4, R34 ;  /* 0x00000004051c7825 */ /* 0x000fcc00078e0222 */
[----:B------:R-:W5:Y:S01]  /*0360*/  LDG.E R29, desc[UR6][R28.64] ;  /* 0x000000061c1d7981 */ /* 0x000f62000c1e1900 */
[----:B---3--:R-:W-:Y:S01]  /*0370*/  DADD R30, R30, R20 ;  /* 0x000000001e1e7229 */ /* 0x008fe20000000014 */
[----:B--2---:R-:W-:-:S04]  /*0380*/  IMAD.WIDE R20, R23, 0x8, R8 ;  /* 0x0000000817147825 */ /* 0x004fc800078e0208 */
[----:B------:R-:W-:Y:S01]  /*0390*/  IMAD.WIDE R22, R23, 0x8, R16 ;  /* 0x0000000817167825 */ /* 0x000fe200078e0210 */
[----:B----4-:R-:W-:Y:S01]  /*03a0*/  DADD R18, R24, R18 ;  /* 0x0000000018127229 */ /* 0x010fe20000000012 */
[----:B------:R-:W2:Y:S02]  /*03b0*/  LDG.E.64 R20, desc[UR6][R20.64] ;  /* 0x0000000614147981 */ /* 0x000ea4000c1e1b00 */
[C---:B------:R-:W-:Y:S02]  /*03c0*/  IMAD.WIDE R24, R27.reuse, 0x8, R8 ;  /* 0x000000081b187825 */ /* 0x040fe400078e0208 */
[----:B------:R-:W3:Y:S02]  /*03d0*/  LDG.E.64 R22, desc[UR6][R22.64] ;  /* 0x0000000616167981 */ /* 0x000ee4000c1e1b00 */
[--C-:B------:R-:W-:Y:S02]  /*03e0*/  IMAD.WIDE R26, R27, 0x8, R16.reuse ;  /* 0x000000081b1a7825 */ /* 0x100fe400078e0210 */
[----:B------:R-:W4:Y:S04]  /*03f0*/  LDG.E.64 R24, desc[UR6][R24.64] ;  /* 0x0000000618187981 */ /* 0x000f28000c1e1b00 */
[----:B------:R-:W4:Y:S01]  /*0400*/  LDG.E.64 R26, desc[UR6][R26.64] ;  /* 0x000000061a1a7981 */ /* 0x000f22000c1e1b00 */
[----:B-----5:R-:W-:-:S06]  /*0410*/  IMAD.WIDE R34, R37, 0x8, R16 ;  /* 0x0000000825227825 */ /* 0x020fcc00078e0210 */
[----:B------:R-:W5:Y:S01]  /*0420*/  LDG.E.64 R34, desc[UR6][R34.64] ;  /* 0x0000000622227981 */ /* 0x000f62000c1e1b00 */
[----:B--2---:R-:W-:Y:S01]  /*0430*/  DADD R20, R30, R20 ;  /* 0x000000001e147229 */ /* 0x004fe20000000014 */
[----:B------:R-:W-:Y:S01]  /*0440*/  IMAD.WIDE R30, R33, 0x8, R16 ;  /* 0x00000008211e7825 */ /* 0x000fe200078e0210 */
[----:B---3--:R-:W-:-:S03]  /*0450*/  DADD R22, R18, R22 ;  /* 0x0000000012167229 */ /* 0x008fc60000000016 */
[----:B------:R-:W-:Y:S02]  /*0460*/  IMAD.WIDE R18, R33, 0x8, R8 ;  /* 0x0000000821127825 */ /* 0x000fe400078e0208 */
[----:B------:R-:W2:Y:S01]  /*0470*/  LDG.E.64 R30, desc[UR6][R30.64] ;  /* 0x000000061e1e7981 */ /* 0x000ea2000c1e1b00 */
[----:B----4-:R-:W-:-:S03]  /*0480*/  DADD R24, R20, R24 ;  /* 0x0000000014187229 */ /* 0x010fc60000000018 */
[----:B------:R-:W3:Y:S01]  /*0490*/  LDG.E.64 R18, desc[UR6][R18.64] ;  /* 0x0000000612127981 */ /* 0x000ee2000c1e1b00 */
[----:B------:R-:W-:Y:S01]  /*04a0*/  IMAD.WIDE R20, R37, 0x8, R8 ;  /* 0x0000000825147825 */ /* 0x000fe200078e0208 */
[----:B------:R-:W-:-:S03]  /*04b0*/  DADD R22, R22, R26 ;  /* 0x0000000016167229 */ /* 0x000fc6000000001a */
[C---:B------:R-:W-:Y:S02]  /*04c0*/  IMAD.WIDE R26, R29.reuse, 0x8, R8 ;  /* 0x000000081d1a7825 */ /* 0x040fe400078e0208 */
[----:B------:R-:W4:Y:S02]  /*04d0*/  LDG.E.64 R20, desc[UR6][R20.64] ;  /* 0x0000000614147981 */ /* 0x000f24000c1e1b00 */
[----:B------:R-:W-:Y:S02]  /*04e0*/  IMAD.WIDE R28, R29, 0x8, R16 ;  /* 0x000000081d1c7825 */ /* 0x000fe400078e0210 */
[----:B------:R-:W4:Y:S04]  /*04f0*/  LDG.E.64 R26, desc[UR6][R26.64] ;  /* 0x000000061a1a7981 */ /* 0x000f28000c1e1b00 */
[----:B------:R-:W4:Y:S01]  /*0500*/  LDG.E.64 R28, desc[UR6][R28.64] ;  /* 0x000000061c1c7981 */ /* 0x000f22000c1e1b00 */
[----:B------:R-:W-:Y:S01]  /*0510*/  BSSY.RECONVERGENT B1, `(.L_x_25) ;  /* 0x000001d000017945 */ /* 0x000fe20003800200 */
[----:B--2---:R-:W-:-:S02]  /*0520*/  DADD R22, R22, R30 ;  /* 0x0000000016167229 */ /* 0x004fc4000000001e */
[----:B---3--:R-:W-:-:S06]  /*0530*/  DADD R18, R24, R18 ;  /* 0x0000000018127229 */ /* 0x008fcc0000000012 */
[----:B-----5:R-:W-:Y:S02]  /*0540*/  DADD R22, R22, R34 ;  /* 0x0000000016167229 */ /* 0x020fe40000000022 */
[----:B----4-:R-:W-:-:S06]  /*0550*/  DADD R18, R18, R20 ;  /* 0x0000000012127229 */ /* 0x010fcc0000000014 */
[----:B------:R-:W-:Y:S02]  /*0560*/  DADD R36, R22, R28 ;  /* 0x0000000016247229 */ /* 0x000fe4000000001c */
[----:B------:R-:W-:-:S08]  /*0570*/  DADD R18, R18, R26 ;  /* 0x0000000012127229 */ /* 0x000fd0000000001a */
[----:B------:R-:W-:-:S06]  /*0580*/  DADD R20, R18, R36 ;  /* 0x0000000012147229 */ /* 0x000fcc0000000024 */
[----:B------:R-:W0:Y:S01]  /*0590*/  MUFU.RCP64H R23, R21 ;  /* 0x0000001500177308 */ /* 0x000e220000001800 */
[----:B------:R-:W-:-:S06]  /*05a0*/  MOV R22, 0x1 ;  /* 0x0000000100167802 */ /* 0x000fcc0000000f00 */
[----:B0-----:R-:W-:-:S08]  /*05b0*/  DFMA R24, -R20, R22, 1 ;  /* 0x3ff000001418742b */ /* 0x001fd00000000116 */
[----:B------:R-:W-:-:S08]  /*05c0*/  DFMA R24, R24, R24, R24 ;  /* 0x000000181818722b */ /* 0x000fd00000000018 */
[----:B------:R-:W-:-:S08]  /*05d0*/  DFMA R24, R22, R24, R22 ;  /* 0x000000181618722b */ /* 0x000fd00000000016 */
[----:B------:R-:W-:Y:S02]  /*05e0*/  DFMA R26, -R20, R24, 1 ;  /* 0x3ff00000141a742b */ /* 0x000fe40000000118 */
[----:B------:R-:W-:-:S06]  /*05f0*/  DADD R22, R18, -R36 ;  /* 0x0000000012167229 */ /* 0x000fcc0000000824 */
[----:B------:R-:W-:-:S08]  /*0600*/  DFMA R26, R24, R26, R24 ;  /* 0x0000001a181a722b */ /* 0x000fd00000000018 */
[----:B------:R-:W-:Y:S01]  /*0610*/  DMUL R24, R22, R26 ;  /* 0x0000001a16187228 */ /* 0x000fe20000000000 */
[----:B------:R-:W-:-:S07]  /*0620*/  IMAD.WIDE R30, R6, 0x8, R14 ;  /* 0x00000008061e7825 */ /* 0x000fce00078e020e */
        /* <DEDUP_REMOVED lines=9> */
[----:B------:R-:W-:-:S07]  /*06c0*/  MOV R0, 0x6e0 ;  /* 0x000006e000007802 */ /* 0x000fce0000000f00 */
[----:B------:R-:W-:Y:S05]  /*06d0*/  CALL.REL.NOINC `($__internal_1_$__cuda_sm20_div_rn_f64_full) ;  /* 0x0000000c00007944 */ /* 0x000fea0003c00000 */
.L_x_26:
[----:B------:R-:W-:Y:S05]  /*06e0*/  BSYNC.RECONVERGENT B1 ;  /* 0x0000000000017941 */ /* 0x000fea0003800200 */
.L_x_25:
[----:B------:R-:W-:-:S05]  /*06f0*/  IMAD.WIDE R18, R6, 0x8, R12 ;  /* 0x0000000806127825 */ /* 0x000fca00078e020c */
[----:B------:R1:W-:Y:S02]  /*0700*/  STG.E.64 desc[UR6][R18.64], R24 ;  /* 0x0000001812007986 */ /* 0x0003e4000c101b06 */
.L_x_24:
[----:B------:R-:W-:Y:S05]  /*0710*/  BSYNC.RECONVERGENT B0 ;  /* 0x0000000000007941 */ /* 0x000fea0003800200 */
.L_x_23:
[----:B------:R-:W-:Y:S01]  /*0720*/  ISETP.GE.AND P0, PT, R7, UR4, PT ;  /* 0x0000000407007c0c */ /* 0x000fe2000bf06270 */
[----:B------:R-:W-:-:S12]  /*0730*/  BSSY.RECONVERGENT B0, `(.L_x_27) ;  /* 0x0000050000007945 */ /* 0x000fd80003800200 */
[----:B------:R-:W-:Y:S05]  /*0740*/  @P0 BRA `(.L_x_28) ;  /* 0x0000000400380947 */ /* 0x000fea0003800000 */
[----:B01----:R-:W-:-:S05]  /*0750*/  IMAD.WIDE R18, R7, 0x4, R10 ;  /* 0x0000000407127825 */ /* 0x003fca00078e020a */
[----:B------:R-:W5:Y:S01]  /*0760*/  LDG.E R37, desc[UR6][R18.64] ;  /* 0x0000000612257981 */ /* 0x000f62000c1e1900 */
[----:B------:R-:W-:-:S04]  /*0770*/  IMAD.WIDE R34, R7, 0x8, R8 ;  /* 0x0000000807227825 */ /* 0x000fc800078e0208 */
[----:B------:R-:W-:Y:S01]  /*0780*/  IMAD.WIDE R28, R5, 0x4, R18 ;  /* 0x00000004051c7825 */ /* 0x000fe200078e0212 */
        /* <DEDUP_REMOVED lines=71> */
.L_x_30:
[----:B------:R-:W-:Y:S05]  /*0c00*/  BSYNC.RECONVERGENT B1 ;  /* 0x0000000000017941 */ /* 0x000fea0003800200 */
.L_x_29:
[----:B------:R-:W-:-:S05]  /*0c10*/  IMAD.WIDE R18, R7, 0x8, R12 ;  /* 0x0000000807127825 */ /* 0x000fca00078e020c */
[----:B------:R0:W-:Y:S02]  /*0c20*/  STG.E.64 desc[UR6][R18.64], R24 ;  /* 0x0000001812007986 */ /* 0x0001e4000c101b06 */
.L_x_28:
[----:B------:R-:W-:Y:S05]  /*0c30*/  BSYNC.RECONVERGENT B0 ;  /* 0x0000000000007941 */ /* 0x000fea0003800200 */
.L_x_27:
[----:B------:R-:W5:Y:S01]  /*0c40*/  LDC R0, c[0x0][0x360] ;  /* 0x0000d800ff007b82 */ /* 0x000f620000000800 */
[----:B------:R-:W-:-:S05]  /*0c50*/  VIADD R32, R32, 0x2 ;  /* 0x0000000220207836 */ /* 0x000fca0000000000 */
[----:B------:R-:W-:Y:S02]  /*0c60*/  ISETP.NE.AND P0, PT, R32, RZ, PT ;  /* 0x000000ff2000720c */ /* 0x000fe40003f05270 */
[C---:B-----5:R-:W-:Y:S02]  /*0c70*/  LEA R7, R0.reuse, R7, 0x1 ;  /* 0x0000000700077211 */ /* 0x060fe400078e08ff */
[----:B------:R-:W-:-:S09]  /*0c80*/  LEA R6, R0, R6, 0x1 ;  /* 0x0000000600067211 */ /* 0x000fd200078e08ff */
[----:B------:R-:W-:Y:S05]  /*0c90*/  @P0 BRA `(.L_x_31) ;  /* 0xfffffff400580947 */ /* 0x000fea000383ffff */
[----:B0-----:R-:W-:-:S05]  /*0ca0*/  VIADD R5, R2, 0x1 ;  /* 0x0000000102057836 */ /* 0x001fca0000000000 */
[----:B------:R-:W-:-:S07]  /*0cb0*/  LOP3.LUT R5, R5, 0xfffffffe, RZ, 0xc0, !PT ;  /* 0xfffffffe05057812 */ /* 0x000fce00078ec0ff */
.L_x_22:
[----:B------:R-:W-:-:S04]  /*0cc0*/  LOP3.LUT R2, R2, 0x1, RZ, 0xc0, !PT ;  /* 0x0000000102027812 */ /* 0x000fc800078ec0ff */
[----:B------:R-:W-:-:S13]  /*0cd0*/  ISETP.NE.U32.AND P0, PT, R2, 0x1, PT ;  /* 0x000000010200780c */ /* 0x000fda0003f05070 */
[----:B------:R-:W-:Y:S05]  /*0ce0*/  @!P0 EXIT ;  /* 0x000000000000894d */ /* 0x000fea0003800000 */
[----:B------:R-:W0:Y:S01]  /*0cf0*/  LDCU UR4, c[0x0][0x360] ;  /* 0x00006c00ff0477ac */ /* 0x000e220008000800 */
[----:B------:R-:W-:Y:S01]  /*0d00*/  IADD3 R4, PT, PT, R4, R5, RZ ;  /* 0x0000000504047210 */ /* 0x000fe20007ffe0ff */
[----:B------:R-:W5:Y:S04]  /*0d10*/  LDCU UR5, c[0x0][0x3ac] ;  /* 0x00007580ff0577ac */ /* 0x000f680008000800 */
[----:B0-----:R-:W-:-:S05]  /*0d20*/  IMAD R3, R4, UR4, R3 ;  /* 0x0000000404037c24 */ /* 0x001fca000f8e0203 */
[----:B-----5:R-:W-:-:S13]  /*0d30*/  ISETP.GE.AND P0, PT, R3, UR5, PT ;  /* 0x0000000503007c0c */ /* 0x020fda000bf06270 */
[----:B------:R-:W-:Y:S05]  /*0d40*/  @P0 EXIT ;  /* 0x000000000000094d */ /* 0x000fea0003800000 */
[----:B------:R-:W0:Y:S08]  /*0d50*/  LDC.64 R10, c[0x0][0x380] ;  /* 0x0000e000ff0a7b82 */ /* 0x000e300000000a00 */
[----:B------:R-:W4:Y:S08]  /*0d60*/  LDC R0, c[0x0][0x3b0] ;  /* 0x0000ec00ff007b82 */ /* 0x000f300000000800 */
[----:B------:R-:W5:Y:S01]  /*0d70*/  LDC.64 R28, c[0x0][0x388] ;  /* 0x0000e200ff1c7b82 */ /* 0x000f620000000a00 */
[----:B0-----:R-:W-:-:S07]  /*0d80*/  IMAD.WIDE R10, R3, 0x4, R10 ;  /* 0x00000004030a7825 */ /* 0x001fce00078e020a */
[----:B------:R-:W0:Y:S01]  /*0d90*/  LDC.64 R30, c[0x0][0x390] ;  /* 0x0000e400ff1e7b82 */ /* 0x000e220000000a00 */
[----:B--2---:R-:W2:Y:S01]  /*0da0*/  LDG.E R17, desc[UR6][R10.64] ;  /* 0x000000060a117981 */ /* 0x004ea2000c1e1900 */
[----:B----4-:R-:W-:-:S05]  /*0db0*/  IMAD.WIDE R12, R0, 0x4, R10 ;  /* 0x00000004000c7825 */ /* 0x010fca00078e020a */
[----:B------:R-:W4:Y:S01]  /*0dc0*/  LDG.E R9, desc[UR6][R12.64] ;  /* 0x000000060c097981 */ /* 0x000f22000c1e1900 */
[----:B---3--:R-:W-:-:S05]  /*0dd0*/  IMAD.WIDE R14, R0, 0x4, R12 ;  /* 0x00000004000e7825 */ /* 0x008fca00078e020c */
[----:B------:R4:W3:Y:S01]  /*0de0*/  LDG.E R7, desc[UR6][R14.64] ;  /* 0x000000060e077981 */ /* 0x0008e2000c1e1900 */
[----:B------:R-:W-:-:S05]  /*0df0*/  IMAD.WIDE R26, R0, 0x4, R14 ;  /* 0x00000004001a7825 */ /* 0x000fca00078e020e */
[----:B------:R-:W3:Y:S01]  /*0e00*/  LDG.E R5, desc[UR6][R26.64] ;  /* 0x000000061a057981 */ /* 0x000ee2000c1e1900 */
[----:B------:R-:W-:-:S05]  /*0e10*/  IMAD.WIDE R34, R0, 0x4, R26 ;  /* 0x0000000400227825 */ /* 0x000fca00078e021a */
[----:B-1----:R-:W3:Y:S01]  /*0e20*/  LDG.E R25, desc[UR6][R34.64] ;  /* 0x0000000622197981 */ /* 0x002ee2000c1e1900 */
[----:B------:R-:W-:-:S06]  /*0e30*/  IMAD.WIDE R32, R0, 0x4, R34 ;  /* 0x0000000400207825 */ /* 0x000fcc00078e0222 */
[----:B------:R-:W3:Y:S01]  /*0e40*/  LDG.E R33, desc[UR6][R32.64] ;  /* 0x0000000620217981 */ /* 0x000ee2000c1e1900 */
[----:B-----5:R-:W-:-:S04]  /*0e50*/  IMAD.WIDE R20, R3, 0x8, R28 ;  /* 0x0000000803147825 */ /* 0x020fc800078e021c */
[----:B0-----:R-:W-:Y:S02]  /*0e60*/  IMAD.WIDE R18, R3, 0x8, R30 ;  /* 0x0000000803127825 */ /* 0x001fe400078e021e */
[----:B------:R-:W5:Y:S04]  /*0e70*/  LDG.E.64 R20, desc[UR6][R20.64] ;  /* 0x0000000614147981 */ /* 0x000f68000c1e1b00 */
[----:B------:R-:W5:Y:S01]  /*0e80*/  LDG.E.64 R18, desc[UR6][R18.64] ;  /* 0x0000000612127981 */ /* 0x000f62000c1e1b00 */
[----:B--2---:R-:W-:-:S04]  /*0e90*/  IMAD.WIDE R22, R17, 0x8, R28 ;  /* 0x0000000811167825 */ /* 0x004fc800078e021c */
[----:B------:R-:W-:Y:S02]  /*0ea0*/  IMAD.WIDE R16, R17, 0x8, R30 ;  /* 0x0000000811107825 */ /* 0x000fe400078e021e */
[----:B------:R-:W5:Y:S02]  /*0eb0*/  LDG.E.64 R22, desc[UR6][R22.64] ;  /* 0x0000000616167981 */ /* 0x000f64000c1e1b00 */
[C---:B----4-:R-:W-:Y:S02]  /*0ec0*/  IMAD.WIDE R14, R9.reuse, 0x8, R28 ;  /* 0x00000008090e7825 */ /* 0x050fe400078e021c */
[----:B------:R-:W2:Y:S02]  /*0ed0*/  LDG.E.64 R16, desc[UR6][R16.64] ;  /* 0x0000000610107981 */ /* 0x000ea4000c1e1b00 */
[----:B------:R-:W-:Y:S02]  /*0ee0*/  IMAD.WIDE R12, R9, 0x8, R30 ;  /* 0x00000008090c7825 */ /* 0x000fe400078e021e */
[----:B------:R-:W4:Y:S02]  /*0ef0*/  LDG.E.64 R14, desc[UR6][R14.64] ;  /* 0x000000060e0e7981 */ /* 0x000f24000c1e1b00 */
[----:B---3--:R-:W-:-:S02]  /*0f00*/  IMAD.WIDE R10, R7, 0x8, R28 ;  /* 0x00000008070a7825 */ /* 0x008fc400078e021c */
[----:B------:R-:W3:Y:S02]  /*0f10*/  LDG.E.64 R12, desc[UR6][R12.64] ;  /* 0x000000060c0c7981 */ /* 0x000ee4000c1e1b00 */
[----:B------:R-:W-:Y:S02]  /*0f20*/  IMAD.WIDE R8, R7, 0x8, R30 ;  /* 0x0000000807087825 */ /* 0x000fe400078e021e */
[----:B------:R-:W3:Y:S02]  /*0f30*/  LDG.E.64 R10, desc[UR6][R10.64] ;  /* 0x000000060a0a7981 */ /* 0x000ee4000c1e1b00 */
[C---:B------:R-:W-:Y:S02]  /*0f40*/  IMAD.WIDE R6, R5.reuse, 0x8, R28 ;  /* 0x0000000805067825 */ /* 0x040fe400078e021c */
[----:B------:R-:W3:Y:S02]  /*0f50*/  LDG.E.64 R8, desc[UR6][R8.64] ;  /* 0x0000000608087981 */ /* 0x000ee4000c1e1b00 */
[----:B------:R-:W-:-:S02]  /*0f60*/  IMAD.WIDE R4, R5, 0x8, R30 ;  /* 0x0000000805047825 */ /* 0x000fc400078e021e */
[----:B------:R-:W3:Y:S02]  /*0f70*/  LDG.E.64 R6, desc[UR6][R6.64] ;  /* 0x0000000606067981 */ /* 0x000ee4000c1e1b00 */
[C---:B------:R-:W-:Y:S02]  /*0f80*/  IMAD.WIDE R26, R25.reuse, 0x8, R28 ;  /* 0x00000008191a7825 */ /* 0x040fe400078e021c */
[----:B------:R-:W3:Y:S02]  /*0f90*/  LDG.E.64 R4, desc[UR6][R4.64] ;  /* 0x0000000604047981 */ /* 0x000ee4000c1e1b00 */
[----:B------:R-:W-:Y:S02]  /*0fa0*/  IMAD.WIDE R24, R25, 0x8, R30 ;  /* 0x0000000819187825 */ /* 0x000fe400078e021e */
[----:B------:R-:W3:Y:S02]  /*0fb0*/  LDG.E.64 R26, desc[UR6][R26.64] ;  /* 0x000000061a1a7981 */ /* 0x000ee4000c1e1b00 */
[----:B------:R-:W-:-:S02]  /*0fc0*/  IMAD.WIDE R34, R33, 0x8, R28 ;  /* 0x0000000821227825 */ /* 0x000fc400078e021c */
[----:B------:R-:W3:Y:S02]  /*0fd0*/  LDG.E.64 R24, desc[UR6][R24.64] ;  /* 0x0000000618187981 */ /* 0x000ee4000c1e1b00 */
[----:B------:R-:W-:Y:S02]  /*0fe0*/  IMAD.WIDE R28, R33, 0x8, R30 ;  /* 0x00000008211c7825 */ /* 0x000fe400078e021e */
[----:B------:R-:W3:Y:S04]  /*0ff0*/  LDG.E.64 R30, desc[UR6][R34.64] ;  /* 0x00000006221e7981 */ /* 0x000ee8000c1e1b00 */
[----:B------:R-:W3:Y:S01]  /*1000*/  LDG.E.64 R28, desc[UR6][R28.64] ;  /* 0x000000061c1c7981 */ /* 0x000ee2000c1e1b00 */
[----:B------:R-:W-:Y:S01]  /*1010*/  BSSY.RECONVERGENT B0, `(.L_x_32) ;  /* 0x0000028000007945 */ /* 0x000fe20003800200 */
[----:B-----5:R-:W-:-:S02]  /*1020*/  DADD R20, R20, R22 ;  /* 0x0000000014147229 */ /* 0x020fc40000000016 */
[----:B--2---:R-:W-:-:S06]  /*1030*/  DADD R16, R18, R16 ;  /* 0x0000000012107229 */ /* 0x004fcc0000000010 */
[----:B----4-:R-:W-:Y:S02]  /*1040*/  DADD R14, R20, R14 ;  /* 0x00000000140e7229 */ /* 0x010fe4000000000e */
[----:B---3--:R-:W-:-:S06]  /*1050*/  DADD R12, R16, R12 ;  /* 0x00000000100c7229 */ /* 0x008fcc000000000c */
[----:B------:R-:W-:Y:S02]  /*1060*/  DADD R10, R14, R10 ;  /* 0x000000000e0a7229 */ /* 0x000fe4000000000a */
[----:B------:R-:W-:-:S06]  /*1070*/  DADD R8, R12, R8 ;  /* 0x000000000c087229 */ /* 0x000fcc0000000008 */
[----:B------:R-:W-:Y:S02]  /*1080*/  DADD R6, R10, R6 ;  /* 0x000000000a067229 */ /* 0x000fe40000000006 */
[----:B------:R-:W0:Y:S01]  /*1090*/  LDC.64 R10, c[0x0][0x398] ;  /* 0x0000e600ff0a7b82 */ /* 0x000e220000000a00 */
[----:B------:R-:W-:-:S05]  /*10a0*/  DADD R4, R8, R4 ;  /* 0x0000000008047229 */ /* 0x000fca0000000004 */
[----:B------:R-:W-:-:S03]  /*10b0*/  DADD R6, R6, R26 ;  /* 0x0000000006067229 */ /* 0x000fc6000000001a */
[----:B------:R-:W-:-:S05]  /*10c0*/  DADD R4, R4, R24 ;  /* 0x0000000004047229 */ /* 0x000fca0000000018 */
[----:B------:R-:W-:-:S03]  /*10d0*/  DADD R30, R6, R30 ;  /* 0x00000000061e7229 */ /* 0x000fc6000000001e */
[----:B------:R-:W-:-:S08]  /*10e0*/  DADD R28, R4, R28 ;  /* 0x00000000041c7229 */ /* 0x000fd0000000001c */
[----:B------:R-:W-:-:S06]  /*10f0*/  DADD R6, R30, R28 ;  /* 0x000000001e067229 */ /* 0x000fcc000000001c */
[----:B------:R-:W1:Y:S01]  /*1100*/  MUFU.RCP64H R5, R7 ;  /* 0x0000000700057308 */ /* 0x000e620000001800 */
[----:B------:R-:W-:-:S06]  /*1110*/  MOV R4, 0x1 ;  /* 0x0000000100047802 */ /* 0x000fcc0000000f00 */
        /* <DEDUP_REMOVED lines=17> */
[----:B------:R-:W-:Y:S01]  /*1230*/  IMAD.MOV.U32 R20, RZ, RZ, R6 ;  /* 0x000000ffff147224 */ /* 0x000fe200078e0006 */
[----:B------:R-:W-:Y:S02]  /*1240*/  MOV R21, R7 ;  /* 0x0000000700157202 */ /* 0x000fe40000000f00 */
[----:B------:R-:W-:-:S07]  /*1250*/  MOV R0, 0x1270 ;  /* 0x0000127000007802 */ /* 0x000fce0000000f00 */
[----:B------:R-:W-:Y:S05]  /*1260*/  CALL.REL.NOINC `($__internal_1_$__cuda_sm20_div_rn_f64_full) ;  /* 0x00000000001c7944 */ /* 0x000fea0003c00000 */
[----:B------:R-:W-:Y:S01]  /*1270*/  MOV R4, R24 ;  /* 0x0000001800047202 */ /* 0x000fe20000000f00 */
[----:B------:R-:W-:-:S07]  /*1280*/  IMAD.MOV.U32 R5, RZ, RZ, R25 ;  /* 0x000000ffff057224 */ /* 0x000fce00078e0019 */
.L_x_33:
[----:B------:R-:W-:Y:S05]  /*1290*/  BSYNC.RECONVERGENT B0 ;  /* 0x0000000000007941 */ /* 0x000fea0003800200 */
.L_x_32:
[----:B------:R-:W0:Y:S02]  /*12a0*/  LDC.64 R6, c[0x0][0x3a0] ;  /* 0x0000e800ff067b82 */ /* 0x000e240000000a00 */
[----:B0-----:R-:W-:-:S05]  /*12b0*/  IMAD.WIDE R2, R3, 0x8, R6 ;  /* 0x0000000803027825 */ /* 0x001fca00078e0206 */
[----:B------:R-:W-:Y:S01]  /*12c0*/  STG.E.64 desc[UR6][R2.64], R4 ;  /* 0x0000000402007986 */ /* 0x000fe2000c101b06 */
[----:B------:R-:W-:Y:S05]  /*12d0*/  EXIT ;  /* 0x000000000000794d */ /* 0x000fea0003800000 */
        .weak           $__internal_1_$__cuda_sm20_div_rn_f64_full
        .type           $__internal_1_$__cuda_sm20_div_rn_f64_full,@function
        .size           $__internal_1_$__cuda_sm20_div_rn_f64_full,(.L_x_155 - $__internal_1_$__cuda_sm20_div_rn_f64_full)
$__internal_1_$__cuda_sm20_div_rn_f64_full:
[C---:B------:R-:W-:Y:S01]  /*12e0*/  FSETP.GEU.AND P0, PT, |R21|.reuse, 1.469367938527859385e-39, PT ;  /* 0x001000001500780b */ /* 0x040fe20003f0e200 */
[----:B------:R-:W-:Y:S01]  /*12f0*/  IMAD.MOV.U32 R34, RZ, RZ, 0x1ca00000 ;  /* 0x1ca00000ff227424 */ /* 0x000fe200078e00ff */
[----:B------:R-:W-:Y:S01]  /*1300*/  LOP3.LUT R18, R21, 0x800fffff, RZ, 0xc0, !PT ;  /* 0x800fffff15127812 */ /* 0x000fe200078ec0ff */
[----:B------:R-:W-:Y:S01]  /*1310*/  BSSY.RECONVERGENT B2, `(.L_x_34) ;  /* 0x0000054000027945 */ /* 0x000fe20003800200 */
[----:B------:R-:W-:Y:S02]  /*1320*/  MOV R24, 0x1 ;  /* 0x0000000100187802 */ /* 0x000fe40000000f00 */
[----:B------:R-:W-:Y:S02]  /*1330*/  LOP3.LUT R19, R18, 0x3ff00000, RZ, 0xfc, !PT ;  /* 0x3ff0000012137812 */ /* 0x000fe400078efcff */
[----:B------:R-:W-:Y:S02]  /*1340*/  MOV R18, R20 ;  /* 0x0000001400127202 */ /* 0x000fe40000000f00 */
[----:B------:R-:W-:-:S02]  /*1350*/  FSETP.GEU.AND P2, PT, |R23|, 1.469367938527859385e-39, PT ;  /* 0x001000001700780b */ /* 0x000fc40003f4e200 */
[----:B------:R-:W-:Y:S01]  /*1360*/  LOP3.LUT R33, R23, 0x7ff00000, RZ, 0xc0, !PT ;  /* 0x7ff0000017217812 */ /* 0x000fe200078ec0ff */
[----:B------:R-:W-:Y:S01]  /*1370*/  @!P0 DMUL R18, R20, 8.98846567431157953865e+307 ;  /* 0x7fe0000014128828 */ /* 0x000fe20000000000 */
[----:B------:R-:W-:-:S04]  /*1380*/  LOP3.LUT R36, R21, 0x7ff00000, RZ, 0xc0, !PT ;  /* 0x7ff0000015247812 */ /* 0x000fc800078ec0ff */
[----:B------:R-:W-:Y:S01]  /*1390*/  ISETP.GE.U32.AND P1, PT, R33, R36, PT ;  /* 0x000000242100720c */ /* 0x000fe20003f26070 */
[----:B------:R-:W0:Y:S04]  /*13a0*/  MUFU.RCP64H R25, R19 ;  /* 0x0000001300197308 */ /* 0x000e280000001800 */
[----:B------:R-:W-:Y:S02]  /*13b0*/  @!P2 LOP3.LUT R26, R21, 0x7ff00000, RZ, 0xc0, !PT ;  /* 0x7ff00000151aa812 */ /* 0x000fe400078ec0ff */
[----:B------:R-:W-:Y:S02]  /*13c0*/  @!P0 LOP3.LUT R36, R19, 0x7ff00000, RZ, 0xc0, !PT ;  /* 0x7ff0000013248812 */ /* 0x000fe400078ec0ff */
[----:B------:R-:W-:-:S04]  /*13d0*/  @!P2 ISETP.GE.U32.AND P3, PT, R33, R26, PT ;  /* 0x0000001a2100a20c */ /* 0x000fc80003f66070 */
[----:B------:R-:W-:-:S04]  /*13e0*/  @!P2 SEL R27, R34, 0x63400000, !P3 ;  /* 0x63400000221ba807 */ /* 0x000fc80005800000 */
[----:B------:R-:W-:Y:S01]  /*13f0*/  @!P2 LOP3.LUT R30, R27, 0x80000000, R23, 0xf8, !PT ;  /* 0x800000001b1ea812 */ /* 0x000fe200078ef817 */
[----:B0-----:R-:W-:-:S03]  /*1400*/  DFMA R28, R24, -R18, 1 ;  /* 0x3ff00000181c742b */ /* 0x001fc60000000812 */
[----:B------:R-:W-:Y:S02]  /*1410*/  @!P2 LOP3.LUT R31, R30, 0x100000, RZ, 0xfc, !PT ;  /* 0x001000001e1fa812 */ /* 0x000fe400078efcff */
[----:B------:R-:W-:-:S03]  /*1420*/  @!P2 MOV R30, RZ ;  /* 0x000000ff001ea202 */ /* 0x000fc60000000f00 */
[----:B------:R-:W-:-:S08]  /*1430*/  DFMA R28, R28, R28, R28 ;  /* 0x0000001c1c1c722b */ /* 0x000fd0000000001c */
[----:B------:R-:W-:Y:S01]  /*1440*/  DFMA R28, R24, R28, R24 ;  /* 0x0000001c181c722b */ /* 0x000fe20000000018 */
[----:B------:R-:W-:Y:S02]  /*1450*/  SEL R25, R34, 0x63400000, !P1 ;  /* 0x6340000022197807 */ /* 0x000fe40004800000 */
[----:B------:R-:W-:Y:S02]  /*1460*/  MOV R24, R22 ;  /* 0x0000001600187202 */ /* 0x000fe40000000f00 */
[----:B------:R-:W-:-:S03]  /*1470*/  LOP3.LUT R25, R25, 0x800fffff, R23, 0xf8, !PT ;  /* 0x800fffff19197812 */ /* 0x000fc600078ef817 */
[----:B------:R-:W-:-:S03]  /*1480*/  DFMA R26, R28, -R18, 1 ;  /* 0x3ff000001c1a742b */ /* 0x000fc60000000812 */
[----:B------:R-:W-:-:S05]  /*1490*/  @!P2 DFMA R24, R24, 2, -R30 ;  /* 0x400000001818a82b */ /* 0x000fca000000081e */
[----:B------:R-:W-:-:S08]  /*14a0*/  DFMA R26, R28, R26, R28 ;  /* 0x0000001a1c1a722b */ /* 0x000fd0000000001c */
[----:B------:R-:W-:-:S08]  /*14b0*/  DMUL R28, R26, R24 ;  /* 0x000000181a1c7228 */ /* 0x000fd00000000000 */
[----:B------:R-:W-:-:S08]  /*14c0*/  DFMA R30, R28, -R18, R24 ;  /* 0x800000121c1e722b */ /* 0x000fd00000000018 */
[----:B------:R-:W-:Y:S01]  /*14d0*/  DFMA R30, R26, R30, R28 ;  /* 0x0000001e1a1e722b */ /* 0x000fe2000000001c */
[----:B------:R-:W-:Y:S01]  /*14e0*/  IMAD.MOV.U32 R28, RZ, RZ, R33 ;  /* 0x000000ffff1c7224 */ /* 0x000fe200078e0021 */
[----:B------:R-:W-:-:S04]  /*14f0*/  @!P2 LOP3.LUT R28, R25, 0x7ff00000, RZ, 0xc0, !PT ;  /* 0x7ff00000191ca812 */ /* 0x000fc800078ec0ff */
[----:B------:R-:W-:-:S04]  /*1500*/  IADD3 R26, PT, PT, R28, -0x1, RZ ;  /* 0xffffffff1c1a7810 */ /* 0x000fc80007ffe0ff */
        /* <DEDUP_REMOVED lines=9> */
[----:B------:R-:W-:Y:S01]  /*15a0*/  IMAD.IADD R28, R22, 0x1, -R23 ;  /* 0x00000001161c7824 */ /* 0x000fe200078e0a17 */
[----:B------:R-:W-:-:S04]  /*15b0*/  MOV R22, RZ ;  /* 0x000000ff00167202 */ /* 0x000fc80000000f00 */
[----:B------:R-:W-:-:S06]  /*15c0*/  IADD3 R23, PT, PT, R28, 0x7fe00000, RZ ;  /* 0x7fe000001c177810 */ /* 0x000fcc0007ffe0ff */
[----:B------:R-:W-:-:S10]  /*15d0*/  DMUL R26, R30, R22 ;  /* 0x000000161e1a7228 */ /* 0x000fd40000000000 */
[----:B------:R-:W-:-:S13]  /*15e0*/  FSETP.GTU.AND P0, PT, |R27|, 1.469367938527859385e-39, PT ;  /* 0x001000001b00780b */ /* 0x000fda0003f0c200 */
[----:B------:R-:W-:Y:S05]  /*15f0*/  @P0 BRA `(.L_x_36) ;  /* 0x0000000000940947 */ /* 0x000fea0003800000 */
[----:B------:R-:W-:Y:S01]  /*1600*/  DFMA R18, R30, -R18, R24 ;  /* 0x800000121e12722b */ /* 0x000fe20000000018 */
[----:B------:R-:W-:-:S09]  /*1610*/  IMAD.MOV.U32 R22, RZ, RZ, RZ ;  /* 0x000000ffff167224 */ /* 0x000fd200078e00ff */
[C---:B------:R-:W-:Y:S02]  /*1620*/  FSETP.NEU.AND P0, PT, R19.reuse, RZ, PT ;  /* 0x000000ff1300720b */ /* 0x040fe40003f0d000 */
[----:B------:R-:W-:-:S04]  /*1630*/  LOP3.LUT R21, R19, 0x80000000, R21, 0x48, !PT ;  /* 0x8000000013157812 */ /* 0x000fc800078e4815 */
[----:B------:R-:W-:-:S07]  /*1640*/  LOP3.LUT R23, R21, R23, RZ, 0xfc, !PT ;  /* 0x0000001715177212 */ /* 0x000fce00078efcff */
[----:B------:R-:W-:Y:S05]  /*1650*/  @!P0 BRA `(.L_x_36) ;  /* 0x00000000007c8947 */ /* 0x000fea0003800000 */
[----:B------:R-:W-:Y:S01]  /*1660*/  IADD3 R19, PT, PT, -R28, RZ, RZ ;  /* 0x000000ff1c137210 */ /* 0x000fe20007ffe1ff */
[----:B------:R-:W-:Y:S01]  /*1670*/  DMUL.RP R22, R30, R22 ;  /* 0x000000161e167228 */ /* 0x000fe20000008000 */
[----:B------:R-:W-:-:S06]  /*1680*/  MOV R18, RZ ;  /* 0x000000ff00127202 */ /* 0x000fcc0000000f00 */
[----:B------:R-:W-:-:S03]  /*1690*/  DFMA R18, R26, -R18, R30 ;  /* 0x800000121a12722b */ /* 0x000fc6000000001e */
[----:B------:R-:W-:-:S03]  /*16a0*/  LOP3.LUT R21, R23, R21, RZ, 0x3c, !PT ;  /* 0x0000001517157212 */ /* 0x000fc600078e3cff */
[----:B------:R-:W-:-:S04]  /*16b0*/  IADD3 R18, PT, PT, -R28, -0x43300000, RZ ;  /* 0xbcd000001c127810 */ /* 0x000fc80007ffe1ff */
[----:B------:R-:W-:-:S04]  /*16c0*/  FSETP.NEU.AND P0, PT, |R19|, R18, PT ;  /* 0x000000121300720b */ /* 0x000fc80003f0d200 */
[----:B------:R-:W-:Y:S02]  /*16d0*/  FSEL R26, R22, R26, !P0 ;  /* 0x0000001a161a7208 */ /* 0x000fe40004000000 */
[----:B------:R-:W-:Y:S01]  /*16e0*/  FSEL R27, R21, R27, !P0 ;  /* 0x0000001b151b7208 */ /* 0x000fe20004000000 */
[----:B------:R-:W-:Y:S06]  /*16f0*/  BRA `(.L_x_36) ;  /* 0x0000000000547947 */ /* 0x000fec0003800000 */
.L_x_35:
        /* <DEDUP_REMOVED lines=11> */
[----:B------:R-:W-:Y:S02]  /*17b0*/  @P0 LOP3.LUT R18, R27, 0x7ff00000, RZ, 0xfc, !PT ;  /* 0x7ff000001b120812 */ /* 0x000fe400078efcff */
[----:B------:R-:W-:Y:S01]  /*17c0*/  @!P0 MOV R26, RZ ;  /* 0x000000ff001a8202 */ /* 0x000fe20000000f00 */
[----:B------:R-:W-:Y:S01]  /*17d0*/  @P0 IMAD.MOV.U32 R26, RZ, RZ, RZ ;  /* 0x000000ffff1a0224 */ /* 0x000fe200078e00ff */
[----:B------:R-:W-:Y:S01]  /*17e0*/  @P0 MOV R27, R18 ;  /* 0x00000012001b0202 */ /* 0x000fe20000000f00 */
[----:B------:R-:W-:Y:S06]  /*17f0*/  BRA `(.L_x_36) ;  /* 0x0000000000147947 */ /* 0x000fec0003800000 */
.L_x_38:
[----:B------:R-:W-:Y:S02]  /*1800*/  LOP3.LUT R27, R21, 0x80000, RZ, 0xfc, !PT ;  /* 0x00080000151b7812 */ /* 0x000fe400078efcff */
[----:B------:R-:W-:Y:S01]  /*1810*/  MOV R26, R20 ;  /* 0x00000014001a7202 */ /* 0x000fe20000000f00 */
[----:B------:R-:W-:Y:S06]  /*1820*/  BRA `(.L_x_36) ;  /* 0x0000000000087947 */ /* 0x000fec0003800000 */
.L_x_37:
[----:B------:R-:W-:Y:S02]  /*1830*/  LOP3.LUT R27, R23, 0x80000, RZ, 0xfc, !PT ;  /* 0x00080000171b7812 */ /* 0x000fe400078efcff */
[----:B------:R-:W-:-:S07]  /*1840*/  MOV R26, R22 ;  /* 0x00000016001a7202 */ /* 0x000fce0000000f00 */
.L_x_36:
[----:B------:R-:W-:Y:S05]  /*1850*/  BSYNC.RECONVERGENT B2 ;  /* 0x0000000000027941 */ /* 0x000fea0003800200 */
.L_x_34:
[----:B------:R-:W-:Y:S01]  /*1860*/  HFMA2 R19, -RZ, RZ, 0, 0 ;  /* 0x00000000ff137431 */ /* 0x000fe200000001ff */
[----:B------:R-:W-:Y:S01]  /*1870*/  MOV R18, R0 ;  /* 0x0000000000127202 */ /* 0x000fe20000000f00 */
[----:B------:R-:W-:Y:S01]  /*1880*/  IMAD.MOV.U32 R24, RZ, RZ, R26 ;  /* 0x000000ffff187224 */ /* 0x000fe200078e001a */
[----:B------:R-:W-:Y:S02]  /*1890*/  MOV R25, R27 ;  /* 0x0000001b00197202 */ /* 0x000fe40000000f00 */
[----:B------:R-:W-:Y:S05]  /*18a0*/  RET.REL.NODEC R18 `(_Z25dvc_ScaLBL_D3Q7_AAodd_DFHPiPdS0_S0_S0_iii) ;  /* 0xffffffe412d47950 */ /* 0x000fea0003c3ffff */
.L_x_39:
        /* <DEDUP_REMOVED lines=13> */
.L_x_155:


//--------------------- .text._Z26dvc_ScaLBL_D3Q19_AAodd_DFHPiPdS0_S0_S0_S0_S0_S0_dddddddddiii --------------------------
	.section	.text._Z26dvc_ScaLBL_D3Q19_AAodd_DFHPiPdS0_S0_S0_S0_S0_S0_dddddddddiii,"ax",@progbits
	.align	128
        .global         _Z26dvc_ScaLBL_D3Q19_AAodd_DFHPiPdS0_S0_S0_S0_S0_S0_dddddddddiii
        .type           _Z26dvc_ScaLBL_D3Q19_AAodd_DFHPiPdS0_S0_S0_S0_S0_S0_dddddddddiii,@function
        .size           _Z26dvc_ScaLBL_D3Q19_AAodd_DFHPiPdS0_S0_S0_S0_S0_S0_dddddddddiii,(.L_x_158 - _Z26dvc_ScaLBL_D3Q19_AAodd_DFHPiPdS0_S0_S0_S0_S0_S0_dddddddddiii)
        .other          _Z26dvc_ScaLBL_D3Q19_AAodd_DFHPiPdS0_S0_S0_S0_S0_S0_dddddddddiii,@"STO_CUDA_ENTRY STV_DEFAULT"
_Z26dvc_ScaLBL_D3Q19_AAodd_DFHPiPdS0_S0_S0_S0_S0_S0_dddddddddiii:
.text._Z26dvc_ScaLBL_D3Q19_AAodd_DFHPiPdS0_S0_S0_S0_S0_S0_dddddddddiii:
[----:B------:R-:W-:Y:S08]  /*0000*/  LDC R1, c[0x0][0x37c] ;  /* 0x0000df00ff017b82 */ /* 0x000ff00000000800 */
[----:B------:R-:W0:Y:S02]  /*0010*/  LDC R5, c[0x0][0x410] ;  /* 0x00010400ff057b82 */ /* 0x000e240000000800 */
[----:B0-----:R-:W-:-:S13]  /*0020*/  ISETP.GE.AND P0, PT, R5, -0x3ffff, PT ;  /* 0xfffc00010500780c */ /* 0x001fda0003f06270 */
[----:B------:R-:W-:Y:S05]  /*0030*/  @!P0 EXIT ;  /* 0x000000000000894d */ /* 0x000fea0003800000 */
[----:B------:R-:W0:Y:S01]  /*0040*/  S2UR UR8, SR_CTAID.X ;  /* 0x00000000000879c3 */ /* 0x000e220000002500 */
[----:B------:R-:W1:Y:S01]  /*0050*/  S2R R118, SR_TID.X ;  /* 0x0000000000767919 */ /* 0x000e620000002100 */
[----:B------:R-:W1:Y:S01]  /*0060*/  LDCU UR9, c[0x0][0x408] ;  /* 0x00008100ff0977ac */ /* 0x000e620008000800 */
[----:B------:R-:W-:Y:S01]  /*0070*/  SHF.R.S32.HI R0, RZ, 0x1f, R5 ;  /* 0x0000001fff007819 */ /* 0x000fe20000011405 */
[----:B------:R-:W2:Y:S03]  /*0080*/  LDCU.64 UR10, c[0x0][0x358] ;  /* 0x00006b00ff0a77ac */ /* 0x000ea60008000a00 */
[----:B------:R-:W-:Y:S01]  /*0090*/  LEA.HI R0, R0, R5, RZ, 0x12 ;  /* 0x0000000500007211 */ /* 0x000fe200078f90ff */
[----:B------:R-:W0:Y:S01]  /*00a0*/  LDC R3, c[0x0][0x360] ;  /* 0x0000d800ff037b82 */ /* 0x000e220000000800 */
[----:B------:R-:W3:Y:S02]  /*00b0*/  LDCU.64 UR14, c[0x0][0x3e0] ;  /* 0x00007c00ff0e77ac */ /* 0x000ee40008000a00 */
[----:B------:R-:W-:Y:S01]  /*00c0*/  SHF.R.S32.HI R0, RZ, 0x12, R0 ;  /* 0x00000012ff007819 */ /* 0x000fe20000011400 */
[----:B------:R-:W4:Y:S04]  /*00d0*/  LDCU UR12, c[0x0][0x40c] ;  /* 0x00008180ff0c77ac */ /* 0x000f280008000800 */
[----:B------:R-:W-:Y:S01]  /*00e0*/  IMAD.MOV R117, RZ, RZ, -R0 ;  /* 0x000000ffff757224 */ /* 0x000fe200078e0a00 */
[----:B------:R-:W0:Y:S01]  /*00f0*/  LDCU.64 UR16, c[0x0][0x400] ;  /* 0x00008000ff1077ac */ /* 0x000e220008000a00 */
[----:B------:R-:W0:Y:S01]  /*0100*/  LDCU.64 UR32, c[0x0][0x3e8] ;  /* 0x00007d00ff2077ac */ /* 0x000e220008000a00 */
[----:B------:R-:W0:Y:S02]  /*0110*/  LDCU.128 UR4, c[0x0][0x3f0] ;  /* 0x00007e00ff0477ac */ /* 0x000e240008000c00 */
[----:B0-----:R-:W-:-:S04]  /*0120*/  IMAD R3, R3, UR8, RZ ;  /* 0x0000000803037c24 */ /* 0x001fc8000f8e02ff */
[----:B------:R-:W-:-:S05]  /*0130*/  IMAD R3, R0, R3, R3 ;  /* 0x0000000300037224 */ /* 0x000fca00078e0203 */
[----:B-1234-:R-:W-:-:S07]  /*0140*/  IADD3 R118, PT, PT, R3, UR9, R118 ;  /* 0x0000000903767c10 */ /* 0x01efce000fffe076 */
.L_x_78:
[----:B------:R-:W-:Y:S01]  /*0150*/  ISETP.GE.AND P0, PT, R118, UR12, PT ;  /* 0x0000000c76007c0c */ /* 0x000fe2000bf06270 */
[----:B------:R-:W-:Y:S01]  /*0160*/  VIADD R117, R117, 0x1 ;  /* 0x0000000175757836 */ /* 0x000fe20000000000 */
[----:B------:R-:W-:Y:S04]  /*0170*/  BSSY.RECONVERGENT B0, `(.L_x_40) ;  /* 0x0000458000007945 */ /* 0x000fe80003800200 */
[----:B------:R-:W-:-:S07]  /*0180*/  ISETP.NE.AND P1, PT, R117, 0x1, PT ;  /* 0x000000017500780c */ /* 0x000fce0003f25270 */
[----:B-1----:R-:W-:Y:S06]  /*0190*/  @P0 BRA `(.L_x_41) ;  /* 0x0000004400540947 */ /* 0x002fec0003800000 */
[----:B------:R-:W0:Y:S08]  /*01a0*/  LDC.64 R20, c[0x0][0x3a0] ;  /* 0x0000e800ff147b82 */ /* 0x000e300000000a00 */
[----:B------:R-:W1:Y:S01]  /*01b0*/  LDC R0, c[0x0][0x410] ;  /* 0x00010400ff007b82 */ /* 0x000e620000000800 */
[----:B0-----:R-:W-:-:S04]  /*01c0*/  IMAD.WIDE R20, R118, 0x8, R20 ;  /* 0x0000000876147825 */ /* 0x001fc800078e0214 */
[----:B-1----:R-:W-:Y:S02]  /*01d0*/  IMAD.WIDE R18, R0, 0x8, R20 ;  /* 0x0000000800127825 */ /* 0x002fe400078e0214 */
[----:B------:R-:W2:Y:S04]  /*01e0*/  LDG.E.64 R20, desc[UR10][R20.64] ;  /* 0x0000000a14147981 */ /* 0x000ea8000c1e1b00 */
[----:B------:R-:W2:Y:S01]  /*01f0*/  LDG.E.64 R18, desc[UR10][R18.64] ;  /* 0x0000000a12127981 */ /* 0x000ea2000c1e1b00 */
[----:B------:R-:W-:Y:S01]  /*0200*/  MOV R2, 0x1 ;  /* 0x0000000100027802 */ /* 0x000fe20000000f00 */
[----:B------:R-:W-:Y:S01]  /*0210*/  BSSY.RECONVERGENT B2, `(.L_x_42) ;  /* 0x0000018000027945 */ /* 0x000fe20003800200 */
[C-C-:B--2---:R-:W-:Y:S02]  /*0220*/  DADD R16, R20.reuse, R18.reuse ;  /* 0x0000000014107229 */ /* 0x144fe40000000012 */
[----:B------:R-:W-:-:S04]  /*0230*/  DADD R94, R20, -R18 ;  /* 0x00000000145e7229 */ /* 0x000fc80000000812 */
[----:B------:R-:W0:Y:S06]  /*0240*/  MUFU.RCP64H R3, R17 ;  /* 0x0000001100037308 */ /* 0x000e2c0000001800 */
[----:B------:R-:W-:Y:S01]  /*0250*/  FSETP.GEU.AND P2, PT, |R95|, 6.5827683646048100446e-37, PT ;  /* 0x036000005f00780b */ /* 0x000fe20003f4e200 */
[----:B0-----:R-:W-:-:S08]  /*0260*/  DFMA R4, -R16, R2, 1 ;  /* 0x3ff000001004742b */ /* 0x001fd00000000102 */
[----:B------:R-:W-:-:S08]  /*0270*/  DFMA R4, R4, R4, R4 ;  /* 0x000000040404722b */ /* 0x000fd00000000004 */
[----:B------:R-:W-:-:S08]  /*0280*/  DFMA R4, R2, R4, R2 ;  /* 0x000000040204722b */ /* 0x000fd00000000002 */
[----:B------:R-:W-:-:S08]  /*0290*/  DFMA R2, -R16, R4, 1 ;  /* 0x3ff000001002742b */ /* 0x000fd00000000104 */
[----:B------:R-:W-:-:S08]  /*02a0*/  DFMA R2, R4, R2, R4 ;  /* 0x000000020402722b */ /* 0x000fd00000000004 */
[----:B------:R-:W-:-:S08]  /*02b0*/  DMUL R4, R94, R2 ;  /* 0x000000025e047228 */ /* 0x000fd00000000000 */
[----:B------:R-:W-:-:S08]  /*02c0*/  DFMA R6, -R16, R4, R94 ;  /* 0x000000041006722b */ /* 0x000fd0000000015e */
[----:B------:R-:W-:-:S10]  /*02d0*/  DFMA R2, R2, R6, R4 ;  /* 0x000000060202722b */ /* 0x000fd40000000004 */
[----:B------:R-:W-:-:S05]  /*02e0*/  FFMA R4, RZ, R17, R3 ;  /* 0x00000011ff047223 */ /* 0x000fca0000000003 */
[----:B------:R-:W-:-:S13]  /*02f0*/  FSETP.GT.AND P0, PT, |R4|, 1.469367938527859385e-39, PT ;  /* 0x001000000400780b */ /* 0x000fda0003f04200 */
[----:B------:R-:W-:Y:S05]  /*0300*/  @P0 BRA P2, `(.L_x_43) ;  /* 0x0000000000200947 */ /* 0x000fea0001000000 */
[----:B------:R-:W-:Y:S01]  /*0310*/  IMAD.MOV.U32 R26, RZ, RZ, R94 ;  /* 0x000000ffff1a7224 */ /* 0x000fe200078e005e */
[----:B------:R-:W-:Y:S01]  /*0320*/  MOV R24, R16 ;  /* 0x0000001000187202 */ /* 0x000fe20000000f00 */
[----:B------:R-:W-:Y:S01]  /*0330*/  IMAD.MOV.U32 R27, RZ, RZ, R95 ;  /* 0x000000ffff1b7224 */ /* 0x000fe200078e005f */
[----:B------:R-:W-:Y:S01]  /*0340*/  MOV R120, 0x370 ;  /* 0x0000037000787802 */ /* 0x000fe20000000f00 */
[----:B------:R-:W-:-:S07]  /*0350*/  IMAD.MOV.U32 R25, RZ, RZ, R17 ;  /* 0x000000ffff197224 */ /* 0x000fce00078e0011 */
[----:B------:R-:W-:Y:S05]  /*0360*/  CALL.REL.NOINC `($__internal_3_$__cuda_sm20_div_rn_f64_full) ;  /* 0x0000004400a07944 */ /* 0x000fea0003c00000 */
[----:B------:R-:W-:Y:S01]  /*0370*/  IMAD.MOV.U32 R2, RZ, RZ, R22 ;  /* 0x000000ffff027224 */ /* 0x000fe200078e0016 */
[----:B------:R-:W-:-:S07]  /*0380*/  MOV R3, R23 ;  /* 0x0000001700037202 */ /* 0x000fce0000000f00 */
.L_x_43:
[----:B------:R-:W-:Y:S05]  /*0390*/  BSYNC.RECONVERGENT B2 ;  /* 0x0000000000027941 */ /* 0x000fea0003800200 */
.L_x_42:
[----:B------:R-:W0:Y:S01]  /*03a0*/  LDC.64 R6, c[0x0][0x3d0] ;  /* 0x0000f400ff067b82 */ /* 0x000e220000000a00 */
[----:B------:R-:W-:Y:S01]  /*03b0*/  DADD R2, -R2, 1 ;  /* 0x3ff0000002027429 */ /* 0x000fe20000000100 */
[----:B------:R-:W-:Y:S06]  /*03c0*/  BSSY.RECONVERGENT B1, `(.L_x_44) ;  /* 0x0000018000017945 */ /* 0x000fec0003800200 */
[----:B------:R-:W0:Y:S01]  /*03d0*/  LDC.64 R4, c[0x0][0x3d8] ;  /* 0x0000f600ff047b82 */ /* 0x000e220000000a00 */
[----:B------:R-:W-:-:S07]  /*03e0*/  DMUL R2, R2, 0.5 ;  /* 0x3fe0000002027828 */ /* 0x000fce0000000000 */
[----:B------:R-:W1:Y:S08]  /*03f0*/  LDC.64 R8, c[0x0][0x3c0] ;  /* 0x0000f000ff087b82 */ /* 0x000e700000000a00 */
[----:B------:R-:W1:Y:S01]  /*0400*/  LDC.64 R14, c[0x0][0x3c8] ;  /* 0x0000f200ff0e7b82 */ /* 0x000e620000000a00 */
[----:B0-----:R-:W-:-:S08]  /*0410*/  DADD R4, R4, -R6 ;  /* 0x0000000004047229 */ /* 0x001fd00000000806 */
[----:B------:R-:W-:-:S06]  /*0420*/  DFMA R10, R2, R4, R6 ;  /* 0x00000004020a722b */ /* 0x000fcc0000000006 */
[----:B------:R-:W0:Y:S01]  /*0430*/  MUFU.RCP64H R5, R11 ;  /* 0x0000000b00057308 */ /* 0x000e220000001800 */
[----:B-1----:R-:W-:-:S03]  /*0440*/  DADD R14, R14, -R8 ;  /* 0x000000000e0e7229 */ /* 0x002fc60000000808 */
[----:B------:R-:W-:-:S05]  /*0450*/  VIADD R4, R11, 0x300402 ;  /* 0x003004020b047836 */ /* 0x000fca0000000000 */
[----:B------:R-:W-:Y:S01]  /*0460*/  FSETP.GEU.AND P0, PT, |R4|, 5.8789094863358348022e-39, PT ;  /* 0x004004020400780b */ /* 0x000fe20003f0e200 */
[----:B------:R-:W-:Y:S02]  /*0470*/  DFMA R14, R2, R14, R8 ;  /* 0x0000000e020e722b */ /* 0x000fe40000000008 */
[----:B0-----:R-:W-:-:S08]  /*0480*/  DFMA R6, -R10, R4, 1 ;  /* 0x3ff000000a06742b */ /* 0x001fd00000000104 */
[----:B------:R-:W-:-:S08]  /*0490*/  DFMA R6, R6, R6, R6 ;  /* 0x000000060606722b */ /* 0x000fd00000000006 */
[----:B------:R-:W-:-:S08]  /*04a0*/  DFMA R6, R4, R6, R4 ;  /* 0x000000060406722b */ /* 0x000fd00000000004 */
[----:B------:R-:W-:-:S08]  /*04b0*/  DFMA R92, -R10, R6, 1 ;  /* 0x3ff000000a5c742b */ /* 0x000fd00000000106 */
[----:B------:R-:W-:Y:S01]  /*04c0*/  DFMA R92, R6, R92, R6 ;  /* 0x0000005c065c722b */ /* 0x000fe20000000006 */
[----:B------:R-:W-:Y:S10]  /*04d0*/  @P0 BRA `(.L_x_45) ;  /* 0x0000000000180947 */ /* 0x000ff40003800000 */
[----:B------:R-:W-:Y:S01]  /*04e0*/  LOP3.LUT R2, R11, 0x7fffffff, RZ, 0xc0, !PT ;  /* 0x7fffffff0b027812 */ /* 0x000fe200078ec0ff */
[----:B------:R-:W-:Y:S01]  /*04f0*/  IMAD.MOV.U32 R28, RZ, RZ, R10 ;  /* 0x000000ffff1c7224 */ /* 0x000fe200078e000a */
[----:B------:R-:W-:Y:S02]  /*0500*/  MOV R29, R11 ;  /* 0x0000000b001d7202 */ /* 0x000fe40000000f00 */
[----:B------:R-:W-:Y:S01]  /*0510*/  MOV R30, 0x540 ;  /* 0x00000540001e7802 */ /* 0x000fe20000000f00 */
[----:B------:R-:W-:-:S07]  /*0520*/  VIADD R27, R2, 0xfff00000 ;  /* 0xfff00000021b7836 */ /* 0x000fce0000000000 */
[----:B------:R-:W-:Y:S05]  /*0530*/  CALL.REL.NOINC `($__internal_2_$__cuda_sm20_dblrcp_rn_slowpath_v3) ;  /* 0x0000004000807944 */ /* 0x000fea0003c00000 */
.L_x_45:
[----:B------:R-:W-:Y:S05]  /*0540*/  BSYNC.RECONVERGENT B1 ;  /* 0x0000000000017941 */ /* 0x000fea0003800200 */
.L_x_44:
[----:B------:R-:W-:Y:S01]  /*0550*/  DADD R24, -R92, 8 ;  /* 0x402000005c187429 */ /* 0x000fe20000000100 */
[----:B------:R-:W-:Y:S01]  /*0560*/  IMAD.MOV.U32 R2, RZ, RZ, 0x1 ;  /* 0x00000001ff027424 */ /* 0x000fe200078e00ff */
[----:B------:R-:W-:Y:S04]  /*0570*/  BSSY.RECONVERGENT B2, `(.L_x_46) ;  /* 0x0000014000027945 */ /* 0x000fe80003800200 */
[----:B------:R-:W0:Y:S02]  /*0580*/  MUFU.RCP64H R3, R25 ;  /* 0x0000001900037308 */ /* 0x000e240000001800 */
[----:B0-----:R-:W-:-:S08]  /*0590*/  DFMA R4, -R24, R2, 1 ;  /* 0x3ff000001804742b */ /* 0x001fd00000000102 */
[----:B------:R-:W-:-:S08]  /*05a0*/  DFMA R4, R4, R4, R4 ;  /* 0x000000040404722b */ /* 0x000fd00000000004 */
[----:B------:R-:W-:Y:S02]  /*05b0*/  DFMA R4, R2, R4, R2 ;  /* 0x000000040204722b */ /* 0x000fe40000000002 */
[----:B------:R-:W-:-:S06]  /*05c0*/  DADD R2, -R92, 2 ;  /* 0x400000005c027429 */ /* 0x000fcc0000000100 */
[----:B------:R-:W-:Y:S02]  /*05d0*/  DFMA R6, -R24, R4, 1 ;  /* 0x3ff000001806742b */ /* 0x000fe40000000104 */
[----:B------:R-:W-:-:S06]  /*05e0*/  DMUL R26, R2, 8 ;  /* 0x40200000021a7828 */ /* 0x000fcc0000000000 */
[----:B------:R-:W-:-:S04]  /*05f0*/  DFMA R6, R4, R6, R4 ;  /* 0x000000060406722b */ /* 0x000fc80000000004 */
[----:B------:R-:W-:-:S04]  /*0600*/  FSETP.GEU.AND P2, PT, |R27|, 6.5827683646048100446e-37, PT ;  /* 0x036000001b00780b */ /* 0x000fc80003f4e200 */
[----:B------:R-:W-:-:S08]  /*0610*/  DMUL R8, R26, R6 ;  /* 0x000000061a087228 */ /* 0x000fd00000000000 */
[----:B------:R-:W-:-:S08]  /*0620*/  DFMA R2, -R24, R8, R26 ;  /* 0x000000081802722b */ /* 0x000fd0000000011a */
[----:B------:R-:W-:-:S10]  /*0630*/  DFMA R8, R6, R2, R8 ;  /* 0x000000020608722b */ /* 0x000fd40000000008 */
[----:B------:R-:W-:-:S05]  /*0640*/  FFMA R2, RZ, R25, R9 ;  /* 0x00000019ff027223 */ /* 0x000fca0000000009 */
[----:B------:R-:W-:-:S13]  /*0650*/  FSETP.GT.AND P0, PT, |R2|, 1.469367938527859385e-39, PT ;  /* 0x001000000200780b */ /* 0x000fda0003f04200 */
[----:B------:R-:W-:Y:S05]  /*0660*/  @P0 BRA P2, `(.L_x_47) ;  /* 0x0000000000100947 */ /* 0x000fea0001000000 */
[----:B------:R-:W-:-:S07]  /*0670*/  MOV R120, 0x690 ;  /* 0x0000069000787802 */ /* 0x000fce0000000f00 */
[----:B------:R-:W-:Y:S05]  /*0680*/  CALL.REL.NOINC `($__internal_3_$__cuda_sm20_div_rn_f64_full) ;  /* 0x0000004000d87944 */ /* 0x000fea0003c00000 */
[----:B------:R-:W-:Y:S01]  /*0690*/  MOV R8, R22 ;  /* 0x0000001600087202 */ /* 0x000fe20000000f00 */
[----:B------:R-:W-:-:S07]  /*06a0*/  IMAD.MOV.U32 R9, RZ, RZ, R23 ;  /* 0x000000ffff097224 */ /* 0x000fce00078e0017 */
.L_x_47:
[----:B------:R-:W-:Y:S05]  /*06b0*/  BSYNC.RECONVERGENT B2 ;  /* 0x0000000000027941 */ /* 0x000fea0003800200 */
.L_x_46:
[----:B------:R-:W0:Y:S02]  /*06c0*/  LDC.64 R4, c[0x0][0x3b0] ;  /* 0x0000ec00ff047b82 */ /* 0x000e240000000a00 */
[----:B0-----:R-:W-:-:S05]  /*06d0*/  IMAD.WIDE R4, R118, 0x8, R4 ;  /* 0x0000000876047825 */ /* 0x001fca00078e0204 */
[----:B------:R-:W2:Y:S01]  /*06e0*/  LDG.E.64 R26, desc[UR10][R4.64] ;  /* 0x0000000a041a7981 */ /* 0x000ea2000c1e1b00 */
[----:B------:R-:W-:-:S05]  /*06f0*/  IMAD.WIDE R6, R0, 0x8, R4 ;  /* 0x0000000800067825 */ /* 0x000fca00078e0204 */
[----:B------:R0:W3:Y:S01]  /*0700*/  LDG.E.64 R2, desc[UR10][R6.64] ;  /* 0x0000000a06027981 */ /* 0x0000e2000c1e1b00 */
[----:B------:R-:W-:-:S06]  /*0710*/  IMAD.WIDE R10, R0, 0x8, R6 ;  /* 0x00000008000a7825 */ /* 0x000fcc00078e0206 */
[----:B------:R-:W4:Y:S01]  /*0720*/  LDG.E.64 R10, desc[UR10][R10.64] ;  /* 0x0000000a0a0a7981 */ /* 0x000f22000c1e1b00 */
[----:B0-----:R-:W-:Y:S01]  /*0730*/  MOV R6, 0x0 ;  /* 0x0000000000067802 */ /* 0x001fe20000000f00 */
[----:B------:R-:W-:Y:S01]  /*0740*/  IMAD.MOV.U32 R7, RZ, RZ, 0x3fd80000 ;  /* 0x3fd80000ff077424 */ /* 0x000fe200078e00ff */
[----:B------:R-:W-:Y:S01]  /*0750*/  BSSY.RECONVERGENT B1, `(.L_x_48) ;  /* 0x0000016000017945 */ /* 0x000fe20003800200 */
[----:B---3--:R-:W-:-:S08]  /*0760*/  DMUL R12, R2, R2 ;  /* 0x00000002020c7228 */ /* 0x008fd00000000000 */
[----:B--2---:R-:W-:-:S08]  /*0770*/  DFMA R12, R26, R26, R12 ;  /* 0x0000001a1a0c722b */ /* 0x004fd0000000000c */
[----:B----4-:R-:W-:-:S06]  /*0780*/  DFMA R24, R10, R10, R12 ;  /* 0x0000000a0a18722b */ /* 0x010fcc000000000c */
[----:B------:R-:W0:Y:S04]  /*0790*/  MUFU.RSQ64H R13, R25 ;  /* 0x00000019000d7308 */ /* 0x000e280000001c00 */
[----:B------:R-:W-:-:S06]  /*07a0*/  VIADD R12, R25, 0xfcb00000 ;  /* 0xfcb00000190c7836 */ /* 0x000fcc0000000000 */
[----:B0-----:R-:W-:-:S08]  /*07b0*/  DMUL R22, R12, R12 ;  /* 0x0000000c0c167228 */ /* 0x001fd00000000000 */
[----:B------:R-:W-:-:S08]  /*07c0*/  DFMA R22, R24, -R22, 1 ;  /* 0x3ff000001816742b */ /* 0x000fd00000000816 */
[----:B------:R-:W-:Y:S02]  /*07d0*/  DFMA R4, R22, R6, 0.5 ;  /* 0x3fe000001604742b */ /* 0x000fe40000000006 */
[----:B------:R-:W-:-:S08]  /*07e0*/  DMUL R22, R12, R22 ;  /* 0x000000160c167228 */ /* 0x000fd00000000000 */
[----:B------:R-:W-:Y:S01]  /*07f0*/  DFMA R22, R4, R22, R12 ;  /* 0x000000160416722b */ /* 0x000fe2000000000c */
[----:B------:R-:W-:-:S07]  /*0800*/  ISETP.GE.U32.AND P0, PT, R12, 0x7ca00000, PT ;  /* 0x7ca000000c00780c */ /* 0x000fce0003f06070 */
[----:B------:R-:W-:Y:S02]  /*0810*/  DMUL R28, R24, R22 ;  /* 0x00000016181c7228 */ /* 0x000fe40000000000 */
[----:B------:R-:W-:Y:S01]  /*0820*/  VIADD R7, R23, 0xfff00000 ;  /* 0xfff0000017077836 */ /* 0x000fe20000000000 */
[----:B------:R-:W-:-:S05]  /*0830*/  MOV R6, R22 ;  /* 0x0000001600067202 */ /* 0x000fca0000000f00 */
[----:B------:R-:W-:-:S08]  /*0840*/  DFMA R30, R28, -R28, R24 ;  /* 0x8000001c1c1e722b */ /* 0x000fd00000000018 */
[----:B------:R-:W-:Y:S01]  /*0850*/  DFMA R4, R30, R6, R28 ;  /* 0x000000061e04722b */ /* 0x000fe2000000001c */
[----:B------:R-:W-:Y:S10]  /*0860*/  @!P0 BRA `(.L_x_49) ;  /* 0x0000000000108947 */ /* 0x000ff40003800000 */
[----:B------:R-:W-:-:S07]  /*0870*/  MOV R32, 0x890 ;  /* 0x0000089000207802 */ /* 0x000fce0000000f00 */
[----:B------:R-:W-:Y:S05]  /*0880*/  CALL.REL.NOINC `($__internal_4_$__cuda_sm20_dsqrt_rn_f64_mediumpath_v1) ;  /* 0x0000004400c87944 */ /* 0x000fea0003c00000 */
[----:B------:R-:W-:Y:S02]  /*0890*/  IMAD.MOV.U32 R4, RZ, RZ, R0 ;  /* 0x000000ffff047224 */ /* 0x000fe400078e0000 */
[----:B------:R-:W-:-:S07]  /*08a0*/  IMAD.MOV.U32 R5, RZ, RZ, R7 ;  /* 0x000000ffff057224 */ /* 0x000fce00078e0007 */
.L_x_49:
[----:B------:R-:W-:Y:S05]  /*08b0*/  BSYNC.RECONVERGENT B1 ;  /* 0x0000000000017941 */ /* 0x000fea0003800200 */
.L_x_48:
[----:B------:R-:W-:Y:S01]  /*08c0*/  DSETP.NEU.AND P0, PT, R24, RZ, PT ;  /* 0x000000ff1800722a */ /* 0x000fe20003f0d000 */
[----:B------:R-:W-:Y:S01]  /*08d0*/  FSETP.GEU.AND P2, PT, |R27|, 6.5827683646048100446e-37, PT ;  /* 0x036000001b00780b */ /* 0x000fe20003f4e200 */
[----:B------:R-:W-:Y:S04]  /*08e0*/  BSSY.RECONVERGENT B2, `(.L_x_50) ;  /* 0x0000016000027945 */ /* 0x000fe80003800200 */
[----:B------:R-:W-:Y:S02]  /*08f0*/  FSEL R105, R5, 1.875, P0 ;  /* 0x3ff0000005697808 */ /* 0x000fe40000000000 */
[----:B------:R-:W-:Y:S02]  /*0900*/  FSEL R104, R4, RZ, P0 ;  /* 0x000000ff04687208 */ /* 0x000fe40000000000 */
[----:B------:R-:W0:Y:S01]  /*0910*/  MUFU.RCP64H R5, R105 ;  /* 0x0000006900057308 */ /* 0x000e220000001800 */
[----:B------:R-:W-:-:S06]  /*0920*/  MOV R4, 0x1 ;  /* 0x0000000100047802 */ /* 0x000fcc0000000f00 */
        /* <DEDUP_REMOVED lines=12> */
[----:B------:R-:W-:Y:S01]  /*09f0*/  MOV R120, 0xa20 ;  /* 0x00000a2000787802 */ /* 0x000fe20000000f00 */
[----:B------:R-:W-:-:S07]  /*0a00*/  IMAD.MOV.U32 R25, RZ, RZ, R105 ;  /* 0x000000ffff197224 */ /* 0x000fce00078e0069 */
[----:B------:R-:W-:Y:S05]  /*0a10*/  CALL.REL.NOINC `($__internal_3_$__cuda_sm20_div_rn_f64_full) ;  /* 0x0000003c00f47944 */ /* 0x000fea0003c00000 */
[----:B------:R-:W-:Y:S01]  /*0a20*/  MOV R6, R22 ;  /* 0x0000001600067202 */ /* 0x000fe20000000f00 */
[----:B------:R-:W-:-:S07]  /*0a30*/  IMAD.MOV.U32 R7, RZ, RZ, R23 ;  /* 0x000000ffff077224 */ /* 0x000fce00078e0017 */
.L_x_51:
[----:B------:R-:W-:Y:S05]  /*0a40*/  BSYNC.RECONVERGENT B2 ;  /* 0x0000000000027941 */ /* 0x000fea0003800200 */
.L_x_50:
[----:B------:R-:W0:Y:S01]  /*0a50*/  MUFU.RCP64H R5, R105 ;  /* 0x0000006900057308 */ /* 0x000e220000001800 */
[----:B------:R-:W-:Y:S01]  /*0a60*/  IMAD.MOV.U32 R4, RZ, RZ, 0x1 ;  /* 0x00000001ff047424 */ /* 0x000fe200078e00ff */
[----:B------:R-:W-:Y:S01]  /*0a70*/  FSETP.GEU.AND P2, PT, |R3|, 6.5827683646048100446e-37, PT ;  /* 0x036000000300780b */ /* 0x000fe20003f4e200 */
[----:B------:R-:W-:Y:S04]  /*0a80*/  BSSY.RECONVERGENT B2, `(.L_x_52) ;  /* 0x0000014000027945 */ /* 0x000fe80003800200 */
        /* <DEDUP_REMOVED lines=11> */
[----:B------:R-:W-:Y:S01]  /*0b40*/  MOV R26, R2 ;  /* 0x00000002001a7202 */ /* 0x000fe20000000f00 */
[----:B------:R-:W-:Y:S01]  /*0b50*/  IMAD.MOV.U32 R27, RZ, RZ, R3 ;  /* 0x000000ffff1b7224 */ /* 0x000fe200078e0003 */
[----:B------:R-:W-:Y:S01]  /*0b60*/  MOV R25, R105 ;  /* 0x0000006900197202 */ /* 0x000fe20000000f00 */
[----:B------:R-:W-:Y:S01]  /*0b70*/  IMAD.MOV.U32 R24, RZ, RZ, R104 ;  /* 0x000000ffff187224 */ /* 0x000fe200078e0068 */
[----:B------:R-:W-:-:S07]  /*0b80*/  MOV R120, 0xba0 ;  /* 0x00000ba000787802 */ /* 0x000fce0000000f00 */
[----:B------:R-:W-:Y:S05]  /*0b90*/  CALL.REL.NOINC `($__internal_3_$__cuda_sm20_div_rn_f64_full) ;  /* 0x0000003c00947944 */ /* 0x000fea0003c00000 */
[----:B------:R-:W-:Y:S02]  /*0ba0*/  IMAD.MOV.U32 R4, RZ, RZ, R22 ;  /* 0x000000ffff047224 */ /* 0x000fe400078e0016 */
[----:B------:R-:W-:-:S07]  /*0bb0*/  IMAD.MOV.U32 R5, RZ, RZ, R23 ;  /* 0x000000ffff057224 */ /* 0x000fce00078e0017 */
.L_x_53:
[----:B------:R-:W-:Y:S05]  /*0bc0*/  BSYNC.RECONVERGENT B2 ;  /* 0x0000000000027941 */ /* 0x000fea0003800200 */
.L_x_52:
[----:B------:R-:W0:Y:S01]  /*0bd0*/  MUFU.RCP64H R3, R105 ;  /* 0x0000006900037308 */ /* 0x000e220000001800 */
[----:B------:R-:W-:Y:S01]  /*0be0*/  MOV R2, 0x1 ;  /* 0x0000000100027802 */ /* 0x000fe20000000f00 */
[----:B------:R-:W-:Y:S01]  /*0bf0*/  BSSY.RECONVERGENT B2, `(.L_x_54) ;  /* 0x0000015000027945 */ /* 0x000fe20003800200 */
[----:B------:R-:W-:-:S04]  /*0c00*/  FSETP.GEU.AND P2, PT, |R11|, 6.5827683646048100446e-37, PT ;  /* 0x036000000b00780b */ /* 0x000fc80003f4e200 */
        /* <DEDUP_REMOVED lines=19> */
.L_x_55:
[----:B------:R-:W-:Y:S05]  /*0d40*/  BSYNC.RECONVERGENT B2 ;  /* 0x0000000000027941 */ /* 0x000fea0003800200 */
.L_x_54:
[----:B------:R-:W0:Y:S08]  /*0d50*/  LDC.64 R10, c[0x0][0x380] ;  /* 0x0000e000ff0a7b82 */ /* 0x000e300000000a00 */
[----:B------:R-:W1:Y:S01]  /*0d60*/  LDC R85, c[0x0][0x410] ;  /* 0x00010400ff557b82 */ /* 0x000e620000000800 */
[----:B0-----:R-:W-:-:S05]  /*0d70*/  IMAD.WIDE R10, R118, 0x4, R10 ;  /* 0x00000004760a7825 */ /* 0x001fca00078e020a */
[----:B------:R0:W2:Y:S01]  /*0d80*/  LDG.E R116, desc[UR10][R10.64] ;  /* 0x0000000a0a747981 */ /* 0x0000a2000c1e1900 */
[----:B-1----:R-:W-:-:S05]  /*0d90*/  IMAD.WIDE R12, R85, 0x4, R10 ;  /* 0x00000004550c7825 */ /* 0x002fca00078e020a */
[----:B------:R1:W3:Y:S01]  /*0da0*/  LDG.E R115, desc[UR10][R12.64] ;  /* 0x0000000a0c737981 */ /* 0x0002e2000c1e1900 */
[----:B------:R-:W-:-:S05]  /*0db0*/  IMAD.WIDE R22, R85, 0x4, R12 ;  /* 0x0000000455167825 */ /* 0x000fca00078e020c */
[----:B------:R4:W5:Y:S01]  /*0dc0*/  LDG.E R114, desc[UR10][R22.64] ;  /* 0x0000000a16727981 */ /* 0x000962000c1e1900 */
[----:B------:R-:W-:-:S05]  /*0dd0*/  IMAD.WIDE R24, R85, 0x4, R22 ;  /* 0x0000000455187825 */ /* 0x000fca00078e0216 */
[----:B------:R4:W5:Y:S01]  /*0de0*/  LDG.E R113, desc[UR10][R24.64] ;  /* 0x0000000a18717981 */ /* 0x000962000c1e1900 */
[----:B------:R-:W-:-:S05]  /*0df0*/  IMAD.WIDE R26, R85, 0x4, R24 ;  /* 0x00000004551a7825 */ /* 0x000fca00078e0218 */
[----:B------:R4:W5:Y:S01]  /*0e00*/  LDG.E R112, desc[UR10][R26.64] ;  /* 0x0000000a1a707981 */ /* 0x000962000c1e1900 */
[----:B------:R-:W-:-:S05]  /*0e10*/  IMAD.WIDE R28, R85, 0x4, R26 ;  /* 0x00000004551c7825 */ /* 0x000fca00078e021a */
[----:B------:R4:W5:Y:S01]  /*0e20*/  LDG.E R0, desc[UR10][R28.64] ;  /* 0x0000000a1c007981 */ /* 0x000962000c1e1900 */
[----:B0-----:R-:W-:-:S05]  /*0e30*/  IMAD.WIDE R10, R85, 0x4, R28 ;  /* 0x00000004550a7825 */ /* 0x001fca00078e021c */
[----:B------:R0:W5:Y:S01]  /*0e40*/  LDG.E R69, desc[UR10][R10.64] ;  /* 0x0000000a0a457981 */ /* 0x000162000c1e1900 */
[----:B-1----:R-:W-:-:S05]  /*0e50*/  IMAD.WIDE R12, R85, 0x4, R10 ;  /* 0x00000004550c7825 */ /* 0x002fca00078e020a */
[----:B------:R-:W5:Y:S01]  /*0e60*/  LDG.E R67, desc[UR10][R12.64] ;  /* 0x0000000a0c437981 */ /* 0x000f62000c1e1900 */
[----:B----4-:R-:W-:-:S05]  /*0e70*/  IMAD.WIDE R22, R85, 0x4, R12 ;  /* 0x0000000455167825 */ /* 0x010fca00078e020c */
[----:B------:R-:W4:Y:S01]  /*0e80*/  LDG.E R65, desc[UR10][R22.64] ;  /* 0x0000000a16417981 */ /* 0x000f22000c1e1900 */
[----:B------:R-:W-:-:S05]  /*0e90*/  IMAD.WIDE R24, R85, 0x4, R22 ;  /* 0x0000000455187825 */ /* 0x000fca00078e0216 */
[----:B------:R-:W4:Y:S01]  /*0ea0*/  LDG.E R63, desc[UR10][R24.64] ;  /* 0x0000000a183f7981 */ /* 0x000f22000c1e1900 */
[----:B------:R-:W-:-:S05]  /*0eb0*/  IMAD.WIDE R26, R85, 0x4, R24 ;  /* 0x00000004551a7825 */ /* 0x000fca00078e0218 */
[----:B------:R1:W4:Y:S01]  /*0ec0*/  LDG.E R61, desc[UR10][R26.64] ;  /* 0x0000000a1a3d7981 */ /* 0x000322000c1e1900 */
[----:B------:R-:W-:-:S05]  /*0ed0*/  IMAD.WIDE R28, R85, 0x4, R26 ;  /* 0x00000004551c7825 */ /* 0x000fca00078e021a */
[----:B------:R-:W4:Y:S01]  /*0ee0*/  LDG.E R59, desc[UR10][R28.64] ;  /* 0x0000000a1c3b7981 */ /* 0x000f22000c1e1900 */
[C---:B0-----:R-:W-:Y:S01]  /*0ef0*/  IMAD.WIDE R10, R85.reuse, 0x4, R28 ;  /* 0x00000004550a7825 */ /* 0x041fe200078e021c */
[----:B-1----:R-:W0:Y:S04]  /*0f00*/  LDC.64 R26, c[0x0][0x388] ;  /* 0x0000e200ff1a7b82 */ /* 0x002e280000000a00 */
[----:B------:R-:W4:Y:S01]  /*0f10*/  LDG.E R57, desc[UR10][R10.64] ;  /* 0x0000000a0a397981 */ /* 0x000f22000c1e1900 */
[----:B------:R-:W-:-:S05]  /*0f20*/  IMAD.WIDE R30, R85, 0x4, R10 ;  /* 0x00000004551e7825 */ /* 0x000fca00078e020a */
        /* <DEDUP_REMOVED lines=9> */
[----:B0-----:R-:W-:-:S05]  /*0fc0*/  IMAD.WIDE R80, R118, 0x8, R26 ;  /* 0x0000000876507825 */ /* 0x001fca00078e021a */
[----:B------:R-:W4:Y:S01]  /*0fd0*/  LDG.E.64 R50, desc[UR10][R80.64] ;  /* 0x0000000a50327981 */ /* 0x000f22000c1e1b00 */
[----:B--2---:R-:W-:-:S05]  /*0fe0*/  IMAD.WIDE R82, R116, 0x8, R26 ;  /* 0x0000000874527825 */ /* 0x004fca00078e021a */
[----:B------:R-:W2:Y:S01]  /*0ff0*/  LDG.E.64 R98, desc[UR10][R82.64] ;  /* 0x0000000a52627981 */ /* 0x000ea2000c1e1b00 */
[----:B---3--:R-:W-:-:S05]  /*1000*/  IMAD.WIDE R78, R115, 0x8, R26 ;  /* 0x00000008734e7825 */ /* 0x008fca00078e021a */
[----:B------:R-:W3:Y:S01]  /*1010*/  LDG.E.64 R96, desc[UR10][R78.64] ;  /* 0x0000000a4e607981 */ /* 0x000ee2000c1e1b00 */
[----:B-----5:R-:W-:-:S05]  /*1020*/  IMAD.WIDE R76, R114, 0x8, R26 ;  /* 0x00000008724c7825 */ /* 0x020fca00078e021a */
[----:B------:R-:W5:Y:S01]  /*1030*/  LDG.E.64 R48, desc[UR10][R76.64] ;  /* 0x0000000a4c307981 */ /* 0x000f62000c1e1b00 */
[----:B------:R-:W-:-:S05]  /*1040*/  IMAD.WIDE R74, R113, 0x8, R26 ;  /* 0x00000008714a7825 */ /* 0x000fca00078e021a */
[----:B------:R-:W5:Y:S01]  /*1050*/  LDG.E.64 R52, desc[UR10][R74.64] ;  /* 0x0000000a4a347981 */ /* 0x000f62000c1e1b00 */
[----:B------:R-:W-:-:S05]  /*1060*/  IMAD.WIDE R72, R112, 0x8, R26 ;  /* 0x0000000870487825 */ /* 0x000fca00078e021a */
[----:B------:R-:W5:Y:S01]  /*1070*/  LDG.E.64 R46, desc[UR10][R72.64] ;  /* 0x0000000a482e7981 */ /* 0x000f62000c1e1b00 */
[----:B------:R-:W-:-:S05]  /*1080*/  IMAD.WIDE R68, R69, 0x8, R26 ;  /* 0x0000000845447825 */ /* 0x000fca00078e021a */
[----:B------:R-:W5:Y:S01]  /*1090*/  LDG.E.64 R40, desc[UR10][R68.64] ;  /* 0x0000000a44287981 */ /* 0x000f62000c1e1b00 */
[----:B------:R-:W-:-:S04]  /*10a0*/  IMAD.WIDE R70, R0, 0x8, R26 ;  /* 0x0000000800467825 */ /* 0x000fc800078e021a */
[--C-:B------:R-:W-:Y:S01]  /*10b0*/  IMAD.WIDE R66, R67, 0x8, R26.reuse ;  /* 0x0000000843427825 */ /* 0x100fe200078e021a */
[----:B------:R-:W5:Y:S04]  /*10c0*/  LDG.E.64 R44, desc[UR10][R70.64] ;  /* 0x0000000a462c7981 */ /* 0x000f68000c1e1b00 */
[----:B------:R-:W5:Y:S01]  /*10d0*/  LDG.E.64 R36, desc[UR10][R66.64] ;  /* 0x0000000a42247981 */ /* 0x000f62000c1e1b00 */
[----:B----4-:R-:W-:-:S05]  /*10e0*/  IMAD.WIDE R64, R65, 0x8, R26 ;  /* 0x0000000841407825 */ /* 0x010fca00078e021a */
[----:B------:R-:W4:Y:S01]  /*10f0*/  LDG.E.64 R38, desc[UR10][R64.64] ;  /* 0x0000000a40267981 */ /* 0x000f22000c1e1b00 */
[----:B------:R-:W-:-:S04]  /*1100*/  IMAD.WIDE R62, R63, 0x8, R26 ;  /* 0x000000083f3e7825 */ /* 0x000fc800078e021a */
[--C-:B------:R-:W-:Y:S01]  /*1110*/  IMAD.WIDE R60, R61, 0x8, R26.reuse ;  /* 0x000000083d3c7825 */ /* 0x100fe200078e021a */
[----:B------:R-:W4:Y:S04]  /*1120*/  LDG.E.64 R12, desc[UR10][R62.64] ;  /* 0x0000000a3e0c7981 */ /* 0x000f28000c1e1b00 */
[----:B------:R-:W4:Y:S01]  /*1130*/  LDG.E.64 R32, desc[UR10][R60.64] ;  /* 0x0000000a3c207981 */ /* 0x000f22000c1e1b00 */
[----:B------:R-:W-:-:S05]  /*1140*/  IMAD.WIDE R58, R59, 0x8, R26 ;  /* 0x000000083b3a7825 */ /* 0x000fca00078e021a */
[----:B------:R-:W4:Y:S01]  /*1150*/  LDG.E.64 R28, desc[UR10][R58.64] ;  /* 0x0000000a3a1c7981 */ /* 0x000f22000c1e1b00 */
[----:B------:R-:W-:-:S05]  /*1160*/  IMAD.WIDE R56, R57, 0x8, R26 ;  /* 0x0000000839387825 */ /* 0x000fca00078e021a */
[----:B------:R-:W4:Y:S01]  /*1170*/  LDG.E.64 R10, desc[UR10][R56.64] ;  /* 0x0000000a380a7981 */ /* 0x000f22000c1e1b00 */
[----:B------:R-:W-:-:S04]  /*1180*/  IMAD.WIDE R54, R55, 0x8, R26 ;  /* 0x0000000837367825 */ /* 0x000fc800078e021a */
[--C-:B------:R-:W-:Y:S01]  /*1190*/  IMAD.WIDE R34, R35, 0x8, R26.reuse ;  /* 0x0000000823227825 */ /* 0x100fe200078e021a */
[----:B------:R-:W4:Y:S05]  /*11a0*/  LDG.E.64 R42, desc[UR10][R54.64] ;  /* 0x0000000a362a7981 */ /* 0x000f2a000c1e1b00 */
[----:B------:R-:W4:Y:S01]  /*11b0*/  LDG.E.64 R34, desc[UR10][R34.64] ;  /* 0x0000000a22227981 */ /* 0x000f22000c1e1b00 */
[----:B------:R-:W-:-:S06]  /*11c0*/  IMAD.WIDE R22, R23, 0x8, R26 ;  /* 0x0000000817167825 */ /* 0x000fcc00078e021a */
[----:B------:R-:W4:Y:S01]  /*11d0*/  LDG.E.64 R22, desc[UR10][R22.64] ;  /* 0x0000000a16167981 */ /* 0x000f22000c1e1b00 */
[----:B------:R-:W-:-:S04]  /*11e0*/  IMAD.WIDE R24, R25, 0x8, R26 ;  /* 0x0000000819187825 */ /* 0x000fc800078e021a */
[----:B------:R-:W-:Y:S02]  /*11f0*/  IMAD.WIDE R30, R101, 0x8, R26 ;  /* 0x00000008651e7825 */ /* 0x000fe400078e021a */
[----:B------:R-:W4:Y:S04]  /*1200*/  LDG.E.64 R24, desc[UR10][R24.64] ;  /* 0x0000000a18187981 */ /* 0x000f28000c1e1b00 */
[----:B------:R-:W4:Y:S01]  /*1210*/  LDG.E.64 R30, desc[UR10][R30.64] ;  /* 0x0000000a1e1e7981 */ /* 0x000f22000c1e1b00 */
[----:B------:R-:W0:Y:S01]  /*1220*/  MUFU.RCP64H R27, R15 ;  /* 0x0000000f001b7308 */ /* 0x000e220000001800 */
[----:B------:R-:W-:-:S06]  /*1230*/  IMAD.MOV.U32 R26, RZ, RZ, 0x1 ;  /* 0x00000001ff1a7424 */ /* 0x000fcc00078e00ff */
[----:B0-----:R-:W-:-:S08]  /*1240*/  DFMA R100, -R14, R26, 1 ;  /* 0x3ff000000e64742b */ /* 0x001fd0000000011a */
[----:B------:R-:W-:-:S08]  /*1250*/  DFMA R100, R100, R100, R100 ;  /* 0x000000646464722b */ /* 0x000fd00000000064 */
[----:B------:R-:W-:-:S08]  /*1260*/  DFMA R26, R26, R100, R26 ;  /* 0x000000641a1a722b */ /* 0x000fd0000000001a */
[----:B------:R-:W-:-:S08]  /*1270*/  DFMA R108, -R14, R26, 1 ;  /* 0x3ff000000e6c742b */ /* 0x000fd0000000011a */
[----:B------:R-:W-:Y:S02]  /*1280*/  DFMA R26, R26, R108, R26 ;  /* 0x0000006c1a1a722b */ /* 0x000fe4000000001a */
[C---:B--2---:R-:W-:Y:S02]  /*1290*/  DMUL R102, R98.reuse, 11 ;  /* 0x4026000062667828 */ /* 0x044fe40000000000 */
[----:B------:R-:W-:Y:S02]  /*12a0*/  DMUL R106, R98, -4 ;  /* 0xc0100000626a7828 */ /* 0x000fe40000000000 */
[----:B------:R-:W-:-:S04]  /*12b0*/  DADD R100, R50, R98 ;  /* 0x0000000032647229 */ /* 0x000fc80000000062 */
[C---:B------:R-:W-:Y:S02]  /*12c0*/  DFMA R102, R50.reuse, -30, -R102 ;  /* 0xc03e00003266782b */ /* 0x040fe40000000866 */
[----:B------:R-:W-:Y:S02]  /*12d0*/  DFMA R108, R50, 12, R106 ;  /* 0x40280000326c782b */ /* 0x000fe4000000006a */
[--C-:B---3--:R-:W-:Y:S02]  /*12e0*/  DADD R110, R96, R96.reuse ;  /* 0x00000000606e7229 */ /* 0x108fe40000000060 */
[----:B------:R-:W-:Y:S02]  /*12f0*/  DADD R100, R100, R96 ;  /* 0x0000000064647229 */ /* 0x000fe40000000060 */
[C---:B------:R-:W-:Y:S02]  /*1300*/  DFMA R102, R96.reuse, -11, R102 ;  /* 0xc02600006066782b */ /* 0x040fe40000000066 */
[----:B------:R-:W-:-:S02]  /*1310*/  DFMA R108, R96, -4, R108 ;  /* 0xc0100000606c782b */ /* 0x000fc4000000006c */
[----:B------:R-:W-:Y:S02]  /*1320*/  DFMA R110, R98, 2, R110 ;  /* 0x40000000626e782b */ /* 0x000fe4000000006e */
[C-C-:B------:R-:W-:Y:S02]  /*1330*/  DFMA R50, R96.reuse, 4, R106.reuse ;  /* 0x401000006032782b */ /* 0x140fe4000000006a */
[----:B------:R-:W-:Y:S02]  /*1340*/  DFMA R106, R96, -4, R106 ;  /* 0xc0100000606a782b */ /* 0x000fe4000000006a */
[----:B------:R-:W-:Y:S02]  /*1350*/  DADD R96, R98, -R96 ;  /* 0x0000000062607229 */ /* 0x000fe40000000860 */
[----:B-----5:R-:W-:Y:S02]  /*1360*/  DADD R100, R100, R48 ;  /* 0x0000000064647229 */ /* 0x020fe40000000030 */
[----:B------:R-:W-:-:S02]  /*1370*/  DMUL R98, R48, 4 ;  /* 0x4010000030627828 */ /* 0x000fc40000000000 */
[C---:B------:R-:W-:Y:S02]  /*1380*/  DFMA R102, R48.reuse, -11, R102 ;  /* 0xc02600003066782b */ /* 0x040fe40000000066 */
[----:B------:R-:W-:Y:S02]  /*1390*/  DFMA R108, R48, -4, R108 ;  /* 0xc0100000306c782b */ /* 0x000fe4000000006c */
[----:B------:R-:W-:Y:S02]  /*13a0*/  DADD R110, R110, -R48 ;  /* 0x000000006e6e7229 */ /* 0x000fe40000000830 */
[----:B------:R-:W-:Y:S02]  /*13b0*/  DFMA R106, R48, 2, R106 ;  /* 0x40000000306a782b */ /* 0x000fe4000000006a */
[--C-:B------:R-:W-:Y:S02]  /*13c0*/  DADD R120, R52, R52.reuse ;  /* 0x0000000034787229 */ /* 0x100fe40000000034 */
[----:B------:R-:W-:-:S02]  /*13d0*/  DADD R100, R100, R52 ;  /* 0x0000000064647229 */ /* 0x000fc40000000034 */
[----:B------:R-:W-:Y:S02]  /*13e0*/  DFMA R98, R52, 4, -R98 ;  /* 0x401000003462782b */ /* 0x000fe40000000862 */
[----:B------:R-:W-:Y:S02]  /*13f0*/  DADD R122, R48, R52 ;  /* 0x00000000307a7229 */ /* 0x000fe40000000034 */
[C---:B------:R-:W-:Y:S02]  /*1400*/  DFMA R102, R52.reuse, -11, R102 ;  /* 0xc02600003466782b */ /* 0x040fe40000000066 */
[----:B------:R-:W-:Y:S02]  /*1410*/  DFMA R108, R52, -4, R108 ;  /* 0xc0100000346c782b */ /* 0x000fe4000000006c */
[--C-:B------:R-:W-:Y:S02]  /*1420*/  DADD R110, R110, -R52.reuse ;  /* 0x000000006e6e7229 */ /* 0x100fe40000000834 */
[----:B------:R-:W-:-:S02]  /*1430*/  DADD R52, R48, -R52 ;  /* 0x0000000030347229 */ /* 0x000fc40000000834 */
[--C-:B------:R-:W-:Y:S02]  /*1440*/  DADD R106, R106, R120.reuse ;  /* 0x000000006a6a7229 */ /* 0x100fe40000000078 */
[----:B------:R-:W-:Y:S02]  /*1450*/  DFMA R48, R48, -2, -R120 ;  /* 0xc00000003030782b */ /* 0x000fe40000000878 */
[--C-:B------:R-:W-:Y:S02]  /*1460*/  DADD R100, R100, R46.reuse ;  /* 0x0000000064647229 */ /* 0x100fe4000000002e */
[----:B------:R-:W-:Y:S02]  /*1470*/  DADD R122, R122, -R46 ;  /* 0x000000007a7a7229 */ /* 0x000fe4000000082e */
[C---:B------:R-:W-:Y:S02]  /*1480*/  DFMA R102, R46.reuse, -11, R102 ;  /* 0xc02600002e66782b */ /* 0x040fe40000000066 */
[----:B------:R-:W-:-:S02]  /*1490*/  DFMA R108, R46, -4, R108 ;  /* 0xc01000002e6c782b */ /* 0x000fc4000000006c */
[----:B------:R-:W-:Y:S02]  /*14a0*/  DADD R110, R110, -R46 ;  /* 0x000000006e6e7229 */ /* 0x000fe4000000082e */
[C---:B------:R-:W-:Y:S02]  /*14b0*/  DFMA R106, R46.reuse, 2, R106 ;  /* 0x400000002e6a782b */ /* 0x040fe4000000006a */
[----:B------:R-:W-:Y:S02]  /*14c0*/  DFMA R124, R46, 2, R48 ;  /* 0x400000002e7c782b */ /* 0x000fe40000000030 */
[----:B------:R-:W-:Y:S02]  /*14d0*/  DADD R50, R50, R40 ;  /* 0x0000000032327229 */ /* 0x000fe40000000028 */
[--C-:B------:R-:W-:Y:S02]  /*14e0*/  DADD R100, R100, R44.reuse ;  /* 0x0000000064647229 */ /* 0x100fe4000000002c */
[----:B------:R-:W-:-:S02]  /*14f0*/  DADD R122, R122, -R44 ;  /* 0x000000007a7a7229 */ /* 0x000fc4000000082c */
[C---:B------:R-:W-:Y:S02]  /*1500*/  DFMA R102, R44.reuse, -11, R102 ;  /* 0xc02600002c66782b */ /* 0x040fe40000000066 */
[----:B------:R-:W-:Y:S02]  /*1510*/  DFMA R108, R44, -4, R108 ;  /* 0xc01000002c6c782b */ /* 0x000fe4000000006c */
[----:B------:R-:W-:Y:S02]  /*1520*/  DADD R110, R110, -R44 ;  /* 0x000000006e6e7229 */ /* 0x000fe4000000082c */
[C---:B------:R-:W-:Y:S02]  /*1530*/  DFMA R106, R44.reuse, 2, R106 ;  /* 0x400000002c6a782b */ /* 0x040fe4000000006a */
[----:B------:R-:W-:Y:S02]  /*1540*/  DFMA R124, R44, 2, R124 ;  /* 0x400000002c7c782b */ /* 0x000fe4000000007c */
[----:B------:R-:W-:-:S02]  /*1550*/  DADD R50, R50, -R36 ;  /* 0x0000000032327229 */ /* 0x000fc40000000824 */
[----:B------:R-:W-:Y:S02]  /*1560*/  DMUL R120, R46, 4 ;  /* 0x401000002e787828 */ /* 0x000fe40000000000 */
[--C-:B------:R-:W-:Y:S02]  /*1570*/  DADD R96, R96, R40.reuse ;  /* 0x0000000060607229 */ /* 0x100fe40000000028 */
[--C-:B------:R-:W-:Y:S02]  /*1580*/  DADD R98, R98, R40.reuse ;  /* 0x0000000062627229 */ /* 0x100fe40000000028 */
[--C-:B------:R-:W-:Y:S02]  /*1590*/  DADD R100, R100, R40.reuse ;  /* 0x0000000064647229 */ /* 0x100fe40000000028 */
[----:B------:R-:W-:Y:S02]  /*15a0*/  DADD R122, R122, R40 ;  /* 0x000000007a7a7229 */ /* 0x000fe40000000028 */
[----:B------:R-:W-:-:S02]  /*15b0*/  DFMA R102, R40, 8, R102 ;  /* 0x402000002866782b */ /* 0x000fc40000000066 */
[--C-:B------:R-:W-:Y:S02]  /*15c0*/  DADD R108, R108, R40.reuse ;  /* 0x000000006c6c7229 */ /* 0x100fe40000000028 */
[--C-:B------:R-:W-:Y:S02]  /*15d0*/  DADD R110, R110, R40.reuse ;  /* 0x000000006e6e7229 */ /* 0x100fe40000000028 */
[--C-:B------:R-:W-:Y:S02]  /*15e0*/  DADD R106, R106, R40.reuse ;  /* 0x000000006a6a7229 */ /* 0x100fe40000000028 */
[----:B------:R-:W-:Y:S02]  /*15f0*/  DADD R124, R124, R40 ;  /* 0x000000007c7c7229 */ /* 0x000fe40000000028 */
[----:B----4-:R-:W-:Y:S02]  /*1600*/  DADD R50, R50, R38 ;  /* 0x0000000032327229 */ /* 0x010fe40000000026 */
[----:B------:R-:W-:-:S02]  /*1610*/  DADD R46, R46, -R44 ;  /* 0x000000002e2e7229 */ /* 0x000fc4000000082c */
[----:B------:R-:W-:Y:S02]  /*1620*/  DADD R52, R52, R40 ;  /* 0x0000000034347229 */ /* 0x000fe40000000028 */
[----:B------:R-:W-:Y:S02]  /*1630*/  DFMA R48, R44, 4, -R120 ;  /* 0x401000002c30782b */ /* 0x000fe40000000878 */
[--C-:B------:R-:W-:Y:S02]  /*1640*/  DADD R96, R96, -R36.reuse ;  /* 0x0000000060607229 */ /* 0x100fe40000000824 */
[--C-:B------:R-:W-:Y:S02]  /*1650*/  DADD R98, R98, -R36.reuse ;  /* 0x0000000062627229 */ /* 0x100fe40000000824 */
[C-C-:B------:R-:W-:Y:S02]  /*1660*/  DADD R44, R40.reuse, R36.reuse ;  /* 0x00000000282c7229 */ /* 0x140fe40000000024 */
[----:B------:R-:W-:-:S02]  /*1670*/  DADD R120, R40, -R36 ;  /* 0x0000000028787229 */ /* 0x000fc40000000824 */
[--C-:B------:R-:W-:Y:S02]  /*1680*/  DADD R100, R100, R36.reuse ;  /* 0x0000000064647229 */ /* 0x100fe40000000024 */
[--C-:B------:R-:W-:Y:S02]  /*1690*/  DADD R122, R122, R36.reuse ;  /* 0x000000007a7a7229 */ /* 0x100fe40000000024 */
[----:B------:R-:W-:Y:S02]  /*16a0*/  DADD R40, -R40, R36 ;  /* 0x0000000028287229 */ /* 0x000fe40000000124 */
[----:B------:R-:W-:Y:S02]  /*16b0*/  DFMA R102, R36, 8, R102 ;  /* 0x402000002466782b */ /* 0x000fe40000000066 */
[--C-:B------:R-:W-:Y:S02]  /*16c0*/  DADD R108, R108, R36.reuse ;  /* 0x000000006c6c7229 */ /* 0x100fe40000000024 */
[----:B------:R-:W-:-:S02]  /*16d0*/  DADD R110, R110, R36 ;  /* 0x000000006e6e7229 */ /* 0x000fc40000000024 */
[--C-:B------:R-:W-:Y:S02]  /*16e0*/  DADD R106, R106, R36.reuse ;  /* 0x000000006a6a7229 */ /* 0x100fe40000000024 */
[----:B------:R-:W-:Y:S02]  /*16f0*/  DADD R124, R124, R36 ;  /* 0x000000007c7c7229 */ /* 0x000fe40000000024 */
[----:B------:R-:W-:Y:S02]  /*1700*/  DADD R50, R50, -R12 ;  /* 0x0000000032327229 */ /* 0x000fe4000000080c */
[----:B------:R-:W-:Y:S02]  /*1710*/  DADD R52, R52, -R36 ;  /* 0x0000000034347229 */ /* 0x000fe40000000824 */
[----:B------:R-:W-:Y:S02]  /*1720*/  DADD R46, R46, R32 ;  /* 0x000000002e2e7229 */ /* 0x000fe40000000020 */
[----:B------:R-:W-:-:S02]  /*1730*/  DADD R96, R96, R38 ;  /* 0x0000000060607229 */ /* 0x000fc40000000026 */
[--C-:B------:R-:W-:Y:S02]  /*1740*/  DADD R36, R98, -R38.reuse ;  /* 0x0000000062247229 */ /* 0x100fe40000000826 */
        /* <DEDUP_REMOVED lines=9> */
[----:B------:R-:W-:Y:S02]  /*17e0*/  DADD R50, R50, R32 ;  /* 0x0000000032327229 */ /* 0x000fe40000000020 */
[----:B------:R-:W-:-:S02]  /*17f0*/  DADD R52, R52, -R38 ;  /* 0x0000000034347229 */ /* 0x000fc40000000826 */
[----:B------:R-:W-:Y:S02]  /*1800*/  DADD R46, R46, -R28 ;  /* 0x000000002e2e7229 */ /* 0x000fe4000000081c */
[----:B------:R-:W-:Y:S02]  /*1810*/  DADD R96, R96, -R12 ;  /* 0x0000000060607229 */ /* 0x000fe4000000080c */
[----:B------:R-:W-:Y:S02]  /*1820*/  DADD R44, R44, -R38 ;  /* 0x000000002c2c7229 */ /* 0x000fe40000000826 */
[--C-:B------:R-:W-:Y:S02]  /*1830*/  DADD R100, R100, R12.reuse ;  /* 0x0000000064647229 */ /* 0x100fe4000000000c */
[--C-:B------:R-:W-:Y:S02]  /*1840*/  DADD R122, R122, R12.reuse ;  /* 0x000000007a7a7229 */ /* 0x100fe4000000000c */
[----:B------:R-:W-:-:S02]  /*1850*/  DADD R120, R120, -R12 ;  /* 0x0000000078787229 */ /* 0x000fc4000000080c */
[----:B------:R-:W-:Y:S02]  /*1860*/  DADD R38, R98, -R12 ;  /* 0x0000000062267229 */ /* 0x000fe4000000080c */
[----:B------:R-:W-:Y:S02]  /*1870*/  DFMA R102, R12, 8, R102 ;  /* 0x402000000c66782b */ /* 0x000fe40000000066 */
[--C-:B------:R-:W-:Y:S02]  /*1880*/  DADD R108, R108, R12.reuse ;  /* 0x000000006c6c7229 */ /* 0x100fe4000000000c */
[--C-:B------:R-:W-:Y:S02]  /*1890*/  DADD R110, R110, R12.reuse ;  /* 0x000000006e6e7229 */ /* 0x100fe4000000000c */
[--C-:B------:R-:W-:Y:S02]  /*18a0*/  DADD R106, R106, R12.reuse ;  /* 0x000000006a6a7229 */ /* 0x100fe4000000000c */
[----:B------:R-:W-:-:S02]  /*18b0*/  DADD R124, R124, R12 ;  /* 0x000000007c7c7229 */ /* 0x000fc4000000000c */
[----:B------:R-:W-:Y:S02]  /*18c0*/  DADD R50, R50, -R28 ;  /* 0x0000000032327229 */ /* 0x000fe4000000081c */
[----:B------:R-:W-:Y:S02]  /*18d0*/  DADD R40, R52, R12 ;  /* 0x0000000034287229 */ /* 0x000fe4000000000c */
[----:B------:R-:W-:Y:S02]  /*18e0*/  DADD R98, R46, -R10 ;  /* 0x000000002e627229 */ /* 0x000fe4000000080a */
[--C-:B------:R-:W-:Y:S02]  /*18f0*/  DADD R96, R96, R32.reuse ;  /* 0x0000000060607229 */ /* 0x100fe40000000020 */
[--C-:B------:R-:W-:Y:S02]  /*1900*/  DADD R100, R100, R32.reuse ;  /* 0x0000000064647229 */ /* 0x100fe40000000020 */
[----:B------:R-:W-:-:S02]  /*1910*/  DADD R48, R48, R32 ;  /* 0x0000000030307229 */ /* 0x000fc40000000020 */
[--C-:B------:R-:W-:Y:S02]  /*1920*/  DADD R122, R122, -R32.reuse ;  /* 0x000000007a7a7229 */ /* 0x100fe40000000820 */
[----:B------:R-:W-:Y:S02]  /*1930*/  DADD R120, R120, -R32 ;  /* 0x0000000078787229 */ /* 0x000fe40000000820 */
[----:B------:R-:W-:Y:S02]  /*1940*/  DFMA R102, R32, 8, R102 ;  /* 0x402000002066782b */ /* 0x000fe40000000066 */
[--C-:B------:R-:W-:Y:S02]  /*1950*/  DADD R108, R108, R32.reuse ;  /* 0x000000006c6c7229 */ /* 0x100fe40000000020 */
[--C-:B------:R-:W-:Y:S02]  /*1960*/  DADD R110, R110, R32.reuse ;  /* 0x000000006e6e7229 */ /* 0x100fe40000000020 */
[----:B------:R-:W-:-:S02]  /*1970*/  DADD R106, R106, R32 ;  /* 0x000000006a6a7229 */ /* 0x000fc40000000020 */
[----:B------:R-:W-:Y:S02]  /*1980*/  DADD R124, R124, -R32 ;  /* 0x000000007c7c7229 */ /* 0x000fe40000000820 */
[----:B------:R-:W-:Y:S02]  /*1990*/  DADD R46, R50, R10 ;  /* 0x00000000322e7229 */ /* 0x000fe4000000000a */
[----:B------:R-:W-:Y:S02]  /*19a0*/  DADD R98, R98, R42 ;  /* 0x0000000062627229 */ /* 0x000fe4000000002a */
[----:B------:R-:W-:Y:S02]  /*19b0*/  DADD R50, R40, R34 ;  /* 0x0000000028327229 */ /* 0x000fe40000000022 */
[--C-:B------:R-:W-:Y:S02]  /*19c0*/  DADD R36, R36, R12.reuse ;  /* 0x0000000024247229 */ /* 0x100fe4000000000c */
[----:B------:R-:W-:-:S02]  /*19d0*/  DADD R52, R44, -R12 ;  /* 0x000000002c347229 */ /* 0x000fc4000000080c */
[--C-:B------:R-:W-:Y:S02]  /*19e0*/  DADD R96, R96, -R28.reuse ;  /* 0x0000000060607229 */ /* 0x100fe4000000081c */
[C-C-:B------:R-:W-:Y:S02]  /*19f0*/  DADD R12, R32.reuse, R28.reuse ;  /* 0x00000000200c7229 */ /* 0x140fe4000000001c */
[--C-:B------:R-:W-:Y:S02]  /*1a00*/  DADD R44, R32, -R28.reuse ;  /* 0x00000000202c7229 */ /* 0x100fe4000000081c */
[--C-:B------:R-:W-:Y:S02]  /*1a10*/  DADD R100, R100, R28.reuse ;  /* 0x0000000064647229 */ /* 0x100fe4000000001c */
[--C-:B------:R-:W-:Y:S02]  /*1a20*/  DADD R48, R48, -R28.reuse ;  /* 0x0000000030307229 */ /* 0x100fe4000000081c */
[----:B------:R-:W-:-:S02]  /*1a30*/  DADD R122, R122, -R28 ;  /* 0x000000007a7a7229 */ /* 0x000fc4000000081c */
[----:B------:R-:W-:Y:S02]  /*1a40*/  DADD R120, R120, R28 ;  /* 0x0000000078787229 */ /* 0x000fe4000000001c */
[----:B------:R-:W-:Y:S02]  /*1a50*/  DFMA R102, R28, 8, R102 ;  /* 0x402000001c66782b */ /* 0x000fe40000000066 */
[--C-:B------:R-:W-:Y:S02]  /*1a60*/  DADD R32, R108, R28.reuse ;  /* 0x000000006c207229 */ /* 0x100fe4000000001c */
[--C-:B------:R-:W-:Y:S02]  /*1a70*/  DADD R110, R110, R28.reuse ;  /* 0x000000006e6e7229 */ /* 0x100fe4000000001c */
[--C-:B------:R-:W-:Y:S02]  /*1a80*/  DADD R106, R106, R28.reuse ;  /* 0x000000006a6a7229 */ /* 0x100fe4000000001c */
[----:B------:R-:W-:-:S02]  /*1a90*/  DADD R124, R124, -R28 ;  /* 0x000000007c7c7229 */ /* 0x000fc4000000081c */
[----:B------:R-:W-:Y:S02]  /*1aa0*/  DADD R98, R98, R34 ;  /* 0x0000000062627229 */ /* 0x000fe40000000022 */
[----:B------:R-:W-:Y:S02]  /*1ab0*/  DADD R50, R50, -R22 ;  /* 0x0000000032327229 */ /* 0x000fe40000000816 */
[--C-:B------:R-:W-:Y:S02]  /*1ac0*/  DADD R28, R96, R10.reuse ;  /* 0x00000000601c7229 */ /* 0x100fe4000000000a */
[--C-:B------:R-:W-:Y:S02]  /*1ad0*/  DADD R100, R100, R10.reuse ;  /* 0x0000000064647229 */ /* 0x100fe4000000000a */
[--C-:B------:R-:W-:Y:S02]  /*1ae0*/  DADD R48, R48, -R10.reuse ;  /* 0x0000000030307229 */ /* 0x100fe4000000080a */
[----:B------:R-:W-:-:S02]  /*1af0*/  DADD R122, R122, -R10 ;  /* 0x000000007a7a7229 */ /* 0x000fc4000000080a */
[--C-:B------:R-:W-:Y:S02]  /*1b00*/  DADD R12, R12, -R10.reuse ;  /* 0x000000000c0c7229 */ /* 0x100fe4000000080a */
[--C-:B------:R-:W-:Y:S02]  /*1b10*/  DADD R120, R120, -R10.reuse ;  /* 0x0000000078787229 */ /* 0x100fe4000000080a */
[----:B------:R-:W-:Y:S02]  /*1b20*/  DADD R40, R44, -R10 ;  /* 0x000000002c287229 */ /* 0x000fe4000000080a */
[----:B------:R-:W-:Y:S02]  /*1b30*/  DFMA R102, R10, 8, R102 ;  /* 0x402000000a66782b */ /* 0x000fe40000000066 */
[--C-:B------:R-:W-:Y:S02]  /*1b40*/  DADD R32, R32, R10.reuse ;  /* 0x0000000020207229 */ /* 0x100fe4000000000a */
[----:B------:R-:W-:-:S02]  /*1b50*/  DADD R110, R110, R10 ;  /* 0x000000006e6e7229 */ /* 0x000fc4000000000a */
[--C-:B------:R-:W-:Y:S02]  /*1b60*/  DADD R106, R106, R10.reuse ;  /* 0x000000006a6a7229 */ /* 0x100fe4000000000a */
[----:B------:R-:W-:Y:S02]  /*1b70*/  DADD R124, R124, -R10 ;  /* 0x000000007c7c7229 */ /* 0x000fe4000000080a */
[----:B------:R-:W-:Y:S02]  /*1b80*/  DADD R98, R98, -R22 ;  /* 0x0000000062627229 */ /* 0x000fe40000000816 */
[----:B------:R-:W-:Y:S02]  /*1b90*/  DADD R10, R50, R24 ;  /* 0x00000000320a7229 */ /* 0x000fe40000000018 */
[--C-:B------:R-:W-:Y:S02]  /*1ba0*/  DADD R50, R28, -R42.reuse ;  /* 0x000000001c327229 */ /* 0x100fe4000000082a */
[----:B------:R-:W-:-:S02]  /*1bb0*/  DADD R28, R46, -R42 ;  /* 0x000000002e1c7229 */ /* 0x000fc4000000082a */
[----:B------:R-:W-:Y:S02]  /*1bc0*/  DADD R46, R12, -R42 ;  /* 0x000000000c2e7229 */ /* 0x000fe4000000082a */
[----:B------:R-:W-:Y:S02]  /*1bd0*/  DADD R98, R98, -R24 ;  /* 0x0000000062627229 */ /* 0x000fe40000000818 */
[----:B------:R-:W-:Y:S02]  /*1be0*/  DADD R12, R10, -R30 ;  /* 0x000000000a0c7229 */ /* 0x000fe4000000081e */
[--C-:B------:R-:W-:Y:S02]  /*1bf0*/  DADD R44, R120, R42.reuse ;  /* 0x00000000782c7229 */ /* 0x100fe4000000002a */
[--C-:B------:R-:W-:Y:S02]  /*1c00*/  DADD R120, R40, R42.reuse ;  /* 0x0000000028787229 */ /* 0x100fe4000000002a */
[----:B------:R-:W-:-:S02]  /*1c10*/  DADD R40, R110, R42 ;  /* 0x000000006e287229 */ /* 0x000fc4000000002a */
[----:B------:R-:W-:Y:S02]  /*1c20*/  DADD R10, R98, R30 ;  /* 0x00000000620a7229 */ /* 0x000fe4000000001e */
[----:B------:R-:W-:Y:S02]  /*1c30*/  DMUL R110, R12, R12 ;  /* 0x0000000c0c6e7228 */ /* 0x000fe40000000000 */
[--C-:B------:R-:W-:Y:S02]  /*1c40*/  DADD R96, R100, R42.reuse ;  /* 0x0000000064607229 */ /* 0x100fe4000000002a */
[----:B------:R-:W-:Y:S02]  /*1c50*/  DADD R100, R32, R42 ;  /* 0x0000000020647229 */ /* 0x000fe4000000002a */
[----:B------:R-:W-:Y:S02]  /*1c60*/  DMUL R108, R10, R10 ;  /* 0x0000000a0a6c7228 */ /* 0x000fe40000000000 */
[----:B------:R-:W-:-:S02]  /*1c70*/  DFMA R32, R50, R50, R110 ;  /* 0x000000323220722b */ /* 0x000fc4000000006e */
[----:B------:R-:W-:Y:S02]  /*1c80*/  DADD R126, R48, R42 ;  /* 0x00000000307e7229 */ /* 0x000fe4000000002a */
[----:B------:R-:W-:-:S04]  /*1c90*/  DFMA R102, R42, 8, R102 ;  /* 0x402000002a66782b */ /* 0x000fc80000000066 */
[----:B------:R-:W-:Y:S02]  /*1ca0*/  DADD R32, R32, R108 ;  /* 0x0000000020207229 */ /* 0x000fe4000000006c */
[----:B------:R-:W-:Y:S02]  /*1cb0*/  DADD R48, R122, -R42 ;  /* 0x000000007a307229 */ /* 0x000fe4000000082a */
[----:B------:R-:W-:Y:S02]  /*1cc0*/  DADD R122, R34, R34 ;  /* 0x00000000227a7229 */ /* 0x000fe40000000022 */
[----:B------:R-:W-:Y:S02]  /*1cd0*/  DADD R98, R106, R42 ;  /* 0x000000006a627229 */ /* 0x000fe4000000002a */
[--C-:B------:R-:W-:Y:S02]  /*1ce0*/  DADD R106, R36, R34.reuse ;  /* 0x00000000246a7229 */ /* 0x100fe40000000022 */
[----:B------:R-:W-:-:S02]  /*1cf0*/  DADD R96, R96, R34 ;  /* 0x0000000060607229 */ /* 0x000fc40000000022 */
[--C-:B------:R-:W-:Y:S02]  /*1d00*/  DADD R126, R126, R34.reuse ;  /* 0x000000007e7e7229 */ /* 0x100fe40000000022 */
[--C-:B------:R-:W-:Y:S02]  /*1d10*/  DADD R38, R38, R34.reuse ;  /* 0x0000000026267229 */ /* 0x100fe40000000022 */
[----:B------:R-:W-:Y:S02]  /*1d20*/  DADD R120, R120, -R34 ;  /* 0x0000000078787229 */ /* 0x000fe40000000822 */
[----:B------:R-:W-:Y:S02]  /*1d30*/  DFMA R102, R34, 8, R102 ;  /* 0x402000002266782b */ /* 0x000fe40000000066 */
[----:B------:R-:W-:Y:S02]  /*1d40*/  DADD R36, R100, R34 ;  /* 0x0000000064247229 */ /* 0x000fe40000000022 */
[----:B------:R-:W-:-:S02]  /*1d50*/  DMUL R100, R32, 19 ;  /* 0x4033000020647828 */ /* 0x000fc40000000000 */
[--C-:B------:R-:W-:Y:S02]  /*1d60*/  DADD R40, R40, -R122.reuse ;  /* 0x0000000028287229 */ /* 0x100fe4000000087a */
[----:B------:R-:W-:Y:S02]  /*1d70*/  DADD R98, R98, -R122 ;  /* 0x0000000062627229 */ /* 0x000fe4000000087a */
[--C-:B------:R-:W-:Y:S02]  /*1d80*/  DADD R122, R34, R22.reuse ;  /* 0x00000000227a7229 */ /* 0x100fe40000000016 */
[--C-:B------:R-:W-:Y:S02]  /*1d90*/  DADD R96, R96, R22.reuse ;  /* 0x0000000060607229 */ /* 0x100fe40000000016 */
[--C-:B------:R-:W-:Y:S02]  /*1da0*/  DADD R106, R106, -R22.reuse ;  /* 0x000000006a6a7229 */ /* 0x100fe40000000816 */
[----:B------:R-:W-:-:S02]  /*1db0*/  DADD R126, R126, -R22 ;  /* 0x000000007e7e7229 */ /* 0x000fc40000000816 */
[--C-:B------:R-:W-:Y:S02]  /*1dc0*/  DADD R34, R22, R22.reuse ;  /* 0x0000000016227229 */ /* 0x100fe40000000016 */
[--C-:B------:R-:W-:Y:S02]  /*1dd0*/  DADD R38, R38, -R22.reuse ;  /* 0x0000000026267229 */ /* 0x100fe40000000816 */
[----:B------:R-:W-:Y:S02]  /*1de0*/  DADD R120, R120, R22 ;  /* 0x0000000078787229 */ /* 0x000fe40000000016 */
[----:B------:R-:W-:Y:S02]  /*1df0*/  DFMA R102, R22, 8, R102 ;  /* 0x402000001666782b */ /* 0x000fe40000000066 */
[----:B------:R-:W-:Y:S02]  /*1e00*/  DADD R36, R36, R22 ;  /* 0x0000000024247229 */ /* 0x000fe40000000016 */
[----:B------:R-:W-:-:S08]  /*1e10*/  DMUL R22, R100, R26 ;  /* 0x0000001a64167228 */ /* 0x000fd00000000000 */
[----:B------:R-:W-:-:S08]  /*1e20*/  DFMA R128, -R14, R22, R100 ;  /* 0x000000160e80722b */ /* 0x000fd00000000164 */
[----:B------:R-:W-:Y:S02]  /*1e30*/  DFMA R22, R26, R128, R22 ;  /* 0x000000801a16722b */ /* 0x000fe40000000016 */
[--C-:B------:R-:W-:Y:S02]  /*1e40*/  DADD R40, R40, -R34.reuse ;  /* 0x0000000028287229 */ /* 0x100fe40000000822 */
[----:B------:R-:W-:Y:S02]  /*1e50*/  DADD R98, R98, -R34 ;  /* 0x0000000062627229 */ /* 0x000fe40000000822 */
[--C-:B------:R-:W-:Y:S02]  /*1e60*/  DADD R122, R122, -R24.reuse ;  /* 0x000000007a7a7229 */ /* 0x100fe40000000818 */
[----:B------:R-:W-:Y:S02]  /*1e70*/  DADD R34, R24, R24 ;  /* 0x0000000018227229 */ /* 0x000fe40000000018 */
[----:B------:R-:W-:Y:S01]  /*1e80*/  FFMA R119, RZ, R15, R23 ;  /* 0x0000000fff777223 */ /* 0x000fe20000000017 */
[----:B------:R-:W-:Y:S01]  /*1e90*/  FSETP.GEU.AND P2, PT, |R101|, 6.5827683646048100446e-37, PT ;  /* 0x036000006500780b */ /* 0x000fe20003f4e200 */
[----:B------:R-:W-:-:S03]  /*1ea0*/  DADD R42, R124, -R42 ;  /* 0x000000007c2a7229 */ /* 0x000fc6000000082a */
[----:B------:R-:W-:Y:S01]  /*1eb0*/  FSETP.GT.AND P0, PT, |R119|, 1.469367938527859385e-39, PT ;  /* 0x001000007700780b */ /* 0x000fe20003f04200 */
[--C-:B------:R-:W-:Y:S02]  /*1ec0*/  DADD R96, R96, R24.reuse ;  /* 0x0000000060607229 */ /* 0x100fe40000000018 */
[--C-:B------:R-:W-:Y:S02]  /*1ed0*/  DADD R106, R106, R24.reuse ;  /* 0x000000006a6a7229 */ /* 0x100fe40000000018 */
[--C-:B------:R-:W-:Y:S02]  /*1ee0*/  DADD R124, R38, R24.reuse ;  /* 0x00000000267c7229 */ /* 0x100fe40000000018 */
[--C-:B------:R-:W-:Y:S02]  /*1ef0*/  DADD R126, R126, -R24.reuse ;  /* 0x000000007e7e7229 */ /* 0x100fe40000000818 */
[----:B------:R-:W-:Y:S02]  /*1f00*/  DADD R120, R120, R24 ;  /* 0x0000000078787229 */ /* 0x000fe40000000018 */
[----:B------:R-:W-:-:S02]  /*1f10*/  DFMA R102, R24, 8, R102 ;  /* 0x402000001866782b */ /* 0x000fc40000000066 */
[----:B------:R-:W-:Y:S02]  /*1f20*/  DADD R38, R122, -R30 ;  /* 0x000000007a267229 */ /* 0x000fe4000000081e */
[----:B------:R-:W-:Y:S02]  /*1f30*/  DADD R24, R36, R24 ;  /* 0x0000000024187229 */ /* 0x000fe40000000018 */
[--C-:B------:R-:W-:Y:S02]  /*1f40*/  DADD R26, R40, -R34.reuse ;  /* 0x00000000281a7229 */ /* 0x100fe40000000822 */
[----:B------:R-:W-:Y:S02]  /*1f50*/  DADD R98, R98, -R34 ;  /* 0x0000000062627229 */ /* 0x000fe40000000822 */
[--C-:B------:R-:W-:Y:S02]  /*1f60*/  DADD R122, R30, R30.reuse ;  /* 0x000000001e7a7229 */ /* 0x100fe4000000001e */
[--C-:B------:R-:W-:Y:S01]  /*1f70*/  DADD R40, R96, R30.reuse ;  /* 0x0000000060287229 */ /* 0x100fe2000000001e */
[----:B------:R-:W-:Y:S01]  /*1f80*/  BSSY.RECONVERGENT B2, `(.L_x_56) ;  /* 0x0000010000027945 */ /* 0x000fe20003800200 */
[----:B------:R-:W-:-:S02]  /*1f90*/  DADD R96, R106, -R30 ;  /* 0x000000006a607229 */ /* 0x000fc4000000081e */
[--C-:B------:R-:W-:Y:S02]  /*1fa0*/  DADD R106, R126, R30.reuse ;  /* 0x000000007e6a7229 */ /* 0x100fe4000000001e */
[--C-:B------:R-:W-:Y:S02]  /*1fb0*/  DADD R36, R124, -R30.reuse ;  /* 0x000000007c247229 */ /* 0x100fe4000000081e */
[----:B------:R-:W-:Y:S02]  /*1fc0*/  DADD R34, R120, -R30 ;  /* 0x0000000078227229 */ /* 0x000fe4000000081e */
[----:B------:R-:W-:Y:S02]  /*1fd0*/  DFMA R130, R30, 8, R102 ;  /* 0x402000001e82782b */ /* 0x000fe40000000066 */
[----:B------:R-:W-:Y:S02]  /*1fe0*/  DADD R30, R24, R30 ;  /* 0x00000000181e7229 */ /* 0x000fe4000000001e */
[----:B------:R-:W-:-:S02]  /*1ff0*/  DADD R102, R26, -R122 ;  /* 0x000000001a667229 */ /* 0x000fc4000000087a */
[----:B------:R-:W-:Y:S01]  /*2000*/  DADD R98, R98, -R122 ;  /* 0x0000000062627229 */ /* 0x000fe2000000087a */
[----:B------:R-:W-:Y:S10]  /*2010*/  @P0 BRA P2, `(.L_x_57) ;  /* 0x0000000000180947 */ /* 0x000ff40001000000 */
[----:B------:R-:W-:Y:S01]  /*2020*/  IMAD.MOV.U32 R26, RZ, RZ, R100 ;  /* 0x000000ffff1a7224 */ /* 0x000fe200078e0064 */
[----:B------:R-:W-:Y:S01]  /*2030*/  MOV R27, R101 ;  /* 0x00000065001b7202 */ /* 0x000fe20000000f00 */
[----:B------:R-:W-:Y:S01]  /*2040*/  IMAD.MOV.U32 R24, RZ, RZ, R14 ;  /* 0x000000ffff187224 */ /* 0x000fe200078e000e */
[----:B------:R-:W-:Y:S01]  /*2050*/  MOV R120, 0x2080 ;  /* 0x0000208000787802 */ /* 0x000fe20000000f00 */
[----:B------:R-:W-:-:S07]  /*2060*/  IMAD.MOV.U32 R25, RZ, RZ, R15 ;  /* 0x000000ffff197224 */ /* 0x000fce00078e000f */
[----:B------:R-:W-:Y:S05]  /*2070*/  CALL.REL.NOINC `($__internal_3_$__cuda_sm20_div_rn_f64_full) ;  /* 0x00000028005c7944 */ /* 0x000fea0003c00000 */
.L_x_57:
[----:B------:R-:W-:Y:S05]  /*2080*/  BSYNC.RECONVERGENT B2 ;  /* 0x0000000000027941 */ /* 0x000fea0003800200 */
.L_x_56:
[----:B------:R-:W0:Y:S01]  /*2090*/  MUFU.RCP64H R25, R15 ;  /* 0x0000000f00197308 */ /* 0x000e220000001800 */
[----:B------:R-:W-:Y:S01]  /*20a0*/  MOV R24, 0x1 ;  /* 0x0000000100187802 */ /* 0x000fe20000000f00 */
[----:B------:R-:W-:Y:S01]  /*20b0*/  DMUL R100, R32, -5.5 ;  /* 0xc016000020647828 */ /* 0x000fe20000000000 */
[----:B------:R-:W-:Y:S09]  /*20c0*/  BSSY.RECONVERGENT B2, `(.L_x_58) ;  /* 0x0000017000027945 */ /* 0x000ff20003800200 */
[----:B------:R-:W-:Y:S01]  /*20d0*/  FSETP.GEU.AND P2, PT, |R101|, 6.5827683646048100446e-37, PT ;  /* 0x036000006500780b */ /* 0x000fe20003f4e200 */
[----:B0-----:R-:W-:-:S08]  /*20e0*/  DFMA R26, -R14, R24, 1 ;  /* 0x3ff000000e1a742b */ /* 0x001fd00000000118 */
[----:B------:R-:W-:-:S08]  /*20f0*/  DFMA R26, R26, R26, R26 ;  /* 0x0000001a1a1a722b */ /* 0x000fd0000000001a */
[----:B------:R-:W-:-:S08]  /*2100*/  DFMA R26, R24, R26, R24 ;  /* 0x0000001a181a722b */ /* 0x000fd00000000018 */
[----:B------:R-:W-:-:S08]  /*2110*/  DFMA R24, -R14, R26, 1 ;  /* 0x3ff000000e18742b */ /* 0x000fd0000000011a */
[----:B------:R-:W-:Y:S02]  /*2120*/  DFMA R120, R26, R24, R26 ;  /* 0x000000181a78722b */ /* 0x000fe4000000001a */
[----:B------:R-:W-:-:S06]  /*2130*/  DFMA R24, R40, -11, R22 ;  /* 0xc02600002818782b */ /* 0x000fcc0000000016 */
[----:B------:R-:W-:Y:S02]  /*2140*/  DMUL R26, R120, R100 ;  /* 0x00000064781a7228 */ /* 0x000fe40000000000 */
[----:B------:R-:W-:-:S06]  /*2150*/  DFMA R24, -R104, UR14, R24 ;  /* 0x0000000e68187c2b */ /* 0x000fcc0008000118 */
[----:B------:R-:W-:Y:S02]  /*2160*/  DFMA R32, -R14, R26, R100 ;  /* 0x0000001a0e20722b */ /* 0x000fe40000000164 */
[----:B------:R-:W-:-:S06]  /*2170*/  DADD R24, -R130, R24 ;  /* 0x0000000082187229 */ /* 0x000fcc0000000118 */
[----:B------:R-:W-:Y:S02]  /*2180*/  DFMA R22, R120, R32, R26 ;  /* 0x000000207816722b */ /* 0x000fe4000000001a */
[----:B------:R-:W-:-:S08]  /*2190*/  DFMA R32, R24, R92, R130 ;  /* 0x0000005c1820722b */ /* 0x000fd00000000082 */
        /* <DEDUP_REMOVED lines=9> */
.L_x_59:
[----:B------:R-:W-:Y:S05]  /*2230*/  BSYNC.RECONVERGENT B2 ;  /* 0x0000000000027941 */ /* 0x000fea0003800200 */
.L_x_58:
[----:B------:R-:W0:Y:S01]  /*2240*/  MUFU.RCP64H R27, R15 ;  /* 0x0000000f001b7308 */ /* 0x000e220000001800 */
[----:B------:R-:W-:Y:S01]  /*2250*/  IMAD.MOV.U32 R26, RZ, RZ, 0x1 ;  /* 0x00000001ff1a7424 */ /* 0x000fe200078e00ff */
[----:B------:R-:W-:Y:S01]  /*2260*/  UMOV UR8, 0x55555555 ;  /* 0x5555555500087882 */ /* 0x000fe20000000000 */
[----:B------:R-:W-:Y:S01]  /*2270*/  UMOV UR9, 0x3fe55555 ;  /* 0x3fe5555500097882 */ /* 0x000fe20000000000 */
[----:B------:R-:W-:Y:S03]  /*2280*/  BSSY.RECONVERGENT B2, `(.L_x_60) ;  /* 0x000001f000027945 */ /* 0x000fe60003800200 */
[----:B0-----:R-:W-:-:S08]  /*2290*/  DFMA R24, -R14, R26, 1 ;  /* 0x3ff000000e18742b */ /* 0x001fd0000000011a */
[----:B------:R-:W-:Y:S02]  /*22a0*/  DFMA R100, R24, R24, R24 ;  /* 0x000000181864722b */ /* 0x000fe40000000018 */
[----:B------:R-:W-:-:S06]  /*22b0*/  DADD R24, R50, R50 ;  /* 0x0000000032187229 */ /* 0x000fcc0000000032 */
[----:B------:R-:W-:Y:S02]  /*22c0*/  DFMA R100, R26, R100, R26 ;  /* 0x000000641a64722b */ /* 0x000fe4000000001a */
[----:B------:R-:W-:-:S06]  /*22d0*/  DFMA R24, R50, R24, -R110 ;  /* 0x000000183218722b */ /* 0x000fcc000000086e */
[----:B------:R-:W-:Y:S02]  /*22e0*/  DFMA R26, -R14, R100, 1 ;  /* 0x3ff000000e1a742b */ /* 0x000fe40000000164 */
[----:B------:R-:W-:Y:S02]  /*22f0*/  DADD R122, -R108, R24 ;  /* 0x000000006c7a7229 */ /* 0x000fe40000000118 */
[----:B------:R-:W-:-:S04]  /*2300*/  DFMA R24, R40, 3, R22 ;  /* 0x400800002818782b */ /* 0x000fc80000000016 */
[----:B------:R-:W-:-:S04]  /*2310*/  DFMA R120, R100, R26, R100 ;  /* 0x0000001a6478722b */ /* 0x000fc80000000064 */
[----:B------:R-:W-:Y:S01]  /*2320*/  FSETP.GEU.AND P2, PT, |R123|, 6.5827683646048100446e-37, PT ;  /* 0x036000007b00780b */ /* 0x000fe20003f4e200 */
[----:B------:R-:W-:-:S03]  /*2330*/  DADD R24, -R30, R24 ;  /* 0x000000001e187229 */ /* 0x000fc60000000118 */
[----:B------:R-:W-:-:S05]  /*2340*/  DMUL R26, R120, R122 ;  /* 0x0000007a781a7228 */ /* 0x000fca0000000000 */
[----:B------:R-:W-:-:S03]  /*2350*/  DFMA R30, R24, R92, R30 ;  /* 0x0000005c181e722b */ /* 0x000fc6000000001e */
[----:B------:R-:W-:-:S08]  /*2360*/  DFMA R100, -R14, R26, R122 ;  /* 0x0000001a0e64722b */ /* 0x000fd0000000017a */
[----:B------:R-:W-:Y:S02]  /*2370*/  DFMA R22, R120, R100, R26 ;  /* 0x000000647816722b */ /* 0x000fe4000000001a */
[----:B------:R-:W-:Y:S02]  /*2380*/  DFMA R26, R50, -UR8, -R28 ;  /* 0x80000008321a7c2b */ /* 0x000fe4000800081c */
[----:B------:R-:W-:Y:S02]  /*2390*/  DFMA R100, R12, -UR8, -R96 ;  /* 0x800000080c647c2b */ /* 0x000fe40008000860 */
[----:B------:R-:W-:-:S04]  /*23a0*/  DFMA R120, R10, -UR8, -R106 ;  /* 0x800000080a787c2b */ /* 0x000fc8000800086a */
[----:B------:R-:W-:Y:S01]  /*23b0*/  FFMA R119, RZ, R15, R23 ;  /* 0x0000000fff777223 */ /* 0x000fe20000000017 */
[-C--:B------:R-:W-:Y:S02]  /*23c0*/  DFMA R28, R26, R8.reuse, R28 ;  /* 0x000000081a1c722b */ /* 0x080fe4000000001c */
[-C--:B------:R-:W-:Y:S02]  /*23d0*/  DFMA R96, R100, R8.reuse, R96 ;  /* 0x000000086460722b */ /* 0x080fe40000000060 */
[----:B------:R-:W-:Y:S01]  /*23e0*/  FSETP.GT.AND P0, PT, |R119|, 1.469367938527859385e-39, PT ;  /* 0x001000007700780b */ /* 0x000fe20003f04200 */
[----:B------:R-:W-:-:S12]  /*23f0*/  DFMA R106, R120, R8, R106 ;  /* 0x00000008786a722b */ /* 0x000fd8000000006a */
[----:B------:R-:W-:Y:S05]  /*2400*/  @P0 BRA P2, `(.L_x_61) ;  /* 0x0000000000180947 */ /* 0x000fea0001000000 */
[----:B------:R-:W-:Y:S01]  /*2410*/  MOV R26, R122 ;  /* 0x0000007a001a7202 */ /* 0x000fe20000000f00 */
[----:B------:R-:W-:Y:S01]  /*2420*/  IMAD.MOV.U32 R27, RZ, RZ, R123 ;  /* 0x000000ffff1b7224 */ /* 0x000fe200078e007b */
[----:B------:R-:W-:Y:S01]  /*2430*/  MOV R25, R15 ;  /* 0x0000000f00197202 */ /* 0x000fe20000000f00 */
[----:B------:R-:W-:Y:S01]  /*2440*/  IMAD.MOV.U32 R24, RZ, RZ, R14 ;  /* 0x000000ffff187224 */ /* 0x000fe200078e000e */
[----:B------:R-:W-:-:S07]  /*2450*/  MOV R120, 0x2470 ;  /* 0x0000247000787802 */ /* 0x000fce0000000f00 */
[----:B------:R-:W-:Y:S05]  /*2460*/  CALL.REL.NOINC `($__internal_3_$__cuda_sm20_div_rn_f64_full) ;  /* 0x0000002400607944 */ /* 0x000fea0003c00000 */
.L_x_61:
[----:B------:R-:W-:Y:S05]  /*2470*/  BSYNC.RECONVERGENT B2 ;  /* 0x0000000000027941 */ /* 0x000fea0003800200 */
.L_x_60:
[----:B------:R-:W0:Y:S01]  /*2480*/  MUFU.RCP64H R27, R15 ;  /* 0x0000000f001b7308 */ /* 0x000e220000001800 */
[----:B------:R-:W-:Y:S01]  /*2490*/  IMAD.MOV.U32 R26, RZ, RZ, 0x1 ;  /* 0x00000001ff1a7424 */ /* 0x000fe200078e00ff */
[----:B------:R-:W-:Y:S01]  /*24a0*/  DADD R120, R110, -R108 ;  /* 0x000000006e787229 */ /* 0x000fe2000000086c */
[----:B------:R-:W-:Y:S01]  /*24b0*/  BSSY.RECONVERGENT B2, `(.L_x_62) ;  /* 0x000001f000027945 */ /* 0x000fe20003800200 */
[----:B------:R-:W-:Y:S02]  /*24c0*/  DMUL R110, R4, R4 ;  /* 0x00000004046e7228 */ /* 0x000fe40000000000 */
[----:B------:R-:W-:Y:S02]  /*24d0*/  DMUL R108, R2, R2 ;  /* 0x00000002026c7228 */ /* 0x000fe40000000000 */
[----:B------:R-:W-:-:S04]  /*24e0*/  DFMA R98, R98, -R92, R98 ;  /* 0x8000005c6262722b */ /* 0x000fc80000000062 */
[----:B------:R-:W-:Y:S01]  /*24f0*/  FSETP.GEU.AND P2, PT, |R121|, 6.5827683646048100446e-37, PT ;  /* 0x036000007900780b */ /* 0x000fe20003f4e200 */
[----:B0-----:R-:W-:-:S08]  /*2500*/  DFMA R24, -R14, R26, 1 ;  /* 0x3ff000000e18742b */ /* 0x001fd0000000011a */
[----:B------:R-:W-:Y:S02]  /*2510*/  DFMA R100, R24, R24, R24 ;  /* 0x000000181864722b */ /* 0x000fe40000000018 */
[----:B------:R-:W0:Y:S06]  /*2520*/  LDC.64 R24, c[0x0][0x3e0] ;  /* 0x0000f800ff187b82 */ /* 0x000e2c0000000a00 */
[----:B------:R-:W-:Y:S02]  /*2530*/  DFMA R100, R26, R100, R26 ;  /* 0x000000641a64722b */ /* 0x000fe4000000001a */
[----:B------:R-:W-:-:S06]  /*2540*/  DADD R26, R6, R6 ;  /* 0x00000000061a7229 */ /* 0x000fcc0000000006 */
[----:B------:R-:W-:Y:S02]  /*2550*/  DFMA R122, -R14, R100, 1 ;  /* 0x3ff000000e7a742b */ /* 0x000fe40000000164 */
[----:B------:R-:W-:-:S06]  /*2560*/  DFMA R26, R26, R6, -R110 ;  /* 0x000000061a1a722b */ /* 0x000fcc000000086e */
[----:B------:R-:W-:Y:S02]  /*2570*/  DFMA R122, R100, R122, R100 ;  /* 0x0000007a647a722b */ /* 0x000fe40000000064 */
[----:B0-----:R-:W-:Y:S02]  /*2580*/  DMUL R24, R24, 0.5 ;  /* 0x3fe0000018187828 */ /* 0x001fe40000000000 */
[----:B------:R-:W-:-:S04]  /*2590*/  DADD R26, R26, -R108 ;  /* 0x000000001a1a7229 */ /* 0x000fc8000000086c */
[----:B------:R-:W-:Y:S02]  /*25a0*/  DMUL R100, R122, R120 ;  /* 0x000000787a647228 */ /* 0x000fe40000000000 */
[----:B------:R-:W-:-:S06]  /*25b0*/  DMUL R104, R104, R24 ;  /* 0x0000001868687228 */ /* 0x000fcc0000000000 */
[----:B------:R-:W-:Y:S02]  /*25c0*/  DFMA R24, -R14, R100, R120 ;  /* 0x000000640e18722b */ /* 0x000fe40000000178 */
[----:B------:R-:W-:-:S06]  /*25d0*/  DFMA R26, R104, R26, R22 ;  /* 0x0000001a681a722b */ /* 0x000fcc0000000016 */
[----:B------:R-:W-:Y:S02]  /*25e0*/  DFMA R22, R122, R24, R100 ;  /* 0x000000187a16722b */ /* 0x000fe40000000064 */
[----:B------:R-:W-:-:S08]  /*25f0*/  DADD R26, -R102, R26 ;  /* 0x00000000661a7229 */ /* 0x000fd0000000011a */
[----:B------:R-:W-:Y:S01]  /*2600*/  FFMA R24, RZ, R15, R23 ;  /* 0x0000000fff187223 */ /* 0x000fe20000000017 */
[----:B------:R-:W-:-:S04]  /*2610*/  DFMA R102, R26, R92, R102 ;  /* 0x0000005c1a66722b */ /* 0x000fc80000000066 */
        /* <DEDUP_REMOVED lines=8> */
.L_x_63:
[----:B------:R-:W-:Y:S05]  /*26a0*/  BSYNC.RECONVERGENT B2 ;  /* 0x0000000000027941 */ /* 0x000fea0003800200 */
.L_x_62:
[----:B------:R-:W0:Y:S01]  /*26b0*/  MUFU.RCP64H R25, R15 ;  /* 0x0000000f00197308 */ /* 0x000e220000001800 */
[----:B------:R-:W-:Y:S01]  /*26c0*/  MOV R24, 0x1 ;  /* 0x0000000100187802 */ /* 0x000fe20000000f00 */
[----:B------:R-:W-:Y:S01]  /*26d0*/  DMUL R100, R50, R12 ;  /* 0x0000000c32647228 */ /* 0x000fe20000000000 */
[----:B------:R-:W-:Y:S01]  /*26e0*/  BSSY.RECONVERGENT B2, `(.L_x_64) ;  /* 0x0000018000027945 */ /* 0x000fe20003800200 */
[----:B------:R-:W-:-:S08]  /*26f0*/  DADD R108, R110, -R108 ;  /* 0x000000006e6c7229 */ /* 0x000fd0000000086c */
[----:B------:R-:W-:Y:S01]  /*2700*/  DFMA R108, R104, R108, R22 ;  /* 0x0000006c686c722b */ /* 0x000fe20000000016 */
[----:B------:R-:W-:Y:S01]  /*2710*/  FSETP.GEU.AND P2, PT, |R101|, 6.5827683646048100446e-37, PT ;  /* 0x036000006500780b */ /* 0x000fe20003f4e200 */
[----:B0-----:R-:W-:-:S06]  /*2720*/  DFMA R26, -R14, R24, 1 ;  /* 0x3ff000000e1a742b */ /* 0x001fcc0000000118 */
[----:B------:R-:W-:Y:S02]  /*2730*/  DADD R108, -R48, R108 ;  /* 0x00000000306c7229 */ /* 0x000fe4000000016c */
[----:B------:R-:W-:-:S06]  /*2740*/  DFMA R26, R26, R26, R26 ;  /* 0x0000001a1a1a722b */ /* 0x000fcc000000001a */
[-C--:B------:R-:W-:Y:S02]  /*2750*/  DFMA R48, R108, R92.reuse, R48 ;  /* 0x0000005c6c30722b */ /* 0x080fe40000000030 */
[----:B------:R-:W-:Y:S02]  /*2760*/  DFMA R108, R42, -R92, R42 ;  /* 0x8000005c2a6c722b */ /* 0x000fe4000000002a */
        /* <DEDUP_REMOVED lines=15> */
.L_x_65:
[----:B------:R-:W-:Y:S05]  /*2860*/  BSYNC.RECONVERGENT B2 ;  /* 0x0000000000027941 */ /* 0x000fea0003800200 */
.L_x_64:
[----:B------:R-:W0:Y:S01]  /*2870*/  MUFU.RCP64H R25, R15 ;  /* 0x0000000f00197308 */ /* 0x000e220000001800 */
[----:B------:R-:W-:Y:S01]  /*2880*/  IMAD.MOV.U32 R24, RZ, RZ, 0x1 ;  /* 0x00000001ff187424 */ /* 0x000fe200078e00ff */
[----:B------:R-:W-:Y:S01]  /*2890*/  DMUL R100, R12, R10 ;  /* 0x0000000a0c647228 */ /* 0x000fe20000000000 */
[----:B------:R-:W-:Y:S01]  /*28a0*/  BSSY.RECONVERGENT B2, `(.L_x_66) ;  /* 0x0000019000027945 */ /* 0x000fe20003800200 */
[----:B------:R-:W-:-:S08]  /*28b0*/  DMUL R42, R104, R6 ;  /* 0x00000006682a7228 */ /* 0x000fd00000000000 */
[----:B------:R-:W-:Y:S01]  /*28c0*/  DFMA R22, R42, R4, R22 ;  /* 0x000000042a16722b */ /* 0x000fe20000000016 */
[----:B------:R-:W-:Y:S01]  /*28d0*/  FSETP.GEU.AND P2, PT, |R101|, 6.5827683646048100446e-37, PT ;  /* 0x036000006500780b */ /* 0x000fe20003f4e200 */
[----:B0-----:R-:W-:-:S06]  /*28e0*/  DFMA R26, -R14, R24, 1 ;  /* 0x3ff000000e1a742b */ /* 0x001fcc0000000118 */
[----:B------:R-:W-:Y:S02]  /*28f0*/  DADD R22, -R52, R22 ;  /* 0x0000000034167229 */ /* 0x000fe40000000116 */
[----:B------:R-:W-:-:S06]  /*2900*/  DFMA R26, R26, R26, R26 ;  /* 0x0000001a1a1a722b */ /* 0x000fcc000000001a */
[----:B------:R-:W-:Y:S02]  /*2910*/  DFMA R52, R22, R92, R52 ;  /* 0x0000005c1634722b */ /* 0x000fe40000000034 */
        /* <DEDUP_REMOVED lines=17> */
.L_x_67:
[----:B------:R-:W-:Y:S05]  /*2a30*/  BSYNC.RECONVERGENT B2 ;  /* 0x0000000000027941 */ /* 0x000fea0003800200 */
.L_x_66:
[----:B------:R-:W0:Y:S01]  /*2a40*/  MUFU.RCP64H R23, R15 ;  /* 0x0000000f00177308 */ /* 0x000e220000001800 */
[----:B------:R-:W-:Y:S01]  /*2a50*/  MOV R22, 0x1 ;  /* 0x0000000100167802 */ /* 0x000fe20000000f00 */
        /* <DEDUP_REMOVED lines=24> */
.L_x_69:
[----:B------:R-:W-:Y:S05]  /*2be0*/  BSYNC.RECONVERGENT B2 ;  /* 0x0000000000027941 */ /* 0x000fea0003800200 */
.L_x_68:
[----:B------:R-:W0:Y:S08]  /*2bf0*/  LDC.64 R100, c[0x0][0x3b8] ;  /* 0x0000ee00ff647b82 */ /* 0x000e300000000a00 */
[----:B------:R-:W1:Y:S01]  /*2c00*/  LDC R25, c[0x0][0x410] ;  /* 0x00010400ff197b82 */ /* 0x000e620000000800 */
[----:B0-----:R-:W-:-:S04]  /*2c10*/  IMAD.WIDE R100, R118, 0x8, R100 ;  /* 0x0000000876647825 */ /* 0x001fc800078e0264 */
[C---:B-1----:R-:W-:Y:S02]  /*2c20*/  IMAD.WIDE R104, R25.reuse, 0x8, R100 ;  /* 0x0000000819687825 */ /* 0x042fe400078e0264 */
[----:B------:R-:W2:Y:S04]  /*2c30*/  LDG.E.64 R100, desc[UR10][R100.64] ;  /* 0x0000000a64647981 */ /* 0x000ea8000c1e1b00 */
[----:B------:R0:W3:Y:S01]  /*2c40*/  LDG.E.64 R26, desc[UR10][R104.64] ;  /* 0x0000000a681a7981 */ /* 0x0000e2000c1e1b00 */
[----:B------:R-:W-:-:S06]  /*2c50*/  IMAD.WIDE R24, R25, 0x8, R104 ;  /* 0x0000000819187825 */ /* 0x000fcc00078e0268 */
[----:B------:R-:W4:Y:S01]  /*2c60*/  LDG.E.64 R24, desc[UR10][R24.64] ;  /* 0x0000000a18187981 */ /* 0x000f22000c1e1b00 */
[----:B------:R-:W-:Y:S01]  /*2c70*/  UMOV UR8, 0xbca1af28 ;  /* 0xbca1af2800087882 */ /* 0x000fe20000000000 */
[----:B------:R-:W-:Y:S01]  /*2c80*/  UMOV UR9, 0x3faaf286 ;  /* 0x3faaf28600097882 */ /* 0x000fe20000000000 */
[----:B------:R-:W-:Y:S01]  /*2c90*/  DFMA R22, R42, R2, R22 ;  /* 0x000000022a16722b */ /* 0x000fe20000000016 */
[----:B------:R-:W-:Y:S01]  /*2ca0*/  UMOV UR18, 0xb4812d20 ;  /* 0xb4812d2000127882 */ /* 0x000fe20000000000 */
[----:B------:R-:W-:Y:S01]  /*2cb0*/  DMUL R40, R40, UR8 ;  /* 0x0000000828287c28 */ /* 0x000fe20008000000 */
[----:B------:R-:W-:Y:S01]  /*2cc0*/  UMOV UR8, 0x6a819a9e ;  /* 0x6a819a9e00087882 */ /* 0x000fe20000000000 */
[-C--:B------:R-:W-:Y:S01]  /*2cd0*/  DFMA R44, R44, -R8.reuse, R44 ;  /* 0x800000082c2c722b */ /* 0x080fe2000000002c */
[----:B------:R-:W-:Y:S01]  /*2ce0*/  UMOV UR9, 0x3f89aa06 ;  /* 0x3f89aa0600097882 */ /* 0x000fe20000000000 */
[-C--:B------:R-:W-:Y:S01]  /*2cf0*/  DFMA R36, R36, -R8.reuse, R36 ;  /* 0x800000082424722b */ /* 0x080fe20000000024 */
[----:B------:R-:W-:Y:S01]  /*2d00*/  UMOV UR19, 0x3f72d204 ;  /* 0x3f72d20400137882 */ /* 0x000fe20000000000 */
[----:B------:R-:W-:Y:S01]  /*2d10*/  DFMA R8, R34, -R8, R34 ;  /* 0x800000082208722b */ /* 0x000fe20000000022 */
[----:B------:R-:W-:Y:S01]  /*2d20*/  UMOV UR26, 0x9999999a ;  /* 0x9999999a001a7882 */ /* 0x000fe20000000000 */
[----:B------:R-:W-:Y:S01]  /*2d30*/  DADD R22, -R46, R22 ;  /* 0x000000002e167229 */ /* 0x000fe20000000116 */
[----:B------:R-:W-:Y:S01]  /*2d40*/  UMOV UR27, 0x3fb99999 ;  /* 0x3fb99999001b7882 */ /* 0x000fe20000000000 */
[C-C-:B------:R-:W-:Y:S01]  /*2d50*/  DFMA R34, R32.reuse, -UR8, R40.reuse ;  /* 0x8000000820227c2b */ /* 0x140fe20008000028 */
[----:B------:R-:W-:Y:S01]  /*2d60*/  UMOV UR8, 0xd801b600 ;  /* 0xd801b60000087882 */ /* 0x000fe20000000000 */
[----:B------:R-:W-:Y:S01]  /*2d70*/  UMOV UR9, 0x3f6b6006 ;  /* 0x3f6b600600097882 */ /* 0x000fe20000000000 */
[C-C-:B------:R-:W-:Y:S01]  /*2d80*/  DFMA R42, R32.reuse, -UR18, R40.reuse ;  /* 0x80000012202a7c2b */ /* 0x140fe20008000028 */
[----:B------:R-:W-:Y:S01]  /*2d90*/  UMOV UR18, 0x1041040f ;  /* 0x1041040f00127882 */ /* 0x000fe20000000000 */
[----:B------:R-:W-:Y:S01]  /*2da0*/  DFMA R32, R32, UR8, R40 ;  /* 0x0000000820207c2b */ /* 0x000fe20008000028 */
[----:B------:R-:W-:Y:S01]  /*2db0*/  UMOV UR8, 0x18618619 ;  /* 0x1861861900087882 */ /* 0x000fe20000000000 */
[----:B------:R-:W-:Y:S01]  /*2dc0*/  UMOV UR9, 0x3fa86186 ;  /* 0x3fa8618600097882 */ /* 0x000fe20000000000 */
[----:B------:R-:W-:Y:S01]  /*2dd0*/  DFMA R46, R22, R92, R46 ;  /* 0x0000005c162e722b */ /* 0x000fe2000000002e */
[----:B------:R-:W-:Y:S01]  /*2de0*/  UMOV UR19, 0x3f904104 ;  /* 0x3f90410400137882 */ /* 0x000fe20000000000 */
[C---:B------:R-:W-:Y:S01]  /*2df0*/  DFMA R22, R30.reuse, UR8, R34 ;  /* 0x000000081e167c2b */ /* 0x040fe20008000022 */
[----:B------:R-:W-:Y:S01]  /*2e00*/  UMOV UR8, 0x10410410 ;  /* 0x1041041000087882 */ /* 0x000fe20000000000 */
[----:B------:R-:W-:Y:S01]  /*2e10*/  UMOV UR9, 0x3f704104 ;  /* 0x3f70410400097882 */ /* 0x000fe20000000000 */
[C---:B------:R-:W-:Y:S01]  /*2e20*/  DFMA R42, R30.reuse, -UR18, R42 ;  /* 0x800000121e2a7c2b */ /* 0x040fe2000800002a */
[----:B------:R-:W-:Y:S01]  /*2e30*/  UMOV UR18, 0x1c71c71c ;  /* 0x1c71c71c00127882 */ /* 0x000fe20000000000 */
[----:B------:R-:W-:Y:S01]  /*2e40*/  DFMA R32, R30, UR8, R32 ;  /* 0x000000081e207c2b */ /* 0x000fe20008000020 */
[----:B------:R-:W-:Y:S01]  /*2e50*/  UMOV UR8, 0x9999999a ;  /* 0x9999999a00087882 */ /* 0x000fe20000000000 */
[C-C-:B------:R-:W-:Y:S01]  /*2e60*/  DADD R30, R50.reuse, -R28.reuse ;  /* 0x00000000321e7229 */ /* 0x140fe2000000081c */
[----:B------:R-:W-:Y:S01]  /*2e70*/  UMOV UR9, 0x3fb99999 ;  /* 0x3fb9999900097882 */ /* 0x000fe20000000000 */
[----:B------:R-:W-:Y:S01]  /*2e80*/  DADD R34, -R50, R28 ;  /* 0x0000000032227229 */ /* 0x000fe2000000011c */
[----:B------:R-:W-:Y:S01]  /*2e90*/  UMOV UR19, 0x3fac71c7 ;  /* 0x3fac71c700137882 */ /* 0x000fe20000000000 */
[----:B------:R-:W-:Y:S01]  /*2ea0*/  DADD R40, R102, -R98 ;  /* 0x0000000066287229 */ /* 0x000fe20000000862 */
[----:B------:R-:W-:Y:S01]  /*2eb0*/  UMOV UR22, 0x9999999a ;  /* 0x9999999a00167882 */ /* 0x000fe20000000000 */
[----:B0-----:R-:W-:Y:S01]  /*2ec0*/  DADD R104, R12, -R96 ;  /* 0x000000000c687229 */ /* 0x001fe20000000860 */
[----:B------:R-:W-:Y:S01]  /*2ed0*/  UMOV UR23, 0x3f999999 ;  /* 0x3f99999900177882 */ /* 0x000fe20000000000 */
[----:B------:R-:W-:Y:S01]  /*2ee0*/  DFMA R30, R30, UR8, R42 ;  /* 0x000000081e1e7c2b */ /* 0x000fe2000800002a */
[----:B------:R-:W-:Y:S01]  /*2ef0*/  UMOV UR28, 0x9999999a ;  /* 0x9999999a001c7882 */ /* 0x000fe20000000000 */
[----:B------:R-:W-:Y:S01]  /*2f00*/  DADD R110, -R12, R96 ;  /* 0x000000000c6e7229 */ /* 0x000fe20000000160 */
[----:B------:R-:W-:Y:S01]  /*2f10*/  UMOV UR29, 0x3f999999 ;  /* 0x3f999999001d7882 */ /* 0x000fe20000000000 */
[C-C-:B------:R-:W-:Y:S01]  /*2f20*/  DADD R122, R10.reuse, -R106.reuse ;  /* 0x000000000a7a7229 */ /* 0x140fe2000000086a */
[----:B------:R-:W-:Y:S01]  /*2f30*/  UMOV UR24, 0x1c71c71d ;  /* 0x1c71c71d00187882 */ /* 0x000fe20000000000 */
[----:B------:R-:W-:Y:S01]  /*2f40*/  DADD R124, -R10, R106 ;  /* 0x000000000a7c7229 */ /* 0x000fe2000000016a */
[----:B------:R-:W-:Y:S01]  /*2f50*/  UMOV UR25, 0x3f8c71c7 ;  /* 0x3f8c71c700197882 */ /* 0x000fe20000000000 */
[----:B------:R-:W-:Y:S01]  /*2f60*/  DFMA R92, R34, UR8, R42 ;  /* 0x00000008225c7c2b */ /* 0x000fe2000800002a */
[----:B------:R-:W-:Y:S01]  /*2f70*/  UMOV UR20, 0x55555555 ;  /* 0x5555555500147882 */ /* 0x000fe20000000000 */
[----:B------:R-:W-:Y:S01]  /*2f80*/  DFMA R34, R40, UR18, R30 ;  /* 0x0000001228227c2b */ /* 0x000fe2000800001e */
[----:B------:R-:W-:Y:S01]  /*2f90*/  UMOV UR21, 0x3fb55555 ;  /* 0x3fb5555500157882 */ /* 0x000fe20000000000 */
[----:B------:R-:W-:Y:S01]  /*2fa0*/  DADD R30, R50, R12 ;  /* 0x00000000321e7229 */ /* 0x000fe2000000000c */
[----:B------:R-:W-:Y:S01]  /*2fb0*/  UMOV UR30, 0x5551ab15 ;  /* 0x5551ab15001e7882 */ /* 0x000fe20000000000 */
[--C-:B------:R-:W-:Y:S01]  /*2fc0*/  DFMA R104, R104, UR8, R42.reuse ;  /* 0x0000000868687c2b */ /* 0x100fe2000800002a */
[----:B------:R-:W-:Y:S01]  /*2fd0*/  UMOV UR31, 0x3fb55555 ;  /* 0x3fb55555001f7882 */ /* 0x000fe20000000000 */
[--C-:B------:R-:W-:Y:S01]  /*2fe0*/  DFMA R120, R110, UR8, R42.reuse ;  /* 0x000000086e787c2b */ /* 0x100fe2000800002a */
[----:B------:R-:W-:Y:S01]  /*2ff0*/  STG.E.64 desc[UR10][R80.64], R22 ;  /* 0x0000001650007986 */ /* 0x000fe2000c101b0a */
[----:B------:R-:W-:-:S02]  /*3000*/  DFMA R122, R122, UR8, R42 ;  /* 0x000000087a7a7c2b */ /* 0x000fc4000800002a */
[----:B------:R-:W-:Y:S02]  /*3010*/  DFMA R124, R124, UR8, R42 ;  /* 0x000000087c7c7c2b */ /* 0x000fe4000800002a */
[----:B------:R-:W-:Y:S02]  /*3020*/  DADD R42, R50, -R12 ;  /* 0x00000000322a7229 */ /* 0x000fe4000000080c */
[----:B------:R-:W-:Y:S02]  /*3030*/  DADD R110, -R102, R98 ;  /* 0x00000000666e7229 */ /* 0x000fe40000000162 */
[----:B------:R-:W-:Y:S02]  /*3040*/  DADD R128, R28, R96 ;  /* 0x000000001c807229 */ /* 0x000fe40000000060 */
[C-C-:B------:R-:W-:Y:S02]  /*3050*/  DFMA R126, R30.reuse, UR8, R32.reuse ;  /* 0x000000081e7e7c2b */ /* 0x140fe40008000020 */
[----:B------:R-:W-:-:S02]  /*3060*/  DFMA R130, R30, -UR26, R32 ;  /* 0x8000001a1e827c2b */ /* 0x000fc40008000020 */
[----:B------:R-:W-:Y:S02]  /*3070*/  DADD R134, R28, -R96 ;  /* 0x000000001c867229 */ /* 0x000fe40000000860 */
[----:B------:R-:W-:Y:S02]  /*3080*/  DFMA R132, R42, UR8, R32 ;  /* 0x000000082a847c2b */ /* 0x000fe40008000020 */
[----:B------:R-:W-:Y:S01]  /*3090*/  DFMA R40, R40, UR18, R92 ;  /* 0x0000001228287c2b */ /* 0x000fe2000800005c */
[----:B------:R-:W-:Y:S01]  /*30a0*/  UMOV UR18, 0x1c71c71d ;  /* 0x1c71c71d00127882 */ /* 0x000fe20000000000 */
[----:B------:R-:W-:Y:S01]  /*30b0*/  UMOV UR19, 0x3f9c71c7 ;  /* 0x3f9c71c700137882 */ /* 0x000fe20000000000 */
[----:B------:R-:W-:Y:S02]  /*30c0*/  DFMA R30, R128, UR22, R126 ;  /* 0x00000016801e7c2b */ /* 0x000fe4000800007e */
[C---:B------:R-:W-:Y:S02]  /*30d0*/  DFMA R42, R110.reuse, UR18, R104 ;  /* 0x000000126e2a7c2b */ /* 0x040fe40008000068 */
[----:B------:R-:W-:-:S02]  /*30e0*/  DFMA R92, R110, UR18, R120 ;  /* 0x000000126e5c7c2b */ /* 0x000fc40008000078 */
[C---:B------:R-:W-:Y:S02]  /*30f0*/  DFMA R104, R110.reuse, UR18, R122 ;  /* 0x000000126e687c2b */ /* 0x040fe4000800007a */
[----:B------:R-:W-:Y:S02]  /*3100*/  DFMA R110, R110, UR18, R124 ;  /* 0x000000126e6e7c2b */ /* 0x000fe4000800007c */
[----:B------:R-:W-:Y:S02]  /*3110*/  DFMA R120, R128, -UR28, R130 ;  /* 0x8000001c80787c2b */ /* 0x000fe40008000082 */
[C---:B------:R-:W-:Y:S02]  /*3120*/  DADD R124, -R50.reuse, R12 ;  /* 0x00000000327c7229 */ /* 0x040fe4000000010c */
[----:B------:R-:W-:Y:S02]  /*3130*/  DADD R128, R50, R10 ;  /* 0x0000000032807229 */ /* 0x000fe4000000000a */
[----:B------:R-:W-:-:S02]  /*3140*/  DFMA R122, R134, UR22, R132 ;  /* 0x00000016867a7c2b */ /* 0x000fc40008000084 */
[C-C-:B------:R-:W-:Y:S02]  /*3150*/  DADD R134, R50.reuse, -R10.reuse ;  /* 0x0000000032867229 */ /* 0x140fe4000000080a */
[----:B------:R-:W-:Y:S02]  /*3160*/  DADD R138, -R50, R10 ;  /* 0x00000000328a7229 */ /* 0x000fe4000000010a */
[----:B------:R-:W-:Y:S02]  /*3170*/  DADD R126, -R28, R96 ;  /* 0x000000001c7e7229 */ /* 0x000fe40000000160 */
[--C-:B------:R-:W-:Y:S02]  /*3180*/  DFMA R124, R124, UR8, R32.reuse ;  /* 0x000000087c7c7c2b */ /* 0x100fe40008000020 */
[----:B------:R-:W-:Y:S02]  /*3190*/  DFMA R130, R128, UR8, R32 ;  /* 0x0000000880827c2b */ /* 0x000fe40008000020 */
[----:B------:R-:W-:-:S02]  /*31a0*/  DADD R132, R28, R106 ;  /* 0x000000001c847229 */ /* 0x000fc4000000006a */
[----:B------:R-:W-:Y:S02]  /*31b0*/  DFMA R128, R128, -UR26, R32 ;  /* 0x8000001a80807c2b */ /* 0x000fe40008000020 */
[C-C-:B------:R-:W-:Y:S02]  /*31c0*/  DADD R136, R28.reuse, -R106.reuse ;  /* 0x000000001c887229 */ /* 0x140fe4000000086a */
[----:B------:R-:W-:Y:S02]  /*31d0*/  DADD R140, -R28, R106 ;  /* 0x000000001c8c7229 */ /* 0x000fe4000000016a */
[--C-:B------:R-:W-:Y:S02]  /*31e0*/  DFMA R134, R134, UR8, R32.reuse ;  /* 0x0000000886867c2b */ /* 0x100fe40008000020 */
[----:B------:R-:W-:Y:S02]  /*31f0*/  DFMA R138, R138, UR8, R32 ;  /* 0x000000088a8a7c2b */ /* 0x000fe40008000020 */
[----:B------:R-:W-:-:S02]  /*3200*/  DFMA R124, R126, UR22, R124 ;  /* 0x000000167e7c7c2b */ /* 0x000fc4000800007c */
[C---:B------:R-:W-:Y:S02]  /*3210*/  DFMA R126, R132.reuse, -UR28, R128 ;  /* 0x8000001c847e7c2b */ /* 0x040fe40008000080 */
[----:B------:R-:W-:Y:S02]  /*3220*/  DFMA R28, R132, UR22, R130 ;  /* 0x00000016841c7c2b */ /* 0x000fe40008000082 */
[----:B------:R-:W-:Y:S02]  /*3230*/  DFMA R128, R136, UR22, R134 ;  /* 0x0000001688807c2b */ /* 0x000fe40008000086 */
[----:B------:R-:W-:Y:S02]  /*3240*/  DFMA R138, R140, UR22, R138 ;  /* 0x000000168c8a7c2b */ /* 0x000fe4000800008a */
[----:B------:R-:W-:Y:S02]  /*3250*/  DFMA R30, R102, UR18, R30 ;  /* 0x00000012661e7c2b */ /* 0x000fe4000800001e */
[----:B------:R-:W-:-:S02]  /*3260*/  DADD R130, R48, -R108 ;  /* 0x0000000030827229 */ /* 0x000fc4000000086c */
[C---:B------:R-:W-:Y:S02]  /*3270*/  DFMA R28, R102.reuse, UR18, R28 ;  /* 0x00000012661c7c2b */ /* 0x040fe4000800001c */
[C---:B------:R-:W-:Y:S02]  /*3280*/  DFMA R126, R102.reuse, UR18, R126 ;  /* 0x00000012667e7c2b */ /* 0x040fe4000800007e */
[C---:B------:R-:W-:Y:S02]  /*3290*/  DFMA R128, R102.reuse, UR18, R128 ;  /* 0x0000001266807c2b */ /* 0x040fe40008000080 */
[C---:B------:R-:W-:Y:S02]  /*32a0*/  DFMA R138, R102.reuse, UR18, R138 ;  /* 0x00000012668a7c2b */ /* 0x040fe4000800008a */
[C---:B------:R-:W-:Y:S02]  /*32b0*/  DFMA R120, R102.reuse, UR18, R120 ;  /* 0x0000001266787c2b */ /* 0x040fe40008000078 */
[----:B------:R-:W-:-:S02]  /*32c0*/  DFMA R122, R102, UR18, R122 ;  /* 0x00000012667a7c2b */ /* 0x000fc4000800007a */
[----:B------:R-:W-:Y:S01]  /*32d0*/  DFMA R124, R102, UR18, R124 ;  /* 0x00000012667c7c2b */ /* 0x000fe2000800007c */
[----:B------:R-:W-:Y:S01]  /*32e0*/  UMOV UR18, 0x55555555 ;  /* 0x5555555500127882 */ /* 0x000fe20000000000 */
[----:B------:R-:W-:Y:S01]  /*32f0*/  DFMA R30, R98, UR24, R30 ;  /* 0x00000018621e7c2b */ /* 0x000fe2000800001e */
[----:B------:R-:W-:Y:S01]  /*3300*/  UMOV UR19, 0x3fb55555 ;  /* 0x3fb5555500137882 */ /* 0x000fe20000000000 */
[C---:B------:R-:W-:Y:S02]  /*3310*/  DFMA R42, R130.reuse, UR20, R42 ;  /* 0x00000014822a7c2b */ /* 0x040fe4000800002a */
[----:B------:R-:W-:Y:S02]  /*3320*/  DFMA R92, R130, UR20, R92 ;  /* 0x00000014825c7c2b */ /* 0x000fe4000800005c */
[C---:B------:R-:W-:Y:S02]  /*3330*/  DFMA R28, R98.reuse, UR24, R28 ;  /* 0x00000018621c7c2b */ /* 0x040fe4000800001c */
[----:B------:R-:W-:-:S02]  /*3340*/  DFMA R126, R98, UR24, R126 ;  /* 0x00000018627e7c2b */ /* 0x000fc4000800007e */
[C---:B------:R-:W-:Y:S02]  /*3350*/  DFMA R130, R98.reuse, UR24, R128 ;  /* 0x0000001862827c2b */ /* 0x040fe40008000080 */
[C---:B------:R-:W-:Y:S02]  /*3360*/  DFMA R138, R98.reuse, UR24, R138 ;  /* 0x00000018628a7c2b */ /* 0x040fe4000800008a */
[C---:B------:R-:W-:Y:S02]  /*3370*/  DFMA R120, R98.reuse, UR24, R120 ;  /* 0x0000001862787c2b */ /* 0x040fe40008000078 */
[C---:B------:R-:W-:Y:S02]  /*3380*/  DFMA R122, R98.reuse, UR24, R122 ;  /* 0x00000018627a7c2b */ /* 0x040fe4000800007a */
[----:B------:R-:W-:Y:S01]  /*3390*/  DFMA R124, R98, UR24, R124 ;  /* 0x00000018627c7c2b */ /* 0x000fe2000800007c */
[----:B------:R-:W-:Y:S01]  /*33a0*/  UMOV UR24, 0x5551ab15 ;  /* 0x5551ab1500187882 */ /* 0x000fe20000000000 */
[C---:B------:R-:W-:Y:S01]  /*33b0*/  DFMA R30, R48.reuse, UR20, R30 ;  /* 0x00000014301e7c2b */ /* 0x040fe2000800001e */
[----:B------:R-:W-:Y:S01]  /*33c0*/  UMOV UR25, 0x3fb55555 ;  /* 0x3fb5555500197882 */ /* 0x000fe20000000000 */
[----:B------:R-:W-:-:S02]  /*33d0*/  DADD R132, -R48, R108 ;  /* 0x0000000030847229 */ /* 0x000fc4000000016c */
[C---:B------:R-:W-:Y:S02]  /*33e0*/  DFMA R28, R48.reuse, -UR18, R28 ;  /* 0x80000012301c7c2b */ /* 0x040fe4000800001c */
[C---:B------:R-:W-:Y:S02]  /*33f0*/  DFMA R128, R48.reuse, -UR18, R126 ;  /* 0x8000001230807c2b */ /* 0x040fe4000800007e */
[C---:B------:R-:W-:Y:S02]  /*3400*/  DFMA R130, R48.reuse, -UR18, R130 ;  /* 0x8000001230827c2b */ /* 0x040fe40008000082 */
[C---:B------:R-:W-:Y:S01]  /*3410*/  DFMA R138, R48.reuse, -UR18, R138 ;  /* 0x80000012308a7c2b */ /* 0x040fe2000800008a */
[----:B------:R-:W-:Y:S01]  /*3420*/  UMOV UR18, 0x55555554 ;  /* 0x5555555400127882 */ /* 0x000fe20000000000 */
[C---:B------:R-:W-:Y:S01]  /*3430*/  DFMA R120, R48.reuse, UR20, R120 ;  /* 0x0000001430787c2b */ /* 0x040fe20008000078 */
[----:B------:R-:W-:Y:S01]  /*3440*/  UMOV UR19, 0x3fa55555 ;  /* 0x3fa5555500137882 */ /* 0x000fe20000000000 */
[----:B------:R-:W-:-:S02]  /*3450*/  DFMA R122, R48, UR20, R122 ;  /* 0x00000014307a7c2b */ /* 0x000fc4000800007a */
[----:B------:R-:W-:Y:S02]  /*3460*/  DFMA R124, R48, UR20, R124 ;  /* 0x00000014307c7c2b */ /* 0x000fe4000800007c */
[----:B------:R-:W-:Y:S02]  /*3470*/  DFMA R30, R108, UR18, R30 ;  /* 0x000000126c1e7c2b */ /* 0x000fe4000800001e */
[C---:B------:R-:W-:Y:S02]  /*3480*/  DFMA R104, R132.reuse, UR20, R104 ;  /* 0x0000001484687c2b */ /* 0x040fe40008000068 */
[----:B------:R-:W-:Y:S01]  /*3490*/  DFMA R110, R132, UR20, R110 ;  /* 0x00000014846e7c2b */ /* 0x000fe2000800006e */
[----:B------:R-:W-:Y:S01]  /*34a0*/  UMOV UR20, 0x55555554 ;  /* 0x5555555400147882 */ /* 0x000fe20000000000 */
[----:B------:R-:W-:Y:S01]  /*34b0*/  UMOV UR21, 0x3fa55555 ;  /* 0x3fa5555500157882 */ /* 0x000fe20000000000 */
[C---:B------:R-:W-:Y:S02]  /*34c0*/  DFMA R120, R108.reuse, UR18, R120 ;  /* 0x000000126c787c2b */ /* 0x040fe40008000078 */
[----:B------:R-:W-:-:S02]  /*34d0*/  DFMA R48, R108, UR18, R122 ;  /* 0x000000126c307c2b */ /* 0x000fc4000800007a */
[C---:B------:R-:W-:Y:S01]  /*34e0*/  DFMA R124, R108.reuse, UR18, R124 ;  /* 0x000000126c7c7c2b */ /* 0x040fe2000800007c */
[----:B------:R-:W-:Y:S01]  /*34f0*/  UMOV UR18, 0x47044b69 ;  /* 0x47044b6900127882 */ /* 0x000fe20000000000 */
[C---:B------:R-:W-:Y:S01]  /*3500*/  DFMA R126, R108.reuse, -UR20, R28 ;  /* 0x800000146c7e7c2b */ /* 0x040fe2000800001c */
[----:B------:R-:W-:Y:S01]  /*3510*/  UMOV UR19, 0x3fc55555 ;  /* 0x3fc5555500137882 */ /* 0x000fe20000000000 */
[C---:B------:R-:W-:Y:S02]  /*3520*/  DFMA R128, R108.reuse, -UR20, R128 ;  /* 0x800000146c807c2b */ /* 0x040fe40008000080 */
[C---:B------:R-:W-:Y:S02]  /*3530*/  DFMA R130, R108.reuse, -UR20, R130 ;  /* 0x800000146c827c2b */ /* 0x040fe40008000082 */
[----:B------:R-:W-:Y:S01]  /*3540*/  DFMA R138, R108, -UR20, R138 ;  /* 0x800000146c8a7c2b */ /* 0x000fe2000800008a */
[----:B------:R-:W-:Y:S01]  /*3550*/  UMOV UR20, 0x47044b69 ;  /* 0x47044b6900147882 */ /* 0x000fe20000000000 */
[----:B------:R-:W-:Y:S01]  /*3560*/  DFMA R28, R52, 0.25, R30 ;  /* 0x3fd00000341c782b */ /* 0x000fe2000000001e */
[----:B------:R-:W-:Y:S01]  /*3570*/  UMOV UR21, 0x3fc55555 ;  /* 0x3fc5555500157882 */ /* 0x000fe20000000000 */
[----:B------:R-:W-:-:S02]  /*3580*/  DADD R108, R44, -R36 ;  /* 0x000000002c6c7229 */ /* 0x000fc40000000824 */
[----:B------:R-:W-:Y:S02]  /*3590*/  DMUL R30, R94, UR14 ;  /* 0x0000000e5e1e7c28 */ /* 0x000fe40008000000 */
[C---:B------:R-:W-:Y:S02]  /*35a0*/  DFMA R120, R52.reuse, 0.25, R120 ;  /* 0x3fd000003478782b */ /* 0x040fe40000000078 */
[C---:B------:R-:W-:Y:S02]  /*35b0*/  DFMA R48, R52.reuse, -0.25, R48 ;  /* 0xbfd000003430782b */ /* 0x040fe40000000030 */
[----:B------:R-:W-:Y:S02]  /*35c0*/  DFMA R124, R52, -0.25, R124 ;  /* 0xbfd00000347c782b */ /* 0x000fe4000000007c */
[C---:B------:R-:W-:Y:S02]  /*35d0*/  DFMA R126, R46.reuse, 0.25, R126 ;  /* 0x3fd000002e7e782b */ /* 0x040fe4000000007e */
[----:B------:R-:W-:-:S02]  /*35e0*/  DFMA R128, R46, 0.25, R128 ;  /* 0x3fd000002e80782b */ /* 0x000fc40000000080 */
[C---:B------:R-:W-:Y:S02]  /*35f0*/  DFMA R52, R46.reuse, -0.25, R130 ;  /* 0xbfd000002e34782b */ /* 0x040fe40000000082 */
[----:B------:R-:W-:Y:S02]  /*3600*/  DFMA R138, R46, -0.25, R138 ;  /* 0xbfd000002e8a782b */ /* 0x000fe4000000008a */
[----:B------:R-:W-:Y:S02]  /*3610*/  DADD R122, -R44, R36 ;  /* 0x000000002c7a7229 */ /* 0x000fe40000000124 */
[----:B------:R-:W-:Y:S02]  /*3620*/  DFMA R108, R108, 0.125, R28 ;  /* 0x3fc000006c6c782b */ /* 0x000fe4000000001c */
[C---:B------:R-:W-:Y:S02]  /*3630*/  DADD R46, R44.reuse, R36 ;  /* 0x000000002c2e7229 */ /* 0x040fe40000000024 */
[----:B------:R-:W-:-:S02]  /*3640*/  DADD R94, -R44, R8 ;  /* 0x000000002c5e7229 */ /* 0x000fc40000000108 */
[----:B------:R-:W-:Y:S02]  /*3650*/  DFMA R120, R122, 0.125, R120 ;  /* 0x3fc000007a78782b */ /* 0x000fe40000000078 */
[----:B------:R-:W-:Y:S02]  /*3660*/  DADD R122, R44, -R8 ;  /* 0x000000002c7a7229 */ /* 0x000fe40000000808 */
[C---:B------:R-:W-:Y:S02]  /*3670*/  DFMA R48, R46.reuse, 0.125, R48 ;  /* 0x3fc000002e30782b */ /* 0x040fe40000000030 */
[----:B------:R-:W-:Y:S02]  /*3680*/  DFMA R124, R46, -0.125, R124 ;  /* 0xbfc000002e7c782b */ /* 0x000fe4000000007c */
[----:B------:R-:W-:Y:S02]  /*3690*/  DADD R130, R44, R8 ;  /* 0x000000002c827229 */ /* 0x000fe40000000008 */
[----:B------:R-:W-:-:S06]  /*36a0*/  DFMA R44, R122, 0.125, R128 ;  /* 0x3fc000007a2c782b */ /* 0x000fcc0000000080 */
[C---:B------:R-:W-:Y:S02]  /*36b0*/  DFMA R52, R130.reuse, -0.125, R52 ;  /* 0xbfc000008234782b */ /* 0x040fe40000000034 */
[----:B------:R-:W-:Y:S02]  /*36c0*/  DFMA R138, R130, 0.125, R138 ;  /* 0x3fc00000828a782b */ /* 0x000fe4000000008a */
[C---:B--2---:R-:W-:Y:S02]  /*36d0*/  DFMA R100, R30.reuse, R100, UR4 ;  /* 0x000000041e647e2b */ /* 0x044fe40008000064 */
[----:B---3--:R-:W-:Y:S02]  /*36e0*/  DFMA R28, R30, R26, UR6 ;  /* 0x000000061e1c7e2b */ /* 0x008fe4000800001a */
[----:B------:R-:W-:-:S04]  /*36f0*/  DFMA R26, R94, 0.125, R126 ;  /* 0x3fc000005e1a782b */ /* 0x000fc8000000007e */
[C---:B------:R-:W-:Y:S02]  /*3700*/  DFMA R34, R100.reuse, UR18, R34 ;  /* 0x0000001264227c2b */ /* 0x040fe40008000022 */
[----:B------:R-:W-:Y:S02]  /*3710*/  DFMA R40, R100, -UR20, R40 ;  /* 0x8000001464287c2b */ /* 0x000fe40008000028 */
[----:B----4-:R-:W-:Y:S02]  /*3720*/  DFMA R30, R30, R24, UR16 ;  /* 0x000000101e1e7e2b */ /* 0x010fe40008000018 */
[C-C-:B------:R-:W-:Y:S01]  /*3730*/  DADD R46, R100.reuse, R28.reuse ;  /* 0x00000000642e7229 */ /* 0x140fe2000000001c */
[----:B------:R-:W-:Y:S01]  /*3740*/  STG.E.64 desc[UR10][R78.64], R34 ;  /* 0x000000224e007986 */ /* 0x000fe2000c101b0a */
[----:B------:R-:W-:Y:S02]  /*3750*/  DADD R94, R100, -R28 ;  /* 0x00000000645e7229 */ /* 0x000fe4000000081c */
[----:B------:R-:W-:Y:S01]  /*3760*/  DFMA R42, R28, UR18, R42 ;  /* 0x000000121c2a7c2b */ /* 0x000fe2000800002a */
[----:B------:R-:W-:Y:S01]  /*3770*/  STG.E.64 desc[UR10][R82.64], R40 ;  /* 0x0000002852007986 */ /* 0x000fe2000c101b0a */
[----:B------:R-:W-:-:S02]  /*3780*/  DADD R24, R100, R30 ;  /* 0x0000000064187229 */ /* 0x000fc4000000001e */
[C---:B------:R-:W-:Y:S02]  /*3790*/  DFMA R108, R46.reuse, UR24, R108 ;  /* 0x000000182e6c7c2b */ /* 0x040fe4000800006c */
[----:B------:R-:W-:Y:S01]  /*37a0*/  DFMA R120, R46, -UR30, R120 ;  /* 0x8000001e2e787c2b */ /* 0x000fe20008000078 */
[----:B------:R0:W-:Y:S01]  /*37b0*/  STG.E.64 desc[UR10][R74.64], R42 ;  /* 0x0000002a4a007986 */ /* 0x0001e2000c101b0a */
[----:B------:R-:W-:Y:S02]  /*37c0*/  DFMA R92, R28, -UR20, R92 ;  /* 0x800000141c5c7c2b */ /* 0x000fe4000800005c */
[----:B------:R-:W-:Y:S02]  /*37d0*/  DADD R46, R100, -R30 ;  /* 0x00000000642e7229 */ /* 0x000fe4000000081e */
[C---:B------:R-:W-:Y:S02]  /*37e0*/  DFMA R104, R30.reuse, UR18, R104 ;  /* 0x000000121e687c2b */ /* 0x040fe40008000068 */
[----:B------:R-:W-:Y:S01]  /*37f0*/  DFMA R110, R30, -UR20, R110 ;  /* 0x800000141e6e7c2b */ /* 0x000fe2000800006e */
[----:B------:R-:W-:Y:S01]  /*3800*/  STG.E.64 desc[UR10][R76.64], R92 ;  /* 0x0000005c4c007986 */ /* 0x000fe2000c101b0a */
[----:B------:R-:W-:-:S02]  /*3810*/  DFMA R48, R94, UR24, R48 ;  /* 0x000000185e307c2b */ /* 0x000fc40008000030 */
[----:B------:R-:W-:Y:S01]  /*3820*/  DFMA R124, R94, -UR30, R124 ;  /* 0x8000001e5e7c7c2b */ /* 0x000fe2000800007c */
[----:B------:R-:W-:Y:S01]  /*3830*/  STG.E.64 desc[UR10][R70.64], R104 ;  /* 0x0000006846007986 */ /* 0x000fe2000c101b0a */
[C---:B------:R-:W-:Y:S02]  /*3840*/  DFMA R26, R24.reuse, UR24, R26 ;  /* 0x00000018181a7c2b */ /* 0x040fe4000800001a */
[----:B------:R-:W-:Y:S01]  /*3850*/  DFMA R44, R24, -UR30, R44 ;  /* 0x8000001e182c7c2b */ /* 0x000fe2000800002c */
[----:B------:R-:W-:Y:S01]  /*3860*/  STG.E.64 desc[UR10][R72.64], R110 ;  /* 0x0000006e48007986 */ /* 0x000fe2000c101b0a */
[C---:B------:R-:W-:Y:S02]  /*3870*/  DFMA R52, R46.reuse, UR24, R52 ;  /* 0x000000182e347c2b */ /* 0x040fe40008000034 */
[----:B------:R-:W-:Y:S01]  /*3880*/  DFMA R138, R46, -UR30, R138 ;  /* 0x8000001e2e8a7c2b */ /* 0x000fe2000800008a */
[----:B------:R-:W-:Y:S04]  /*3890*/  STG.E.64 desc[UR10][R66.64], R108 ;  /* 0x0000006c42007986 */ /* 0x000fe8000c101b0a */
[----:B------:R-:W-:Y:S04]  /*38a0*/  STG.E.64 desc[UR10][R68.64], R120 ;  /* 0x0000007844007986 */ /* 0x000fe8000c101b0a */
[----:B------:R-:W-:Y:S04]  /*38b0*/  STG.E.64 desc[UR10][R62.64], R48 ;  /* 0x000000303e007986 */ /* 0x000fe8000c101b0a */
[----:B------:R-:W-:Y:S04]  /*38c0*/  STG.E.64 desc[UR10][R64.64], R124 ;  /* 0x0000007c40007986 */ /* 0x000fe8000c101b0a */
[----:B------:R1:W-:Y:S04]  /*38d0*/  STG.E.64 desc[UR10][R58.64], R26 ;  /* 0x0000001a3a007986 */ /* 0x0003e8000c101b0a */
[----:B------:R-:W-:Y:S04]  /*38e0*/  STG.E.64 desc[UR10][R60.64], R44 ;  /* 0x0000002c3c007986 */ /* 0x000fe8000c101b0a */
[----:B------:R-:W-:Y:S04]  /*38f0*/  STG.E.64 desc[UR10][R54.64], R52 ;  /* 0x0000003436007986 */ /* 0x000fe8000c101b0a */
[----:B------:R-:W-:Y:S04]  /*3900*/  STG.E.64 desc[UR10][R56.64], R138 ;  /* 0x0000008a38007986 */ /* 0x000fe8000c101b0a */
[----:B0-----:R-:W2:Y:S01]  /*3910*/  LDG.E R43, desc[UR10][R88.64] ;  /* 0x0000000a582b7981 */ /* 0x001ea2000c1e1900 */
[----:B------:R-:W-:Y:S01]  /*3920*/  DADD R24, R12, R10 ;  /* 0x000000000c187229 */ /* 0x000fe2000000000a */
[----:B------:R-:W-:Y:S01]  /*3930*/  UMOV UR18, 0x1c71c71c ;  /* 0x1c71c71c00127882 */ /* 0x000fe20000000000 */
[----:B------:R-:W-:Y:S01]  /*3940*/  DADD R34, R96, R106 ;  /* 0x0000000060227229 */ /* 0x000fe2000000006a */
[----:B------:R-:W-:Y:S01]  /*3950*/  UMOV UR19, 0x3fac71c7 ;  /* 0x3fac71c700137882 */ /* 0x000fe20000000000 */
[----:B------:R-:W-:Y:S01]  /*3960*/  UMOV UR20, 0x1c71c71d ;  /* 0x1c71c71d00147882 */ /* 0x000fe20000000000 */
[----:B------:R-:W-:Y:S01]  /*3970*/  UMOV UR21, 0x3f9c71c7 ;  /* 0x3f9c71c700157882 */ /* 0x000fe20000000000 */
[----:B------:R-:W-:-:S02]  /*3980*/  DADD R40, R36, -R8 ;  /* 0x0000000024287229 */ /* 0x000fc40000000808 */
[----:B------:R-:W-:-:S08]  /*3990*/  DFMA R22, R24, UR8, R32 ;  /* 0x0000000818167c2b */ /* 0x000fd00008000020 */
[----:B------:R-:W-:-:S08]  /*39a0*/  DFMA R22, R34, UR22, R22 ;  /* 0x0000001622167c2b */ /* 0x000fd00008000016 */
[----:B------:R-:W-:-:S08]  /*39b0*/  DFMA R22, R102, -UR18, R22 ;  /* 0x8000001266167c2b */ /* 0x000fd00008000016 */
[----:B-1----:R-:W-:Y:S02]  /*39c0*/  DFMA R26, R98, -UR20, R22 ;  /* 0x80000014621a7c2b */ /* 0x002fe40008000016 */
[----:B------:R-:W2:Y:S06]  /*39d0*/  LDC.64 R22, c[0x0][0x388] ;  /* 0x0000e200ff167b82 */ /* 0x000eac0000000a00 */
[----:B------:R-:W-:-:S08]  /*39e0*/  DFMA R26, R38, 0.25, R26 ;  /* 0x3fd00000261a782b */ /* 0x000fd0000000001a */
[----:B------:R-:W-:Y:S02]  /*39f0*/  DFMA R26, R40, 0.125, R26 ;  /* 0x3fc00000281a782b */ /* 0x000fe4000000001a */
[----:B------:R-:W-:-:S08]  /*3a00*/  DADD R40, R28, R30 ;  /* 0x000000001c287229 */ /* 0x000fd0000000001e */
[----:B------:R-:W-:Y:S01]  /*3a10*/  DFMA R26, R40, UR24, R26 ;  /* 0x00000018281a7c2b */ /* 0x000fe2000800001a */
[----:B--2---:R-:W-:-:S06]  /*3a20*/  IMAD.WIDE R42, R43, 0x8, R22 ;  /* 0x000000082b2a7825 */ /* 0x004fcc00078e0216 */
[----:B------:R0:W-:Y:S04]  /*3a30*/  STG.E.64 desc[UR10][R42.64], R26 ;  /* 0x0000001a2a007986 */ /* 0x0001e8000c101b0a */
[----:B------:R-:W2:Y:S01]  /*3a40*/  LDG.E R91, desc[UR10][R90.64] ;  /* 0x0000000a5a5b7981 */ /* 0x000ea2000c1e1900 */
[----:B------:R-:W-:-:S08]  /*3a50*/  DFMA R24, R24, -UR26, R32 ;  /* 0x8000001a18187c2b */ /* 0x000fd00008000020 */
[----:B------:R-:W-:Y:S02]  /*3a60*/  DFMA R24, R34, -UR28, R24 ;  /* 0x8000001c22187c2b */ /* 0x000fe40008000018 */
[----:B------:R-:W-:-:S06]  /*3a70*/  DADD R34, -R36, R8 ;  /* 0x0000000024227229 */ /* 0x000fcc0000000108 */
[----:B------:R-:W-:-:S08]  /*3a80*/  DFMA R24, R102, -UR18, R24 ;  /* 0x8000001266187c2b */ /* 0x000fd00008000018 */
[----:B------:R-:W-:-:S08]  /*3a90*/  DFMA R24, R98, -UR20, R24 ;  /* 0x8000001462187c2b */ /* 0x000fd00008000018 */
[----:B------:R-:W-:-:S08]  /*3aa0*/  DFMA R24, R38, 0.25, R24 ;  /* 0x3fd000002618782b */ /* 0x000fd00000000018 */
[----:B------:R-:W-:-:S08]  /*3ab0*/  DFMA R24, R34, 0.125, R24 ;  /* 0x3fc000002218782b */ /* 0x000fd00000000018 */
[----:B------:R-:W-:Y:S02]  /*3ac0*/  DFMA R24, R40, -UR30, R24 ;  /* 0x8000001e28187c2b */ /* 0x000fe40008000018 */
[----:B0-----:R-:W-:Y:S01]  /*3ad0*/  DADD R26, R12, -R10 ;  /* 0x000000000c1a7229 */ /* 0x001fe2000000080a */
[----:B--2---:R-:W-:-:S05]  /*3ae0*/  IMAD.WIDE R34, R91, 0x8, R22 ;  /* 0x000000085b227825 */ /* 0x004fca00078e0216 */
[----:B------:R0:W-:Y:S04]  /*3af0*/  STG.E.64 desc[UR10][R34.64], R24 ;  /* 0x0000001822007986 */ /* 0x0001e8000c101b0a */
[----:B------:R-:W2:Y:S01]  /*3b00*/  LDG.E R85, desc[UR10][R84.64] ;  /* 0x0000000a54557981 */ /* 0x000ea2000c1e1900 */
[----:B------:R-:W-:Y:S02]  /*3b10*/  DADD R40, R96, -R106 ;  /* 0x0000000060287229 */ /* 0x000fe4000000086a */
[----:B------:R-:W-:Y:S02]  /*3b20*/  DFMA R26, R26, UR8, R32 ;  /* 0x000000081a1a7c2b */ /* 0x000fe40008000020 */
[----:B------:R-:W-:Y:S02]  /*3b30*/  DADD R8, R36, R8 ;  /* 0x0000000024087229 */ /* 0x000fe40000000008 */
[----:B------:R-:W-:-:S04]  /*3b40*/  DADD R36, R28, -R30 ;  /* 0x000000001c247229 */ /* 0x000fc8000000081e */
[----:B------:R-:W-:-:S08]  /*3b50*/  DFMA R26, R40, UR22, R26 ;  /* 0x00000016281a7c2b */ /* 0x000fd0000800001a */
[----:B------:R-:W-:-:S08]  /*3b60*/  DFMA R26, R102, -UR18, R26 ;  /* 0x80000012661a7c2b */ /* 0x000fd0000800001a */
[----:B------:R-:W-:-:S08]  /*3b70*/  DFMA R26, R98, -UR20, R26 ;  /* 0x80000014621a7c2b */ /* 0x000fd0000800001a */
[----:B------:R-:W-:-:S08]  /*3b80*/  DFMA R26, R38, -0.25, R26 ;  /* 0xbfd00000261a782b */ /* 0x000fd0000000001a */
[----:B------:R-:W-:-:S08]  /*3b90*/  DFMA R26, R8, 0.125, R26 ;  /* 0x3fc00000081a782b */ /* 0x000fd0000000001a */
[----:B------:R-:W-:Y:S01]  /*3ba0*/  DFMA R26, R36, UR24, R26 ;  /* 0x00000018241a7c2b */ /* 0x000fe2000800001a */
[----:B------:R-:W1:Y:S01]  /*3bb0*/  MUFU.RCP64H R41, R15 ;  /* 0x0000000f00297308 */ /* 0x000e620000001800 */
[----:B------:R-:W-:Y:S01]  /*3bc0*/  IMAD.MOV.U32 R40, RZ, RZ, 0x1 ;  /* 0x00000001ff287424 */ /* 0x000fe200078e00ff */
[----:B0-----:R-:W-:Y:S01]  /*3bd0*/  DADD R34, -R12, R10 ;  /* 0x000000000c227229 */ /* 0x001fe2000000010a */
[----:B--2---:R-:W-:-:S05]  /*3be0*/  IMAD.WIDE R24, R85, 0x8, R22 ;  /* 0x0000000855187825 */ /* 0x004fca00078e0216 */
[----:B------:R0:W-:Y:S04]  /*3bf0*/  STG.E.64 desc[UR10][R24.64], R26 ;  /* 0x0000001a18007986 */ /* 0x0001e8000c101b0a */
[----:B------:R-:W2:Y:S01]  /*3c00*/  LDG.E R87, desc[UR10][R86.64] ;  /* 0x0000000a56577981 */ /* 0x000ea2000c1e1900 */
[----:B-1----:R-:W-:Y:S01]  /*3c10*/  DFMA R42, -R14, R40, 1 ;  /* 0x3ff000000e2a742b */ /* 0x002fe20000000128 */
[----:B------:R-:W-:Y:S01]  /*3c20*/  BSSY.RECONVERGENT B2, `(.L_x_70) ;  /* 0x000001d000027945 */ /* 0x000fe20003800200 */
[----:B------:R-:W-:Y:S02]  /*3c30*/  DADD R96, -R96, R106 ;  /* 0x0000000060607229 */ /* 0x000fe4000000016a */
[----:B------:R-:W-:-:S04]  /*3c40*/  DFMA R34, R34, UR8, R32 ;  /* 0x0000000822227c2b */ /* 0x000fc80008000020 */
[----:B------:R-:W-:Y:S02]  /*3c50*/  DFMA R42, R42, R42, R42 ;  /* 0x0000002a2a2a722b */ /* 0x000fe4000000002a */
[----:B0-----:R-:W-:Y:S02]  /*3c60*/  DADD R26, R50, R100 ;  /* 0x00000000321a7229 */ /* 0x001fe40000000064 */
[----:B------:R-:W-:-:S04]  /*3c70*/  DFMA R34, R96, UR22, R34 ;  /* 0x0000001660227c2b */ /* 0x000fc80008000022 */
[----:B------:R-:W-:-:S04]  /*3c80*/  DFMA R42, R40, R42, R40 ;  /* 0x0000002a282a722b */ /* 0x000fc80000000028 */
[----:B------:R-:W-:Y:S01]  /*3c90*/  DFMA R34, R102, -UR18, R34 ;  /* 0x8000001266227c2b */ /* 0x000fe20008000022 */
[----:B------:R-:W-:-:S03]  /*3ca0*/  FSETP.GEU.AND P2, PT, |R27|, 6.5827683646048100446e-37, PT ;  /* 0x036000001b00780b */ /* 0x000fc60003f4e200 */
[----:B------:R-:W-:-:S04]  /*3cb0*/  DFMA R24, -R14, R42, 1 ;  /* 0x3ff000000e18742b */ /* 0x000fc8000000012a */
[----:B------:R-:W-:-:S04]  /*3cc0*/  DFMA R34, R98, -UR20, R34 ;  /* 0x8000001462227c2b */ /* 0x000fc80008000022 */
[----:B------:R-:W-:-:S04]  /*3cd0*/  DFMA R42, R42, R24, R42 ;  /* 0x000000182a2a722b */ /* 0x000fc8000000002a */
[----:B------:R-:W-:-:S04]  /*3ce0*/  DFMA R34, R38, -0.25, R34 ;  /* 0xbfd000002622782b */ /* 0x000fc80000000022 */
[----:B------:R-:W-:-:S04]  /*3cf0*/  DMUL R24, R42, R26 ;  /* 0x0000001a2a187228 */ /* 0x000fc80000000000 */
[----:B------:R-:W-:-:S04]  /*3d00*/  DFMA R34, R8, -0.125, R34 ;  /* 0xbfc000000822782b */ /* 0x000fc80000000022 */
[----:B------:R-:W-:-:S04]  /*3d10*/  DFMA R8, -R14, R24, R26 ;  /* 0x000000180e08722b */ /* 0x000fc8000000011a */
[----:B------:R-:W-:-:S04]  /*3d20*/  DFMA R34, R36, -UR30, R34 ;  /* 0x8000001e24227c2b */ /* 0x000fc80008000022 */
[----:B------:R-:W-:-:S10]  /*3d30*/  DFMA R8, R42, R8, R24 ;  /* 0x000000082a08722b */ /* 0x000fd40000000018 */
[----:B------:R-:W-:-:S05]  /*3d40*/  FFMA R24, RZ, R15, R9 ;  /* 0x0000000fff187223 */ /* 0x000fca0000000009 */
[----:B------:R-:W-:Y:S01]  /*3d50*/  FSETP.GT.AND P0, PT, |R24|, 1.469367938527859385e-39, PT ;  /* 0x001000001800780b */ /* 0x000fe20003f04200 */
[----:B--2---:R-:W-:-:S05]  /*3d60*/  IMAD.WIDE R22, R87, 0x8, R22 ;  /* 0x0000000857167825 */ /* 0x004fca00078e0216 */
[----:B------:R0:W-:Y:S07]  /*3d70*/  STG.E.64 desc[UR10][R22.64], R34 ;  /* 0x0000002216007986 */ /* 0x0001ee000c101b0a */
[----:B------:R-:W-:Y:S05]  /*3d80*/  @P0 BRA P2, `(.L_x_71) ;  /* 0x0000000000180947 */ /* 0x000fea0001000000 */
[----:B------:R-:W-:Y:S01]  /*3d90*/  MOV R24, R14 ;  /* 0x0000000e00187202 */ /* 0x000fe20000000f00 */
[----:B------:R-:W-:Y:S01]  /*3da0*/  IMAD.MOV.U32 R25, RZ, RZ, R15 ;  /* 0x000000ffff197224 */ /* 0x000fe200078e000f */
[----:B------:R-:W-:-:S07]  /*3db0*/  MOV R120, 0x3dd0 ;  /* 0x00003dd000787802 */ /* 0x000fce0000000f00 */
[----:B0-----:R-:W-:Y:S05]  /*3dc0*/  CALL.REL.NOINC `($__internal_3_$__cuda_sm20_div_rn_f64_full) ;  /* 0x0000000c00087944 */ /* 0x001fea0003c00000 */
[----:B------:R-:W-:Y:S01]  /*3dd0*/  IMAD.MOV.U32 R8, RZ, RZ, R22 ;  /* 0x000000ffff087224 */ /* 0x000fe200078e0016 */
[----:B------:R-:W-:-:S07]  /*3de0*/  MOV R9, R23 ;  /* 0x0000001700097202 */ /* 0x000fce0000000f00 */
.L_x_71:
[----:B------:R-:W-:Y:S05]  /*3df0*/  BSYNC.RECONVERGENT B2 ;  /* 0x0000000000027941 */ /* 0x000fea0003800200 */
.L_x_70:
[----:B0-----:R-:W0:Y:S01]  /*3e00*/  MUFU.RCP64H R23, R15 ;  /* 0x0000000f00177308 */ /* 0x001e220000001800 */
[----:B------:R-:W-:Y:S01]  /*3e10*/  IMAD.MOV.U32 R22, RZ, RZ, 0x1 ;  /* 0x00000001ff167424 */ /* 0x000fe200078e00ff */
[----:B------:R-:W-:Y:S01]  /*3e20*/  DADD R26, R12, R28 ;  /* 0x000000000c1a7229 */ /* 0x000fe2000000001c */
[----:B------:R-:W-:Y:S09]  /*3e30*/  BSSY.RECONVERGENT B2, `(.L_x_72) ;  /* 0x0000013000027945 */ /* 0x000ff20003800200 */
        /* <DEDUP_REMOVED lines=13> */
[----:B------:R-:W-:Y:S02]  /*3f10*/  MOV R25, R15 ;  /* 0x0000000f00197202 */ /* 0x000fe40000000f00 */
[----:B------:R-:W-:-:S07]  /*3f20*/  MOV R120, 0x3f40 ;  /* 0x00003f4000787802 */ /* 0x000fce0000000f00 */
[----:B------:R-:W-:Y:S05]  /*3f30*/  CALL.REL.NOINC `($__internal_3_$__cuda_sm20_div_rn_f64_full) ;  /* 0x0000000800ac7944 */ /* 0x000fea0003c00000 */
[----:B------:R-:W-:Y:S02]  /*3f40*/  IMAD.MOV.U32 R12, RZ, RZ, R22 ;  /* 0x000000ffff0c7224 */ /* 0x000fe400078e0016 */
[----:B------:R-:W-:-:S07]  /*3f50*/  IMAD.MOV.U32 R13, RZ, RZ, R23 ;  /* 0x000000ffff0d7224 */ /* 0x000fce00078e0017 */
.L_x_73:
[----:B------:R-:W-:Y:S05]  /*3f60*/  BSYNC.RECONVERGENT B2 ;  /* 0x0000000000027941 */ /* 0x000fea0003800200 */
.L_x_72:
[----:B------:R-:W0:Y:S01]  /*3f70*/  MUFU.RCP64H R23, R15 ;  /* 0x0000000f00177308 */ /* 0x000e220000001800 */
[----:B------:R-:W-:Y:S01]  /*3f80*/  MOV R22, 0x1 ;  /* 0x0000000100167802 */ /* 0x000fe20000000f00 */
        /* <DEDUP_REMOVED lines=20> */
.L_x_75:
[----:B------:R-:W-:Y:S05]  /*40d0*/  BSYNC.RECONVERGENT B2 ;  /* 0x0000000000027941 */ /* 0x000fea0003800200 */
.L_x_74:
[----:B------:R-:W0:Y:S01]  /*40e0*/  MUFU.RCP64H R15, R17 ;  /* 0x00000011000f7308 */ /* 0x000e220000001800 */
[----:B------:R-:W-:Y:S01]  /*40f0*/  VIADD R14, R17, 0x300402 ;  /* 0x00300402110e7836 */ /* 0x000fe20000000000 */
[----:B------:R-:W-:Y:S04]  /*4100*/  BSSY.RECONVERGENT B1, `(.L_x_76) ;  /* 0x0000010000017945 */ /* 0x000fe80003800200 */
[----:B------:R-:W-:Y:S01]  /*4110*/  FSETP.GEU.AND P0, PT, |R14|, 5.8789094863358348022e-39, PT ;  /* 0x004004020e00780b */ /* 0x000fe20003f0e200 */
        /* <DEDUP_REMOVED lines=12> */
[----:B------:R-:W-:Y:S01]  /*41e0*/  MOV R22, R92 ;  /* 0x0000005c00167202 */ /* 0x000fe20000000f00 */
[----:B------:R-:W-:-:S07]  /*41f0*/  IMAD.MOV.U32 R23, RZ, RZ, R93 ;  /* 0x000000ffff177224 */ /* 0x000fce00078e005d */
.L_x_77:
[----:B------:R-:W-:Y:S05]  /*4200*/  BSYNC.RECONVERGENT B1 ;  /* 0x0000000000017941 */ /* 0x000fea0003800200 */
.L_x_76:
[C---:B------:R-:W-:Y:S01]  /*4210*/  DMUL R14, R20.reuse, UR32 ;  /* 0x00000020140e7c28 */ /* 0x040fe20008000000 */
[----:B------:R-:W-:Y:S01]  /*4220*/  UMOV UR8, 0x1c71c71c ;  /* 0x1c71c71c00087882 */ /* 0x000fe20000000000 */
[----:B------:R-:W-:Y:S01]  /*4230*/  DMUL R16, R20, R18 ;  /* 0x0000001214107228 */ /* 0x000fe20000000000 */
[----:B------:R-:W-:Y:S01]  /*4240*/  UMOV UR9, 0x3fbc71c7 ;  /* 0x3fbc71c700097882 */ /* 0x000fe20000000000 */
[----:B------:R-:W-:Y:S01]  /*4250*/  IMAD.MOV.U32 R36, RZ, RZ, 0x0 ;  /* 0x00000000ff247424 */ /* 0x000fe200078e00ff */
[----:B------:R-:W-:Y:S01]  /*4260*/  MOV R37, 0x3ff00000 ;  /* 0x3ff0000000257802 */ /* 0x000fe20000000f00 */
[----:B------:R-:W0:Y:S02]  /*4270*/  LDC.64 R48, c[0x0][0x390] ;  /* 0x0000e400ff307b82 */ /* 0x000e240000000a00 */
[----:B------:R-:W-:Y:S02]  /*4280*/  DMUL R14, R18, R14 ;  /* 0x0000000e120e7228 */ /* 0x000fe40000000000 */
[----:B------:R-:W-:-:S02]  /*4290*/  DMUL R16, R16, R22 ;  /* 0x0000001610107228 */ /* 0x000fc40000000000 */
[C-C-:B------:R-:W-:Y:S02]  /*42a0*/  DFMA R24, R12.reuse, 4.5, R36.reuse ;  /* 0x401200000c18782b */ /* 0x140fe40000000024 */
[--C-:B------:R-:W-:Y:S01]  /*42b0*/  DFMA R12, R12, -4.5, R36.reuse ;  /* 0xc01200000c0c782b */ /* 0x100fe20000000024 */
[----:B------:R-:W1:Y:S01]  /*42c0*/  LDC.64 R50, c[0x0][0x398] ;  /* 0x0000e600ff327b82 */ /* 0x000e620000000a00 */
[----:B------:R-:W-:Y:S02]  /*42d0*/  DMUL R14, R14, R22 ;  /* 0x000000160e0e7228 */ /* 0x000fe40000000000 */
[C-C-:B------:R-:W-:Y:S02]  /*42e0*/  DFMA R22, R8.reuse, 4.5, R36.reuse ;  /* 0x401200000816782b */ /* 0x140fe40000000024 */
[--C-:B------:R-:W-:Y:S02]  /*42f0*/  DFMA R8, R8, -4.5, R36.reuse ;  /* 0xc01200000808782b */ /* 0x100fe40000000024 */
[----:B------:R-:W-:-:S02]  /*4300*/  DFMA R34, R10, 4.5, R36 ;  /* 0x401200000a22782b */ /* 0x000fc40000000024 */
[----:B------:R-:W-:Y:S02]  /*4310*/  DMUL R14, R14, UR8 ;  /* 0x000000080e0e7c28 */ /* 0x000fe40008000000 */
[----:B------:R-:W-:Y:S02]  /*4320*/  DFMA R36, R10, -4.5, R36 ;  /* 0xc01200000a24782b */ /* 0x000fe40000000024 */
[----:B------:R-:W-:Y:S02]  /*4330*/  DSETP.GT.AND P0, PT, R16, RZ, PT ;  /* 0x000000ff1000722a */ /* 0x000fe40003f04000 */
[----:B------:R-:W-:Y:S01]  /*4340*/  DMUL R24, R24, UR8 ;  /* 0x0000000818187c28 */ /* 0x000fe20008000000 */
[----:B0-----:R-:W-:Y:S01]  /*4350*/  IMAD.WIDE R46, R0, 0x8, R48 ;  /* 0x00000008002e7825 */ /* 0x001fe200078e0230 */
[C---:B------:R-:W-:Y:S02]  /*4360*/  DMUL R6, R14.reuse, R6 ;  /* 0x000000060e067228 */ /* 0x040fe40000000000 */
[----:B------:R-:W-:-:S02]  /*4370*/  DMUL R10, R14, R4 ;  /* 0x000000040e0a7228 */ /* 0x000fc40000000000 */
[----:B------:R-:W-:Y:S02]  /*4380*/  DMUL R16, R14, R2 ;  /* 0x000000020e107228 */ /* 0x000fe40000000000 */
[----:B------:R-:W-:Y:S02]  /*4390*/  DMUL R14, R12, UR8 ;  /* 0x000000080c0e7c28 */ /* 0x000fe40008000000 */
[----:B------:R-:W-:Y:S02]  /*43a0*/  DMUL R22, R22, UR8 ;  /* 0x0000000816167c28 */ /* 0x000fe40008000000 */
[----:B------:R-:W-:Y:S01]  /*43b0*/  FSEL R2, R6, RZ, P0 ;  /* 0x000000ff06027208 */ /* 0x000fe20000000000 */
[----:B------:R-:W-:Y:S01]  /*43c0*/  DMUL R4, R8, UR8 ;  /* 0x0000000808047c28 */ /* 0x000fe20008000000 */
[----:B------:R-:W-:Y:S01]  /*43d0*/  FSEL R3, R7, RZ, P0 ;  /* 0x000000ff07037208 */ /* 0x000fe20000000000 */
[----:B------:R-:W-:Y:S01]  /*43e0*/  DMUL R34, R34, UR8 ;  /* 0x0000000822227c28 */ /* 0x000fe20008000000 */
[----:B------:R-:W-:Y:S01]  /*43f0*/  FSEL R6, R10, RZ, P0 ;  /* 0x000000ff0a067208 */ /* 0x000fe20000000000 */
[----:B------:R-:W-:Y:S01]  /*4400*/  DMUL R36, R36, UR8 ;  /* 0x0000000824247c28 */ /* 0x000fe20008000000 */
[----:B------:R-:W-:Y:S01]  /*4410*/  FSEL R7, R11, RZ, P0 ;  /* 0x000000ff0b077208 */ /* 0x000fe20000000000 */
[----:B------:R-:W-:Y:S01]  /*4420*/  UMOV UR8, 0x55555555 ;  /* 0x5555555500087882 */ /* 0x000fe20000000000 */
[-CC-:B------:R-:W-:Y:S01]  /*4430*/  DFMA R8, R20, R22.reuse, R2.reuse ;  /* 0x000000161408722b */ /* 0x180fe20000000002 */
[----:B------:R-:W-:Y:S01]  /*4440*/  UMOV UR9, 0x3fd55555 ;  /* 0x3fd5555500097882 */ /* 0x000fe20000000000 */
[----:B------:R-:W-:-:S02]  /*4450*/  DFMA R22, R18, R22, -R2 ;  /* 0x000000161216722b */ /* 0x000fc40000000802 */
[-CC-:B------:R-:W-:Y:S02]  /*4460*/  DFMA R26, R20, R24.reuse, R6.reuse ;  /* 0x00000018141a722b */ /* 0x180fe40000000006 */
[--C-:B------:R-:W-:Y:S02]  /*4470*/  DFMA R28, R18, R24, -R6.reuse ;  /* 0x00000018121c722b */ /* 0x100fe40000000806 */
[-CC-:B------:R-:W-:Y:S01]  /*4480*/  DFMA R30, R20, R14.reuse, -R6.reuse ;  /* 0x0000000e141e722b */ /* 0x180fe20000000806 */
[----:B-1----:R-:W-:Y:S01]  /*4490*/  IMAD.WIDE R24, R116, 0x8, R50 ;  /* 0x0000000874187825 */ /* 0x002fe200078e0232 */
[----:B------:R-:W-:Y:S01]  /*44a0*/  DFMA R32, R18, R14, R6 ;  /* 0x0000000e1220722b */ /* 0x000fe20000000006 */
[----:B------:R-:W-:Y:S01]  /*44b0*/  FSEL R6, R16, RZ, P0 ;  /* 0x000000ff10067208 */ /* 0x000fe20000000000 */
[-CC-:B------:R-:W-:Y:S01]  /*44c0*/  DFMA R10, R20, R4.reuse, -R2.reuse ;  /* 0x00000004140a722b */ /* 0x180fe20000000802 */
[----:B------:R-:W-:Y:S01]  /*44d0*/  FSEL R7, R17, RZ, P0 ;  /* 0x000000ff11077208 */ /* 0x000fe20000000000 */
[----:B------:R-:W-:Y:S01]  /*44e0*/  DFMA R12, R18, R4, R2 ;  /* 0x00000004120c722b */ /* 0x000fe20000000002 */
[----:B------:R-:W-:Y:S01]  /*44f0*/  IMAD.WIDE R14, R115, 0x8, R48 ;  /* 0x00000008730e7825 */ /* 0x000fe200078e0230 */
[----:B------:R-:W-:-:S03]  /*4500*/  DMUL R2, R20, UR8 ;  /* 0x0000000814027c28 */ /* 0x000fc60008000000 */
[C-C-:B------:R-:W-:Y:S01]  /*4510*/  DFMA R40, R18.reuse, R34, -R6.reuse ;  /* 0x000000221228722b */ /* 0x140fe20000000806 */
[----:B------:R-:W-:Y:S01]  /*4520*/  IMAD.WIDE R4, R118, 0x8, R48 ;  /* 0x0000000876047825 */ /* 0x000fe200078e0230 */
[C-C-:B------:R-:W-:Y:S02]  /*4530*/  DFMA R44, R18.reuse, R36, R6.reuse ;  /* 0x00000024122c722b */ /* 0x140fe40000000006 */
[----:B------:R-:W-:Y:S01]  /*4540*/  DMUL R18, R18, UR8 ;  /* 0x0000000812127c28 */ /* 0x000fe20008000000 */
[----:B------:R-:W-:Y:S01]  /*4550*/  IMAD.WIDE R16, R115, 0x8, R50 ;  /* 0x0000000873107825 */ /* 0x000fe200078e0232 */
[C-C-:B------:R-:W-:Y:S01]  /*4560*/  DFMA R38, R20.reuse, R34, R6.reuse ;  /* 0x000000221426722b */ /* 0x140fe20000000006 */
[----:B------:R0:W-:Y:S01]  /*4570*/  STG.E.64 desc[UR10][R4.64], R2 ;  /* 0x0000000204007986 */ /* 0x0001e2000c101b0a */
[----:B------:R-:W-:Y:S01]  /*4580*/  DFMA R42, R20, R36, -R6 ;  /* 0x00000024142a722b */ /* 0x000fe20000000806 */
[----:B------:R-:W-:-:S04]  /*4590*/  IMAD.WIDE R34, R113, 0x8, R48 ;  /* 0x0000000871227825 */ /* 0x000fc800078e0230 */
[----:B------:R-:W-:-:S04]  /*45a0*/  IMAD.WIDE R6, R118, 0x8, R50 ;  /* 0x0000000876067825 */ /* 0x000fc800078e0232 */
[----:B------:R-:W-:Y:S01]  /*45b0*/  IMAD.WIDE R20, R116, 0x8, R48 ;  /* 0x0000000874147825 */ /* 0x000fe200078e0230 */
[----:B------:R1:W-:Y:S03]  /*45c0*/  STG.E.64 desc[UR10][R6.64], R18 ;  /* 0x0000001206007986 */ /* 0x0003e6000c101b0a */
[----:B0-----:R-:W-:Y:S01]  /*45d0*/  IMAD.WIDE R2, R113, 0x8, R50 ;  /* 0x0000000871027825 */ /* 0x001fe200078e0232 */
[----:B------:R1:W-:Y:S03]  /*45e0*/  STG.E.64 desc[UR10][R14.64], R8 ;  /* 0x000000080e007986 */ /* 0x0003e6000c101b0a */
[C---:B------:R-:W-:Y:S01]  /*45f0*/  IMAD.WIDE R36, R114.reuse, 0x8, R48 ;  /* 0x0000000872247825 */ /* 0x040fe200078e0230 */
[----:B------:R1:W-:Y:S03]  /*4600*/  STG.E.64 desc[UR10][R16.64], R22 ;  /* 0x0000001610007986 */ /* 0x0003e6000c101b0a */
[--C-:B------:R-:W-:Y:S01]  /*4610*/  IMAD.WIDE R114, R114, 0x8, R50.reuse ;  /* 0x0000000872727825 */ /* 0x100fe200078e0232 */
[----:B------:R1:W-:Y:S03]  /*4620*/  STG.E.64 desc[UR10][R20.64], R10 ;  /* 0x0000000a14007986 */ /* 0x0003e6000c101b0a */
[----:B------:R-:W-:Y:S01]  /*4630*/  IMAD.WIDE R4, R0, 0x8, R50 ;  /* 0x0000000800047825 */ /* 0x000fe200078e0232 */
[----:B------:R1:W-:Y:S03]  /*4640*/  STG.E.64 desc[UR10][R24.64], R12 ;  /* 0x0000000c18007986 */ /* 0x0003e6000c101b0a */
[C---:B------:R-:W-:Y:S01]  /*4650*/  IMAD.WIDE R48, R112.reuse, 0x8, R48 ;  /* 0x0000000870307825 */ /* 0x040fe200078e0230 */
[----:B------:R1:W-:Y:S03]  /*4660*/  STG.E.64 desc[UR10][R34.64], R26 ;  /* 0x0000001a22007986 */ /* 0x0003e6000c101b0a */
[----:B------:R-:W-:Y:S01]  /*4670*/  IMAD.WIDE R112, R112, 0x8, R50 ;  /* 0x0000000870707825 */ /* 0x000fe200078e0232 */
[----:B------:R1:W-:Y:S04]  /*4680*/  STG.E.64 desc[UR10][R2.64], R28 ;  /* 0x0000001c02007986 */ /* 0x0003e8000c101b0a */
[----:B------:R1:W-:Y:S04]  /*4690*/  STG.E.64 desc[UR10][R36.64], R30 ;  /* 0x0000001e24007986 */ /* 0x0003e8000c101b0a */
[----:B------:R1:W-:Y:S04]  /*46a0*/  STG.E.64 desc[UR10][R114.64], R32 ;  /* 0x0000002072007986 */ /* 0x0003e8000c101b0a */
[----:B------:R1:W-:Y:S04]  /*46b0*/  STG.E.64 desc[UR10][R46.64], R38 ;  /* 0x000000262e007986 */ /* 0x0003e8000c101b0a */
[----:B------:R1:W-:Y:S04]  /*46c0*/  STG.E.64 desc[UR10][R4.64], R40 ;  /* 0x0000002804007986 */ /* 0x0003e8000c101b0a */
[----:B------:R1:W-:Y:S04]  /*46d0*/  STG.E.64 desc[UR10][R48.64], R42 ;  /* 0x0000002a30007986 */ /* 0x0003e8000c101b0a */
[----:B------:R1:W-:Y:S02]  /*46e0*/  STG.E.64 desc[UR10][R112.64], R44 ;  /* 0x0000002c70007986 */ /* 0x0003e4000c101b0a */
.L_x_41:
[----:B------:R-:W-:Y:S05]  /*46f0*/  BSYNC.RECONVERGENT B0 ;  /* 0x0000000000007941 */ /* 0x000fea0003800200 */
.L_x_40:
[----:B------:R-:W0:Y:S02]  /*4700*/  LDCU UR8, c[0x0][0x360] ;  /* 0x00006c00ff0877ac */ /* 0x000e240008000800 */
[----:B0-----:R-:W-:Y:S01]  /*4710*/  VIADD R118, R118, UR8 ;  /* 0x0000000876767c36 */ /* 0x001fe20008000000 */
[----:B------:R-:W-:Y:S06]  /*4720*/  @P1 BRA `(.L_x_78) ;  /* 0xffffffb800881947 */ /* 0x000fec000383ffff */
[----:B------:R-:W-:Y:S05]  /*4730*/  EXIT ;  /* 0x000000000000794d */ /* 0x000fea0003800000 */
        .weak           $__internal_2_$__cuda_sm20_dblrcp_rn_slowpath_v3
        .type           $__internal_2_$__cuda_sm20_dblrcp_rn_slowpath_v3,@function
        .size           $__internal_2_$__cuda_sm20_dblrcp_rn_slowpath_v3,($__internal_3_$__cuda_sm20_div_rn_f64_full - $__internal_2_$__cuda_sm20_dblrcp_rn_slowpath_v3)
$__internal_2_$__cuda_sm20_dblrcp_rn_slowpath_v3:
[----:B------:R-:W-:Y:S01]  /*4740*/  DSETP.GTU.AND P0, PT, |R28|, +INF , PT ;  /* 0x7ff000001c00742a */ /* 0x000fe20003f0c200 */
[----:B------:R-:W-:-:S13]  /*4750*/  BSSY.RECONVERGENT B2, `(.L_x_79) ;  /* 0x0000024000027945 */ /* 0x000fda0003800200 */
[----:B------:R-:W-:Y:S05]  /*4760*/  @P0 BRA `(.L_x_80) ;  /* 0x0000000000800947 */ /* 0x000fea0003800000 */
[----:B------:R-:W-:-:S05]  /*4770*/  LOP3.LUT R24, R29, 0x7fffffff, RZ, 0xc0, !PT ;  /* 0x7fffffff1d187812 */ /* 0x000fca00078ec0ff */
[----:B------:R-:W-:-:S05]  /*4780*/  VIADD R22, R24, 0xffffffff ;  /* 0xffffffff18167836 */ /* 0x000fca0000000000 */
[----:B------:R-:W-:-:S13]  /*4790*/  ISETP.GE.U32.AND P0, PT, R22, 0x7fefffff, PT ;  /* 0x7fefffff1600780c */ /* 0x000fda0003f06070 */
[----:B------:R-:W-:Y:S02]  /*47a0*/  @P0 LOP3.LUT R23, R29, 0x7ff00000, RZ, 0x3c, !PT ;  /* 0x7ff000001d170812 */ /* 0x000fe400078e3cff */
[----:B------:R-:W-:Y:S01]  /*47b0*/  @P0 MOV R22, RZ ;  /* 0x000000ff00160202 */ /* 0x000fe20000000f00 */
[----:B------:R-:W-:Y:S06]  /*47c0*/  @P0 BRA `(.L_x_81) ;  /* 0x0000000000700947 */ /* 0x000fec0003800000 */
[----:B------:R-:W-:-:S13]  /*47d0*/  ISETP.GE.U32.AND P0, PT, R24, 0x1000001, PT ;  /* 0x010000011800780c */ /* 0x000fda0003f06070 */
[----:B------:R-:W-:Y:S05]  /*47e0*/  @!P0 BRA `(.L_x_82) ;  /* 0x0000000000388947 */ /* 0x000fea0003800000 */
[----:B------:R-:W-:Y:S01]  /*47f0*/  VIADD R23, R29, 0xc0200000 ;  /* 0xc02000001d177836 */ /* 0x000fe20000000000 */
[----:B------:R-:W-:Y:S01]  /*4800*/  MOV R22, R28 ;  /* 0x0000001c00167202 */ /* 0x000fe20000000f00 */
[----:B------:R-:W-:Y:S02]  /*4810*/  IMAD.MOV.U32 R24, RZ, RZ, R27 ;  /* 0x000000ffff187224 */ /* 0x000fe400078e001b */
[----:B------:R-:W0:Y:S04]  /*4820*/  MUFU.RCP64H R25, R23 ;  /* 0x0000001700197308 */ /* 0x000e280000001800 */
[----:B0-----:R-:W-:-:S08]  /*4830*/  DFMA R26, -R22, R24, 1 ;  /* 0x3ff00000161a742b */ /* 0x001fd00000000118 */
[----:B------:R-:W-:-:S08]  /*4840*/  DFMA R26, R26, R26, R26 ;  /* 0x0000001a1a1a722b */ /* 0x000fd0000000001a */
[----:B------:R-:W-:-:S08]  /*4850*/  DFMA R26, R24, R26, R24 ;  /* 0x0000001a181a722b */ /* 0x000fd00000000018 */
[----:B------:R-:W-:-:S08]  /*4860*/  DFMA R24, -R22, R26, 1 ;  /* 0x3ff000001618742b */ /* 0x000fd0000000011a */
[----:B------:R-:W-:-:S08]  /*4870*/  DFMA R24, R26, R24, R26 ;  /* 0x000000181a18722b */ /* 0x000fd0000000001a */
[----:B------:R-:W-:-:S08]  /*4880*/  DMUL R24, R24, 2.2250738585072013831e-308 ;  /* 0x0010000018187828 */ /* 0x000fd00000000000 */
[----:B------:R-:W-:-:S08]  /*4890*/  DFMA R26, -R28, R24, 1 ;  /* 0x3ff000001c1a742b */ /* 0x000fd00000000118 */
[----:B------:R-:W-:-:S08]  /*48a0*/  DFMA R26, R26, R26, R26 ;  /* 0x0000001a1a1a722b */ /* 0x000fd0000000001a */
[----:B------:R-:W-:Y:S01]  /*48b0*/  DFMA R22, R24, R26, R24 ;  /* 0x0000001a1816722b */ /* 0x000fe20000000018 */
[----:B------:R-:W-:Y:S10]  /*48c0*/  BRA `(.L_x_81) ;  /* 0x0000000000307947 */ /* 0x000ff40003800000 */
.L_x_82:
[----:B------:R-:W-:Y:S01]  /*48d0*/  DMUL R24, R28, 8.11296384146066816958e+31 ;  /* 0x469000001c187828 */ /* 0x000fe20000000000 */
[----:B------:R-:W-:-:S05]  /*48e0*/  MOV R22, R27 ;  /* 0x0000001b00167202 */ /* 0x000fca0000000f00 */
[----:B------:R-:W0:Y:S02]  /*48f0*/  MUFU.RCP64H R23, R25 ;  /* 0x0000001900177308 */ /* 0x000e240000001800 */
[----:B0-----:R-:W-:-:S08]  /*4900*/  DFMA R26, -R24, R22, 1 ;  /* 0x3ff00000181a742b */ /* 0x001fd00000000116 */
[----:B------:R-:W-:-:S08]  /*4910*/  DFMA R26, R26, R26, R26 ;  /* 0x0000001a1a1a722b */ /* 0x000fd0000000001a */
[----:B------:R-:W-:-:S08]  /*4920*/  DFMA R26, R22, R26, R22 ;  /* 0x0000001a161a722b */ /* 0x000fd00000000016 */
[----:B------:R-:W-:-:S08]  /*4930*/  DFMA R22, -R24, R26, 1 ;  /* 0x3ff000001816742b */ /* 0x000fd0000000011a */
[----:B------:R-:W-:-:S08]  /*4940*/  DFMA R22, R26, R22, R26 ;  /* 0x000000161a16722b */ /* 0x000fd0000000001a */
[----:B------:R-:W-:Y:S01]  /*4950*/  DMUL R22, R22, 8.11296384146066816958e+31 ;  /* 0x4690000016167828 */ /* 0x000fe20000000000 */
[----:B------:R-:W-:Y:S10]  /*4960*/  BRA `(.L_x_81) ;  /* 0x0000000000087947 */ /* 0x000ff40003800000 */
.L_x_80:
[----:B------:R-:W-:Y:S01]  /*4970*/  LOP3.LUT R23, R29, 0x80000, RZ, 0xfc, !PT ;  /* 0x000800001d177812 */ /* 0x000fe200078efcff */
[----:B------:R-:W-:-:S07]  /*4980*/  IMAD.MOV.U32 R22, RZ, RZ, R28 ;  /* 0x000000ffff167224 */ /* 0x000fce00078e001c */
.L_x_81:
[----:B------:R-:W-:Y:S05]  /*4990*/  BSYNC.RECONVERGENT B2 ;  /* 0x0000000000027941 */ /* 0x000fea0003800200 */
.L_x_79:
[----:B------:R-:W-:Y:S01]  /*49a0*/  MOV R92, R22 ;  /* 0x00000016005c7202 */ /* 0x000fe20000000f00 */
[----:B------:R-:W-:Y:S01]  /*49b0*/  IMAD.MOV.U32 R93, RZ, RZ, R23 ;  /* 0x000000ffff5d7224 */ /* 0x000fe200078e0017 */
[----:B------:R-:W-:Y:S01]  /*49c0*/  MOV R22, R30 ;  /* 0x0000001e00167202 */ /* 0x000fe20000000f00 */
[----:B------:R-:W-:-:S04]  /*49d0*/  IMAD.MOV.U32 R23, RZ, RZ, 0x0 ;  /* 0x00000000ff177424 */ /* 0x000fc800078e00ff */
[----:B------:R-:W-:Y:S05]  /*49e0*/  RET.REL.NODEC R22 `(_Z26dvc_ScaLBL_D3Q19_AAodd_DFHPiPdS0_S0_S0_S0_S0_S0_dddddddddiii) ;  /* 0xffffffb416847950 */ /* 0x000fea0003c3ffff */
        .weak           $__internal_3_$__cuda_sm20_div_rn_f64_full
        .type           $__internal_3_$__cuda_sm20_div_rn_f64_full,@function
        .size           $__internal_3_$__cuda_sm20_div_rn_f64_full,($__internal_4_$__cuda_sm20_dsqrt_rn_f64_mediumpath_v1 - $__internal_3_$__cuda_sm20_div_rn_f64_full)
$__internal_3_$__cuda_sm20_div_rn_f64_full:
[C---:B------:R-:W-:Y:S01]  /*49f0*/  FSETP.GEU.AND P0, PT, |R25|.reuse, 1.469367938527859385e-39, PT ;  /* 0x001000001900780b */ /* 0x040fe20003f0e200 */
[----:B------:R-:W-:Y:S01]  /*4a00*/  IMAD.MOV.U32 R122, RZ, RZ, 0x1 ;  /* 0x00000001ff7a7424 */ /* 0x000fe200078e00ff */
[----:B------:R-:W-:Y:S01]  /*4a10*/  LOP3.LUT R22, R25, 0x800fffff, RZ, 0xc0, !PT ;  /* 0x800fffff19167812 */ /* 0x000fe200078ec0ff */
[----:B------:R-:W-:Y:S01]  /*4a20*/  BSSY.RECONVERGENT B1, `(.L_x_83) ;  /* 0x0000054000017945 */ /* 0x000fe20003800200 */
[C---:B------:R-:W-:Y:S02]  /*4a30*/  FSETP.GEU.AND P3, PT, |R27|.reuse, 1.469367938527859385e-39, PT ;  /* 0x001000001b00780b */ /* 0x040fe40003f6e200 */
[----:B------:R-:W-:Y:S02]  /*4a40*/  LOP3.LUT R23, R22, 0x3ff00000, RZ, 0xfc, !PT ;  /* 0x3ff0000016177812 */ /* 0x000fe400078efcff */
[----:B------:R-:W-:Y:S02]  /*4a50*/  MOV R22, R24 ;  /* 0x0000001800167202 */ /* 0x000fe40000000f00 */
[----:B------:R-:W-:-:S02]  /*4a60*/  LOP3.LUT R119, R27, 0x7ff00000, RZ, 0xc0, !PT ;  /* 0x7ff000001b777812 */ /* 0x000fc400078ec0ff */
[----:B------:R-:W-:Y:S01]  /*4a70*/  MOV R121, 0x1ca00000 ;  /* 0x1ca0000000797802 */ /* 0x000fe20000000f00 */
[----:B------:R-:W-:Y:S01]  /*4a80*/  @!P0 DMUL R22, R24, 8.98846567431157953865e+307 ;  /* 0x7fe0000018168828 */ /* 0x000fe20000000000 */
[C---:B------:R-:W-:Y:S01]  /*4a90*/  LOP3.LUT R128, R25.reuse, 0x7ff00000, RZ, 0xc0, !PT ;  /* 0x7ff0000019807812 */ /* 0x040fe200078ec0ff */
[----:B------:R-:W-:Y:S02]  /*4aa0*/  IMAD.MOV.U32 R129, RZ, RZ, R119 ;  /* 0x000000ffff817224 */ /* 0x000fe400078e0077 */
[----:B------:R-:W-:Y:S02]  /*4ab0*/  @!P3 LOP3.LUT R124, R25, 0x7ff00000, RZ, 0xc0, !PT ;  /* 0x7ff00000197cb812 */ /* 0x000fe400078ec0ff */
[----:B------:R-:W0:Y:S01]  /*4ac0*/  MUFU.RCP64H R123, R23 ;  /* 0x00000017007b7308 */ /* 0x000e220000001800 */
[C---:B------:R-:W-:Y:S02]  /*4ad0*/  ISETP.GE.U32.AND P2, PT, R119.reuse, R128, PT ;  /* 0x000000807700720c */ /* 0x040fe40003f46070 */
[----:B------:R-:W-:-:S02]  /*4ae0*/  @!P3 ISETP.GE.U32.AND P4, PT, R119, R124, PT ;  /* 0x0000007c7700b20c */ /* 0x000fc40003f86070 */
[----:B------:R-:W-:Y:S02]  /*4af0*/  @!P0 LOP3.LUT R128, R23, 0x7ff00000, RZ, 0xc0, !PT ;  /* 0x7ff0000017808812 */ /* 0x000fe400078ec0ff */
[----:B------:R-:W-:-:S03]  /*4b00*/  @!P3 SEL R125, R121, 0x63400000, !P4 ;  /* 0x63400000797db807 */ /* 0x000fc60006000000 */
[----:B------:R-:W-:Y:S01]  /*4b10*/  VIADD R133, R128, 0xffffffff ;  /* 0xffffffff80857836 */ /* 0x000fe20000000000 */
[----:B------:R-:W-:-:S04]  /*4b20*/  @!P3 LOP3.LUT R126, R125, 0x80000000, R27, 0xf8, !PT ;  /* 0x800000007d7eb812 */ /* 0x000fc800078ef81b */
[----:B------:R-:W-:Y:S01]  /*4b30*/  @!P3 LOP3.LUT R127, R126, 0x100000, RZ, 0xfc, !PT ;  /* 0x001000007e7fb812 */ /* 0x000fe200078efcff */
[----:B0-----:R-:W-:Y:S01]  /*4b40*/  DFMA R100, R122, -R22, 1 ;  /* 0x3ff000007a64742b */ /* 0x001fe20000000816 */
[----:B------:R-:W-:-:S07]  /*4b50*/  @!P3 MOV R126, RZ ;  /* 0x000000ff007eb202 */ /* 0x000fce0000000f00 */
[----:B------:R-:W-:-:S08]  /*4b60*/  DFMA R100, R100, R100, R100 ;  /* 0x000000646464722b */ /* 0x000fd00000000064 */
[----:B------:R-:W-:Y:S01]  /*4b70*/  DFMA R122, R122, R100, R122 ;  /* 0x000000647a7a722b */ /* 0x000fe2000000007a */
[----:B------:R-:W-:Y:S01]  /*4b80*/  SEL R101, R121, 0x63400000, !P2 ;  /* 0x6340000079657807 */ /* 0x000fe20005000000 */
[----:B------:R-:W-:-:S03]  /*4b90*/  IMAD.MOV.U32 R100, RZ, RZ, R26 ;  /* 0x000000ffff647224 */ /* 0x000fc600078e001a */
[----:B------:R-:W-:-:S03]  /*4ba0*/  LOP3.LUT R101, R101, 0x800fffff, R27, 0xf8, !PT ;  /* 0x800fffff65657812 */ /* 0x000fc600078ef81b */
[----:B------:R-:W-:-:S03]  /*4bb0*/  DFMA R124, R122, -R22, 1 ;  /* 0x3ff000007a7c742b */ /* 0x000fc60000000816 */
[----:B------:R-:W-:-:S05]  /*4bc0*/  @!P3 DFMA R100, R100, 2, -R126 ;  /* 0x400000006464b82b */ /* 0x000fca000000087e */
[----:B------:R-:W-:-:S05]  /*4bd0*/  DFMA R122, R122, R124, R122 ;  /* 0x0000007c7a7a722b */ /* 0x000fca000000007a */
[----:B------:R-:W-:-:S03]  /*4be0*/  @!P3 LOP3.LUT R129, R101, 0x7ff00000, RZ, 0xc0, !PT ;  /* 0x7ff000006581b812 */ /* 0x000fc600078ec0ff */
[----:B------:R-:W-:Y:S01]  /*4bf0*/  DMUL R124, R122, R100 ;  /* 0x000000647a7c7228 */ /* 0x000fe20000000000 */
[----:B------:R-:W-:-:S04]  /*4c00*/  IADD3 R132, PT, PT, R129, -0x1, RZ ;  /* 0xffffffff81847810 */ /* 0x000fc80007ffe0ff */
[----:B------:R-:W-:-:S03]  /*4c10*/  ISETP.GT.U32.AND P0, PT, R132, 0x7feffffe, PT ;  /* 0x7feffffe8400780c */ /* 0x000fc60003f04070 */
[----:B------:R-:W-:Y:S01]  /*4c20*/  DFMA R126, R124, -R22, R100 ;  /* 0x800000167c7e722b */ /* 0x000fe20000000064 */
[----:B------:R-:W-:-:S07]  /*4c30*/  ISETP.GT.U32.OR P0, PT, R133, 0x7feffffe, P0 ;  /* 0x7feffffe8500780c */ /* 0x000fce0000704470 */
[----:B------:R-:W-:-:S06]  /*4c40*/  DFMA R126, R122, R126, R124 ;  /* 0x0000007e7a7e722b */ /* 0x000fcc000000007c */
[----:B------:R-:W-:Y:S05]  /*4c50*/  @P0 BRA `(.L_x_84) ;  /* 0x00000000006c0947 */ /* 0x000fea0003800000 */
[----:B------:R-:W-:-:S04]  /*4c60*/  LOP3.LUT R26, R25, 0x7ff00000, RZ, 0xc0, !PT ;  /* 0x7ff00000191a7812 */ /* 0x000fc800078ec0ff */
[CC--:B------:R-:W-:Y:S02]  /*4c70*/  VIADDMNMX R27, R119.reuse, -R26.reuse, 0xb9600000, !PT ;  /* 0xb9600000771b7446 */ /* 0x0c0fe4000780091a */
[----:B------:R-:W-:Y:S02]  /*4c80*/  ISETP.GE.U32.AND P0, PT, R119, R26, PT ;  /* 0x0000001a7700720c */ /* 0x000fe40003f06070 */
[----:B------:R-:W-:Y:S02]  /*4c90*/  VIMNMX R27, PT, PT, R27, 0x46a00000, PT ;  /* 0x46a000001b1b7848 */ /* 0x000fe40003fe0100 */
[----:B------:R-:W-:-:S04]  /*4ca0*/  SEL R26, R121, 0x63400000, !P0 ;  /* 0x63400000791a7807 */ /* 0x000fc80004000000 */
[----:B------:R-:W-:Y:S02]  /*4cb0*/  IADD3 R119, PT, PT, -R26, R27, RZ ;  /* 0x0000001b1a777210 */ /* 0x000fe40007ffe1ff */
[----:B------:R-:W-:-:S03]  /*4cc0*/  MOV R26, RZ ;  /* 0x000000ff001a7202 */ /* 0x000fc60000000f00 */
[----:B------:R-:W-:-:S06]  /*4cd0*/  VIADD R27, R119, 0x7fe00000 ;  /* 0x7fe00000771b7836 */ /* 0x000fcc0000000000 */
        /* <DEDUP_REMOVED lines=9> */
[C---:B------:R-:W-:Y:S01]  /*4d70*/  IADD3 R23, PT, PT, -R119.reuse, RZ, RZ ;  /* 0x000000ff77177210 */ /* 0x040fe20007ffe1ff */
[----:B------:R-:W-:Y:S01]  /*4d80*/  IMAD.MOV.U32 R22, RZ, RZ, RZ ;  /* 0x000000ffff167224 */ /* 0x000fe200078e00ff */
[----:B------:R-:W-:Y:S01]  /*4d90*/  DMUL.RP R26, R126, R26 ;  /* 0x0000001a7e1a7228 */ /* 0x000fe20000008000 */
[----:B------:R-:W-:-:S04]  /*4da0*/  IADD3 R119, PT, PT, -R119, -0x43300000, RZ ;  /* 0xbcd0000077777810 */ /* 0x000fc80007ffe1ff */
[----:B------:R-:W-:-:S05]  /*4db0*/  DFMA R22, R122, -R22, R126 ;  /* 0x800000167a16722b */ /* 0x000fca000000007e */
[----:B------:R-:W-:-:S05]  /*4dc0*/  LOP3.LUT R25, R27, R25, RZ, 0x3c, !PT ;  /* 0x000000191b197212 */ /* 0x000fca00078e3cff */
[----:B------:R-:W-:-:S04]  /*4dd0*/  FSETP.NEU.AND P0, PT, |R23|, R119, PT ;  /* 0x000000771700720b */ /* 0x000fc80003f0d200 */
[----:B------:R-:W-:Y:S02]  /*4de0*/  FSEL R122, R26, R122, !P0 ;  /* 0x0000007a1a7a7208 */ /* 0x000fe40004000000 */
[----:B------:R-:W-:Y:S01]  /*4df0*/  FSEL R123, R25, R123, !P0 ;  /* 0x0000007b197b7208 */ /* 0x000fe20004000000 */
[----:B------:R-:W-:Y:S06]  /*4e00*/  BRA `(.L_x_85) ;  /* 0x0000000000547947 */ /* 0x000fec0003800000 */
.L_x_84:
[----:B------:R-:W-:-:S14]  /*4e10*/  DSETP.NAN.AND P0, PT, R26, R26, PT ;  /* 0x0000001a1a00722a */ /* 0x000fdc0003f08000 */
[----:B------:R-:W-:Y:S05]  /*4e20*/  @P0 BRA `(.L_x_86) ;  /* 0x0000000000440947 */ /* 0x000fea0003800000 */
[----:B------:R-:W-:-:S14]  /*4e30*/  DSETP.NAN.AND P0, PT, R24, R24, PT ;  /* 0x000000181800722a */ /* 0x000fdc0003f08000 */
[----:B------:R-:W-:Y:S05]  /*4e40*/  @P0 BRA `(.L_x_87) ;  /* 0x0000000000300947 */ /* 0x000fea0003800000 */
[----:B------:R-:W-:Y:S01]  /*4e50*/  ISETP.NE.AND P0, PT, R129, R128, PT ;  /* 0x000000808100720c */ /* 0x000fe20003f05270 */
[----:B------:R-:W-:Y:S01]  /*4e60*/  IMAD.MOV.U32 R123, RZ, RZ, -0x80000 ;  /* 0xfff80000ff7b7424 */ /* 0x000fe200078e00ff */
        /* <DEDUP_REMOVED lines=10> */
.L_x_87:
[----:B------:R-:W-:Y:S01]  /*4f10*/  LOP3.LUT R123, R25, 0x80000, RZ, 0xfc, !PT ;  /* 0x00080000197b7812 */ /* 0x000fe200078efcff */
[----:B------:R-:W-:Y:S01]  /*4f20*/  IMAD.MOV.U32 R122, RZ, RZ, R24 ;  /* 0x000000ffff7a7224 */ /* 0x000fe200078e0018 */
[----:B------:R-:W-:Y:S06]  /*4f30*/  BRA `(.L_x_85) ;  /* 0x0000000000087947 */ /* 0x000fec0003800000 */
.L_x_86:
[----:B------:R-:W-:Y:S02]  /*4f40*/  LOP3.LUT R123, R27, 0x80000, RZ, 0xfc, !PT ;  /* 0x000800001b7b7812 */ /* 0x000fe400078efcff */
[----:B------:R-:W-:-:S07]  /*4f50*/  MOV R122, R26 ;  /* 0x0000001a007a7202 */ /* 0x000fce0000000f00 */
.L_x_85:
[----:B------:R-:W-:Y:S05]  /*4f60*/  BSYNC.RECONVERGENT B1 ;  /* 0x0000000000017941 */ /* 0x000fea0003800200 */
.L_x_83:
[----:B------:R-:W-:Y:S01]  /*4f70*/  IMAD.MOV.U32 R121, RZ, RZ, 0x0 ;  /* 0x00000000ff797424 */ /* 0x000fe200078e00ff */
[----:B------:R-:W-:Y:S01]  /*4f80*/  MOV R23, R123 ;  /* 0x0000007b00177202 */ /* 0x000fe20000000f00 */
[----:B------:R-:W-:Y:S02]  /*4f90*/  IMAD.MOV.U32 R22, RZ, RZ, R122 ;  /* 0x000000ffff167224 */ /* 0x000fe400078e007a */
[----:B------:R-:W-:Y:S05]  /*4fa0*/  RET.REL.NODEC R120 `(_Z26dvc_ScaLBL_D3Q19_AAodd_DFHPiPdS0_S0_S0_S0_S0_S0_dddddddddiii) ;  /* 0xffffffb078147950 */ /* 0x000fea0003c3ffff */
        .weak           $__internal_4_$__cuda_sm20_dsqrt_rn_f64_mediumpath_v1
        .type           $__internal_4_$__cuda_sm20_dsqrt_rn_f64_mediumpath_v1,@function
        .size           $__internal_4_$__cuda_sm20_dsqrt_rn_f64_mediumpath_v1,(.L_x_158 - $__internal_4_$__cuda_sm20_dsqrt_rn_f64_mediumpath_v1)
$__internal_4_$__cuda_sm20_dsqrt_rn_f64_mediumpath_v1:
[----:B------:R-:W-:Y:S01]  /*4fb0*/  ISETP.GE.U32.AND P0, PT, R12, -0x3400000, PT ;  /* 0xfcc000000c00780c */ /* 0x000fe20003f06070 */
[----:B------:R-:W-:Y:S01]  /*4fc0*/  BSSY.RECONVERGENT B2, `(.L_x_88) ;  /* 0x0000028000027945 */ /* 0x000fe20003800200 */
[----:B------:R-:W-:Y:S01]  /*4fd0*/  MOV R23, R7 ;  /* 0x0000000700177202 */ /* 0x000fe20000000f00 */
[----:B------:R-:W-:Y:S01]  /*4fe0*/  IMAD.MOV.U32 R4, RZ, RZ, R30 ;  /* 0x000000ffff047224 */ /* 0x000fe200078e001e */
[----:B------:R-:W-:Y:S01]  /*4ff0*/  MOV R5, R31 ;  /* 0x0000001f00057202 */ /* 0x000fe20000000f00 */
[----:B------:R-:W-:Y:S01]  /*5000*/  IMAD.MOV.U32 R6, RZ, RZ, R24 ;  /* 0x000000ffff067224 */ /* 0x000fe200078e0018 */
[----:B------:R-:W-:-:S07]  /*5010*/  MOV R7, R25 ;  /* 0x0000001900077202 */ /* 0x000fce0000000f00 */
[----:B------:R-:W-:Y:S05]  /*5020*/  @!P0 BRA `(.L_x_89) ;  /* 0x0000000000208947 */ /* 0x000fea0003800000 */
[----:B------:R-:W-:-:S10]  /*5030*/  DFMA.RM R4, R4, R22, R28 ;  /* 0x000000160404722b */ /* 0x000fd4000000401c */
[----:B------:R-:W-:-:S05]  /*5040*/  IADD3 R12, P0, PT, R4, 0x1, RZ ;  /* 0x00000001040c7810 */ /* 0x000fca0007f1e0ff */
[----:B------:R-:W-:-:S06]  /*5050*/  IMAD.X R13, RZ, RZ, R5, P0 ;  /* 0x000000ffff0d7224 */ /* 0x000fcc00000e0605 */
[----:B------:R-:W-:-:S08]  /*5060*/  DFMA.RP R6, -R4, R12, R6 ;  /* 0x0000000c0406722b */ /* 0x000fd00000008106 */
[----:B------:R-:W-:-:S06]  /*5070*/  DSETP.GT.AND P0, PT, R6, RZ, PT ;  /* 0x000000ff0600722a */ /* 0x000fcc0003f04000 */
[----:B------:R-:W-:Y:S02]  /*5080*/  FSEL R4, R12, R4, P0 ;  /* 0x000000040c047208 */ /* 0x000fe40000000000 */
[----:B------:R-:W-:Y:S01]  /*5090*/  FSEL R5, R13, R5, P0 ;  /* 0x000000050d057208 */ /* 0x000fe20000000000 */
[----:B------:R-:W-:Y:S06]  /*50a0*/  BRA `(.L_x_90) ;  /* 0x0000000000647947 */ /* 0x000fec0003800000 */
.L_x_89:
[----:B------:R-:W-:-:S14]  /*50b0*/  DSETP.NE.AND P0, PT, R6, RZ, PT ;  /* 0x000000ff0600722a */ /* 0x000fdc0003f05000 */
[----:B------:R-:W-:Y:S05]  /*50c0*/  @!P0 BRA `(.L_x_91) ;  /* 0x0000000000588947 */ /* 0x000fea0003800000 */
[----:B------:R-:W-:-:S13]  /*50d0*/  ISETP.GE.AND P0, PT, R7, RZ, PT ;  /* 0x000000ff0700720c */ /* 0x000fda0003f06270 */
[----:B------:R-:W-:Y:S01]  /*50e0*/  @!P0 MOV R4, 0x0 ;  /* 0x0000000000048802 */ /* 0x000fe20000000f00 */
[----:B------:R-:W-:Y:S01]  /*50f0*/  @!P0 IMAD.MOV.U32 R5, RZ, RZ, -0x80000 ;  /* 0xfff80000ff058424 */ /* 0x000fe200078e00ff */
[----:B------:R-:W-:Y:S06]  /*5100*/  @!P0 BRA `(.L_x_90) ;  /* 0x00000000004c8947 */ /* 0x000fec0003800000 */
[----:B------:R-:W-:-:S13]  /*5110*/  ISETP.GT.AND P0, PT, R7, 0x7fefffff, PT ;  /* 0x7fefffff0700780c */ /* 0x000fda0003f04270 */
[----:B------:R-:W-:Y:S05]  /*5120*/  @P0 BRA `(.L_x_91) ;  /* 0x0000000000400947 */ /* 0x000fea0003800000 */
[----:B------:R-:W-:Y:S01]  /*5130*/  DMUL R4, R6, 8.11296384146066816958e+31 ;  /* 0x4690000006047828 */ /* 0x000fe20000000000 */
[----:B------:R-:W-:Y:S01]  /*5140*/  IMAD.MOV.U32 R22, RZ, RZ, 0x0 ;  /* 0x00000000ff167424 */ /* 0x000fe200078e00ff */
[----:B------:R-:W-:Y:S02]  /*5150*/  MOV R6, RZ ;  /* 0x000000ff00067202 */ /* 0x000fe40000000f00 */
[----:B------:R-:W-:Y:S02]  /*5160*/  MOV R23, 0x3fd80000 ;  /* 0x3fd8000000177802 */ /* 0x000fe40000000f00 */
[----:B------:R-:W0:Y:S02]  /*5170*/  MUFU.RSQ64H R7, R5 ;  /* 0x0000000500077308 */ /* 0x000e240000001c00 */
[----:B0-----:R-:W-:-:S08]  /*5180*/  DMUL R12, R6, R6 ;  /* 0x00000006060c7228 */ /* 0x001fd00000000000 */
[----:B------:R-:W-:-:S08]  /*5190*/  DFMA R12, R4, -R12, 1 ;  /* 0x3ff00000040c742b */ /* 0x000fd0000000080c */
[----:B------:R-:W-:Y:S02]  /*51a0*/  DFMA R22, R12, R22, 0.5 ;  /* 0x3fe000000c16742b */ /* 0x000fe40000000016 */
[----:B------:R-:W-:-:S08]  /*51b0*/  DMUL R12, R6, R12 ;  /* 0x0000000c060c7228 */ /* 0x000fd00000000000 */
[----:B------:R-:W-:-:S08]  /*51c0*/  DFMA R12, R22, R12, R6 ;  /* 0x0000000c160c722b */ /* 0x000fd00000000006 */
[----:B------:R-:W-:Y:S02]  /*51d0*/  DMUL R6, R4, R12 ;  /* 0x0000000c04067228 */ /* 0x000fe40000000000 */
[----:B------:R-:W-:-:S06]  /*51e0*/  VIADD R13, R13, 0xfff00000 ;  /* 0xfff000000d0d7836 */ /* 0x000fcc0000000000 */
[----:B------:R-:W-:-:S08]  /*51f0*/  DFMA R22, R6, -R6, R4 ;  /* 0x800000060616722b */ /* 0x000fd00000000004 */
[----:B------:R-:W-:-:S10]  /*5200*/  DFMA R4, R12, R22, R6 ;  /* 0x000000160c04722b */ /* 0x000fd40000000006 */
[----:B------:R-:W-:Y:S01]  /*5210*/  IADD3 R5, PT, PT, R5, -0x3500000, RZ ;  /* 0xfcb0000005057810 */ /* 0x000fe20007ffe0ff */
[----:B------:R-:W-:Y:S06]  /*5220*/  BRA `(.L_x_90) ;  /* 0x0000000000047947 */ /* 0x000fec0003800000 */
.L_x_91:
[----:B------:R-:W-:-:S11]  /*5230*/  DADD R4, R6, R6 ;  /* 0x0000000006047229 */ /* 0x000fd60000000006 */
.L_x_90:
[----:B------:R-:W-:Y:S05]  /*5240*/  BSYNC.RECONVERGENT B2 ;  /* 0x0000000000027941 */ /* 0x000fea0003800200 */
.L_x_88:
[----:B------:R-:W-:Y:S01]  /*5250*/  MOV R7, R5 ;  /* 0x0000000500077202 */ /* 0x000fe20000000f00 */
[----:B------:R-:W-:Y:S02]  /*5260*/  HFMA2 R5, -RZ, RZ, 0, 0 ;  /* 0x00000000ff057431 */ /* 0x000fe400000001ff */
[----:B------:R-:W-:Y:S02]  /*5270*/  IMAD.MOV.U32 R0, RZ, RZ, R4 ;  /* 0x000000ffff007224 */ /* 0x000fe400078e0004 */
[----:B------:R-:W-:-:S04]  /*5280*/  IMAD.MOV.U32 R4, RZ, RZ, R32 ;  /* 0x000000ffff047224 */ /* 0x000fc800078e0020 */
[----:B------:R-:W-:Y:S05]  /*5290*/  RET.REL.NODEC R4 `(_Z26dvc_ScaLBL_D3Q19_AAodd_DFHPiPdS0_S0_S0_S0_S0_S0_dddddddddiii) ;  /* 0xffffffac04587950 */ /* 0x000fea0003c3ffff */
.L_x_92:
        /* <DEDUP_REMOVED lines=14> */
.L_x_158:


//--------------------- .text._Z27dvc_ScaLBL_D3Q19_AAeven_DFHPiPdS0_S0_S0_S0_S0_S0_dddddddddiii --------------------------
	.section	.text._Z27dvc_ScaLBL_D3Q19_AAeven_DFHPiPdS0_S0_S0_S0_S0_S0_dddddddddiii,"ax",@progbits
	.align	128
        .global         _Z27dvc_ScaLBL_D3Q19_AAeven_DFHPiPdS0_S0_S0_S0_S0_S0_dddddddddiii
        .type           _Z27dvc_ScaLBL_D3Q19_AAeven_DFHPiPdS0_S0_S0_S0_S0_S0_dddddddddiii,@function
        .size           _Z27dvc_ScaLBL_D3Q19_AAeven_DFHPiPdS0_S0_S0_S0_S0_S0_dddddddddiii,(.L_x_161 - _Z27dvc_ScaLBL_D3Q19_AAeven_DFHPiPdS0_S0_S0_S0_S0_S0_dddddddddiii)
        .other          _Z27dvc_ScaLBL_D3Q19_AAeven_DFHPiPdS0_S0_S0_S0_S0_S0_dddddddddiii,@"STO_CUDA_ENTRY STV_DEFAULT"
_Z27dvc_ScaLBL_D3Q19_AAeven_DFHPiPdS0_S0_S0_S0_S0_S0_dddddddddiii:
.text._Z27dvc_ScaLBL_D3Q19_AAeven_DFHPiPdS0_S0_S0_S0_S0_S0_dddddddddiii:
        /* <DEDUP_REMOVED lines=13> */
[----:B------:R-:W4:Y:S01]  /*00d0*/  LDCU UR9, c[0x0][0x40c] ;  /* 0x00008180ff0977ac */ /* 0x000f220008000800 */
[----:B------:R-:W0:Y:S01]  /*00e0*/  LDCU.64 UR16, c[0x0][0x400] ;  /* 0x00008000ff1077ac */ /* 0x000e220008000a00 */
[----:B------:R-:W0:Y:S02]  /*00f0*/  LDCU.64 UR26, c[0x0][0x3e8] ;  /* 0x00007d00ff1a77ac */ /* 0x000e240008000a00 */
[----:B0-----:R-:W-:-:S04]  /*0100*/  IMAD R3, R3, UR4, RZ ;  /* 0x0000000403037c24 */ /* 0x001fc8000f8e02ff */
[----:B------:R-:W-:Y:S02]  /*0110*/  IMAD R0, R10, R3, R3 ;  /* 0x000000030a007224 */ /* 0x000fe400078e0203 */
[----:B------:R-:W-:-:S03]  /*0120*/  IMAD.MOV R10, RZ, RZ, -R10 ;  /* 0x000000ffff0a7224 */ /* 0x000fc600078e0a0a */
[----:B-1----:R-:W-:Y:S01]  /*0130*/  IADD3 R0, PT, PT, R0, UR5, R5 ;  /* 0x0000000500007c10 */ /* 0x002fe2000fffe005 */
[----:B------:R-:W0:Y:S03]  /*0140*/  LDCU.128 UR4, c[0x0][0x3f0] ;  /* 0x00007e00ff0477ac */ /* 0x000e260008000c00 */
[C---:B------:R-:W-:Y:S01]  /*0150*/  LEA R13, R159.reuse, R0, 0x4 ;  /* 0x000000009f0d7211 */ /* 0x040fe200078e20ff */
[C-C-:B------:R-:W-:Y:S02]  /*0160*/  IMAD R11, R159.reuse, 0x8, R0.reuse ;  /* 0x000000089f0b7824 */ /* 0x140fe400078e0200 */
[C-C-:B------:R-:W-:Y:S02]  /*0170*/  IMAD R12, R159.reuse, 0xc, R0.reuse ;  /* 0x0000000c9f0c7824 */ /* 0x140fe400078e0200 */
[C-C-:B------:R-:W-:Y:S02]  /*0180*/  IMAD R14, R159.reuse, 0x4, R0.reuse ;  /* 0x000000049f0e7824 */ /* 0x140fe400078e0200 */
[----:B------:R-:W-:-:S02]  /*0190*/  IMAD R15, R159, 0x6, R0 ;  /* 0x000000069f0f7824 */ /* 0x000fc400078e0200 */
[C-C-:B------:R-:W-:Y:S02]  /*01a0*/  IMAD R16, R159.reuse, 0xa, R0.reuse ;  /* 0x0000000a9f107824 */ /* 0x140fe400078e0200 */
[C-C-:B------:R-:W-:Y:S02]  /*01b0*/  IMAD R17, R159.reuse, 0xe, R0.reuse ;  /* 0x0000000e9f117824 */ /* 0x140fe400078e0200 */
[C-C-:B------:R-:W-:Y:S02]  /*01c0*/  IMAD R158, R159.reuse, 0x12, R0.reuse ;  /* 0x000000129f9e7824 */ /* 0x140fe400078e0200 */
[----:B0-234-:R-:W-:-:S07]  /*01d0*/  IMAD R159, R159, 0x2, R0 ;  /* 0x000000029f9f7824 */ /* 0x01dfce00078e0200 */
.L_x_131:
[----:B------:R-:W-:Y:S01]  /*01e0*/  ISETP.GE.AND P0, PT, R0, UR9, PT ;  /* 0x0000000900007c0c */ /* 0x000fe2000bf06270 */
[----:B------:R-:W-:-:S12]  /*01f0*/  BSSY.RECONVERGENT B0, `(.L_x_93) ;  /* 0x0000429000007945 */ /* 0x000fd80003800200 */
[----:B-1----:R-:W-:Y:S05]  /*0200*/  @P0 BRA `(.L_x_94) ;  /* 0x00000040009c0947 */ /* 0x002fea0003800000 */
        /* <DEDUP_REMOVED lines=28> */
[----:B------:R-:W-:Y:S05]  /*03d0*/  CALL.REL.NOINC `($__internal_6_$__cuda_sm20_div_rn_f64_full) ;  /* 0x0000004400147944 */ /* 0x000fea0003c00000 */
[----:B------:R-:W-:Y:S01]  /*03e0*/  IMAD.MOV.U32 R2, RZ, RZ, R72 ;  /* 0x000000ffff027224 */ /* 0x000fe200078e0048 */
[----:B------:R-:W-:-:S07]  /*03f0*/  MOV R3, R73 ;  /* 0x0000004900037202 */ /* 0x000fce0000000f00 */
.L_x_96:
[----:B------:R-:W-:Y:S05]  /*0400*/  BSYNC.RECONVERGENT B2 ;  /* 0x0000000000027941 */ /* 0x000fea0003800200 */
.L_x_95:
        /* <DEDUP_REMOVED lines=25> */
[----:B------:R-:W-:Y:S05]  /*05a0*/  CALL.REL.NOINC `($__internal_5_$__cuda_sm20_dblrcp_rn_slowpath_v3) ;  /* 0x0000003c00f47944 */ /* 0x000fea0003c00000 */
.L_x_98:
[----:B------:R-:W-:Y:S05]  /*05b0*/  BSYNC.RECONVERGENT B1 ;  /* 0x0000000000017941 */ /* 0x000fea0003800200 */
.L_x_97:
        /* <DEDUP_REMOVED lines=19> */
[----:B------:R-:W-:Y:S05]  /*06f0*/  CALL.REL.NOINC `($__internal_6_$__cuda_sm20_div_rn_f64_full) ;  /* 0x00000040004c7944 */ /* 0x000fea0003c00000 */
[----:B------:R-:W-:Y:S01]  /*0700*/  MOV R8, R72 ;  /* 0x0000004800087202 */ /* 0x000fe20000000f00 */
[----:B------:R-:W-:-:S07]  /*0710*/  IMAD.MOV.U32 R9, RZ, RZ, R73 ;  /* 0x000000ffff097224 */ /* 0x000fce00078e0049 */
.L_x_100:
[----:B------:R-:W-:Y:S05]  /*0720*/  BSYNC.RECONVERGENT B2 ;  /* 0x0000000000027941 */ /* 0x000fea0003800200 */
.L_x_99:
[----:B------:R-:W0:Y:S08]  /*0730*/  LDC.64 R2, c[0x0][0x3b0] ;  /* 0x0000ec00ff027b82 */ /* 0x000e300000000a00 */
[----:B------:R-:W1:Y:S01]  /*0740*/  LDC R27, c[0x0][0x410] ;  /* 0x00010400ff1b7b82 */ /* 0x000e620000000800 */
[----:B0-----:R-:W-:-:S05]  /*0750*/  IMAD.WIDE R2, R0, 0x8, R2 ;  /* 0x0000000800027825 */ /* 0x001fca00078e0202 */
[----:B------:R-:W2:Y:S01]  /*0760*/  LDG.E.64 R114, desc[UR10][R2.64] ;  /* 0x0000000a02727981 */ /* 0x000ea2000c1e1b00 */
[----:B-1----:R-:W-:-:S05]  /*0770*/  IMAD.WIDE R4, R27, 0x8, R2 ;  /* 0x000000081b047825 */ /* 0x002fca00078e0202 */
        /* <DEDUP_REMOVED lines=24> */
[----:B------:R-:W-:Y:S05]  /*0900*/  CALL.REL.NOINC `($__internal_7_$__cuda_sm20_dsqrt_rn_f64_mediumpath_v1) ;  /* 0x0000004400387944 */ /* 0x000fea0003c00000 */
[----:B------:R-:W-:Y:S02]  /*0910*/  IMAD.MOV.U32 R2, RZ, RZ, R4 ;  /* 0x000000ffff027224 */ /* 0x000fe400078e0004 */
[----:B------:R-:W-:-:S07]  /*0920*/  IMAD.MOV.U32 R3, RZ, RZ, R5 ;  /* 0x000000ffff037224 */ /* 0x000fce00078e0005 */
.L_x_102:
[----:B------:R-:W-:Y:S05]  /*0930*/  BSYNC.RECONVERGENT B1 ;  /* 0x0000000000017941 */ /* 0x000fea0003800200 */
.L_x_101:
        /* <DEDUP_REMOVED lines=21> */
[----:B------:R-:W-:Y:S05]  /*0a90*/  CALL.REL.NOINC `($__internal_6_$__cuda_sm20_div_rn_f64_full) ;  /* 0x0000003c00647944 */ /* 0x000fea0003c00000 */
[----:B------:R-:W-:Y:S01]  /*0aa0*/  MOV R2, R72 ;  /* 0x0000004800027202 */ /* 0x000fe20000000f00 */
[----:B------:R-:W-:-:S07]  /*0ab0*/  IMAD.MOV.U32 R3, RZ, RZ, R73 ;  /* 0x000000ffff037224 */ /* 0x000fce00078e0049 */
.L_x_104:
[----:B------:R-:W-:Y:S05]  /*0ac0*/  BSYNC.RECONVERGENT B2 ;  /* 0x0000000000027941 */ /* 0x000fea0003800200 */
.L_x_103:
        /* <DEDUP_REMOVED lines=20> */
[----:B------:R-:W-:Y:S05]  /*0c10*/  CALL.REL.NOINC `($__internal_6_$__cuda_sm20_div_rn_f64_full) ;  /* 0x0000003c00047944 */ /* 0x000fea0003c00000 */
[----:B------:R-:W-:Y:S02]  /*0c20*/  IMAD.MOV.U32 R4, RZ, RZ, R72 ;  /* 0x000000ffff047224 */ /* 0x000fe400078e0048 */
[----:B------:R-:W-:-:S07]  /*0c30*/  IMAD.MOV.U32 R5, RZ, RZ, R73 ;  /* 0x000000ffff057224 */ /* 0x000fce00078e0049 */
.L_x_106:
[----:B------:R-:W-:Y:S05]  /*0c40*/  BSYNC.RECONVERGENT B2 ;  /* 0x0000000000027941 */ /* 0x000fea0003800200 */
.L_x_105:
        /* <DEDUP_REMOVED lines=23> */
.L_x_108:
[----:B------:R-:W-:Y:S05]  /*0dc0*/  BSYNC.RECONVERGENT B2 ;  /* 0x0000000000027941 */ /* 0x000fea0003800200 */
.L_x_107:
[----:B------:R-:W0:Y:S08]  /*0dd0*/  LDC.64 R32, c[0x0][0x388] ;  /* 0x0000e200ff207b82 */ /* 0x000e300000000a00 */
[----:B------:R-:W1:Y:S01]  /*0de0*/  LDC R35, c[0x0][0x410] ;  /* 0x00010400ff237b82 */ /* 0x000e620000000800 */
[----:B0-----:R-:W-:-:S04]  /*0df0*/  IMAD.WIDE R70, R159, 0x8, R32 ;  /* 0x000000089f467825 */ /* 0x001fc800078e0220 */
[--C-:B------:R-:W-:Y:S01]  /*0e00*/  IMAD.WIDE R76, R0, 0x8, R32.reuse ;  /* 0x00000008004c7825 */ /* 0x100fe200078e0220 */
[----:B------:R-:W2:Y:S03]  /*0e10*/  LDG.E.64 R104, desc[UR10][R70.64] ;  /* 0x0000000a46687981 */ /* 0x000ea6000c1e1b00 */
[----:B------:R-:W-:Y:S01]  /*0e20*/  IMAD.WIDE R56, R14, 0x8, R32 ;  /* 0x000000080e387825 */ /* 0x000fe200078e0220 */
[----:B------:R-:W3:Y:S03]  /*0e30*/  LDG.E.64 R94, desc[UR10][R76.64] ;  /* 0x0000000a4c5e7981 */ /* 0x000ee6000c1e1b00 */
[C---:B-1----:R-:W-:Y:S01]  /*0e40*/  IMAD.WIDE R74, R35.reuse, 0x8, R76 ;  /* 0x00000008234a7825 */ /* 0x042fe200078e024c */
[----:B------:R-:W4:Y:S04]  /*0e50*/  LDG.E.64 R98, desc[UR10][R56.64] ;  /* 0x0000000a38627981 */ /* 0x000f28000c1e1b00 */
[----:B------:R-:W5:Y:S01]  /*0e60*/  LDG.E.64 R114, desc[UR10][R74.64] ;  /* 0x0000000a4a727981 */ /* 0x000f62000c1e1b00 */
[----:B------:R-:W-:-:S05]  /*0e70*/  IMAD.WIDE R68, R35, 0x8, R70 ;  /* 0x0000000823447825 */ /* 0x000fca00078e0246 */
[----:B------:R-:W4:Y:S01]  /*0e80*/  LDG.E.64 R96, desc[UR10][R68.64] ;  /* 0x0000000a44607981 */ /* 0x000f22000c1e1b00 */
[----:B------:R-:W-:-:S05]  /*0e90*/  IMAD.WIDE R48, R15, 0x8, R32 ;  /* 0x000000080f307825 */ /* 0x000fca00078e0220 */
[----:B------:R-:W4:Y:S01]  /*0ea0*/  LDG.E.64 R92, desc[UR10][R48.64] ;  /* 0x0000000a305c7981 */ /* 0x000f22000c1e1b00 */
[----:B------:R-:W-:-:S04]  /*0eb0*/  IMAD.WIDE R52, R35, 0x8, R56 ;  /* 0x0000000823347825 */ /* 0x000fc800078e0238 */
[----:B------:R-:W-:Y:S01]  /*0ec0*/  IMAD.WIDE R64, R11, 0x8, R32 ;  /* 0x000000080b407825 */ /* 0x000fe200078e0220 */
[----:B------:R-:W4:Y:S03]  /*0ed0*/  LDG.E.64 R90, desc[UR10][R52.64] ;  /* 0x0000000a345a7981 */ /* 0x000f26000c1e1b00 */
[C---:B------:R-:W-:Y:S01]  /*0ee0*/  IMAD.WIDE R44, R35.reuse, 0x8, R48 ;  /* 0x00000008232c7825 */ /* 0x040fe200078e0230 */
[----:B------:R-:W4:Y:S03]  /*0ef0*/  LDG.E.64 R88, desc[UR10][R64.64] ;  /* 0x0000000a40587981 */ /* 0x000f26000c1e1b00 */
[--C-:B------:R-:W-:Y:S01]  /*0f00*/  IMAD.WIDE R54, R12, 0x8, R32.reuse ;  /* 0x000000080c367825 */ /* 0x100fe200078e0220 */
[----:B------:R-:W4:Y:S03]  /*0f10*/  LDG.E.64 R80, desc[UR10][R44.64] ;  /* 0x0000000a2c507981 */ /* 0x000f26000c1e1b00 */
[----:B------:R-:W-:Y:S01]  /*0f20*/  IMAD.WIDE R60, R16, 0x8, R32 ;  /* 0x00000008103c7825 */ /* 0x000fe200078e0220 */
[----:B------:R-:W4:Y:S04]  /*0f30*/  LDG.E.64 R40, desc[UR10][R54.64] ;  /* 0x0000000a36287981 */ /* 0x000f28000c1e1b00 */
[----:B------:R-:W4:Y:S01]  /*0f40*/  LDG.E.64 R86, desc[UR10][R60.64] ;  /* 0x0000000a3c567981 */ /* 0x000f22000c1e1b00 */
[----:B------:R-:W-:-:S04]  /*0f50*/  IMAD.WIDE R58, R35, 0x8, R60 ;  /* 0x00000008233a7825 */ /* 0x000fc800078e023c */
[----:B------:R-:W-:Y:S01]  /*0f60*/  IMAD.WIDE R62, R35, 0x8, R64 ;  /* 0x00000008233e7825 */ /* 0x000fe200078e0240 */
[----:B------:R-:W4:Y:S03]  /*0f70*/  LDG.E.64 R26, desc[UR10][R58.64] ;  /* 0x0000000a3a1a7981 */ /* 0x000f26000c1e1b00 */
[----:B------:R-:W-:Y:S01]  /*0f80*/  IMAD.WIDE R46, R17, 0x8, R32 ;  /* 0x00000008112e7825 */ /* 0x000fe200078e0220 */
[----:B------:R-:W4:Y:S04]  /*0f90*/  LDG.E.64 R82, desc[UR10][R62.64] ;  /* 0x0000000a3e527981 */ /* 0x000f28000c1e1b00 */
[----:B------:R-:W4:Y:S01]  /*0fa0*/  LDG.E.64 R28, desc[UR10][R46.64] ;  /* 0x0000000a2e1c7981 */ /* 0x000f22000c1e1b00 */
[----:B------:R-:W-:-:S04]  /*0fb0*/  IMAD.WIDE R50, R35, 0x8, R54 ;  /* 0x0000000823327825 */ /* 0x000fc800078e0236 */
[----:B------:R-:W-:Y:S01]  /*0fc0*/  IMAD.WIDE R38, R13, 0x8, R32 ;  /* 0x000000080d267825 */ /* 0x000fe200078e0220 */
[----:B------:R-:W4:Y:S04]  /*0fd0*/  LDG.E.64 R84, desc[UR10][R50.64] ;  /* 0x0000000a32547981 */ /* 0x000f28000c1e1b00 */
[----:B------:R-:W4:Y:S01]  /*0fe0*/  LDG.E.64 R66, desc[UR10][R38.64] ;  /* 0x0000000a26427981 */ /* 0x000f22000c1e1b00 */
[----:B------:R-:W-:-:S05]  /*0ff0*/  IMAD.WIDE R42, R35, 0x8, R46 ;  /* 0x00000008232a7825 */ /* 0x000fca00078e022e */
[----:B------:R-:W4:Y:S01]  /*1000*/  LDG.E.64 R78, desc[UR10][R42.64] ;  /* 0x0000000a2a4e7981 */ /* 0x000f22000c1e1b00 */
[----:B------:R-:W-:-:S05]  /*1010*/  IMAD.WIDE R32, R158, 0x8, R32 ;  /* 0x000000089e207825 */ /* 0x000fca00078e0220 */
[----:B------:R-:W4:Y:S01]  /*1020*/  LDG.E.64 R72, desc[UR10][R32.64] ;  /* 0x0000000a20487981 */ /* 0x000f22000c1e1b00 */
[----:B------:R-:W-:-:S05]  /*1030*/  IMAD.WIDE R34, R35, 0x8, R38 ;  /* 0x0000000823227825 */ /* 0x000fca00078e0226 */
        /* <DEDUP_REMOVED lines=10> */
[----:B---3--:R-:W-:-:S04]  /*10e0*/  DADD R100, R94, R104 ;  /* 0x000000005e647229 */ /* 0x008fc80000000068 */
[C---:B------:R-:W-:Y:S02]  /*10f0*/  DFMA R106, R94.reuse, -30, -R106 ;  /* 0xc03e00005e6a782b */ /* 0x040fe4000000086a */
[----:B------:R-:W-:Y:S02]  /*1100*/  DFMA R110, R94, 12, R108 ;  /* 0x402800005e6e782b */ /* 0x000fe4000000006c */
[C---:B-----5:R-:W-:Y:S02]  /*1110*/  DADD R118, R114.reuse, R114 ;  /* 0x0000000072767229 */ /* 0x060fe40000000072 */
[C-C-:B------:R-:W-:Y:S02]  /*1120*/  DFMA R120, R114.reuse, -4, R108.reuse ;  /* 0xc01000007278782b */ /* 0x140fe4000000006c */
[----:B------:R-:W-:Y:S02]  /*1130*/  DFMA R94, R114, 4, R108 ;  /* 0x40100000725e782b */ /* 0x000fe4000000006c */
[----:B------:R-:W-:-:S02]  /*1140*/  DADD R116, R100, R114 ;  /* 0x0000000064747229 */ /* 0x000fc40000000072 */
[C---:B------:R-:W-:Y:S02]  /*1150*/  DFMA R108, R114.reuse, -11, R106 ;  /* 0xc0260000726c782b */ /* 0x040fe4000000006a */
[----:B------:R-:W-:Y:S02]  /*1160*/  DFMA R110, R114, -4, R110 ;  /* 0xc0100000726e782b */ /* 0x000fe4000000006e */
[----:B------:R-:W-:Y:S02]  /*1170*/  DFMA R118, R104, 2, R118 ;  /* 0x400000006876782b */ /* 0x000fe40000000076 */
[----:B----4-:R-:W-:Y:S02]  /*1180*/  DADD R126, R96, R96 ;  /* 0x00000000607e7229 */ /* 0x010fe40000000060 */
[----:B------:R-:W-:Y:S02]  /*1190*/  DFMA R120, R98, 2, R120 ;  /* 0x400000006278782b */ /* 0x000fe40000000078 */
[----:B------:R-:W-:-:S02]  /*11a0*/  DADD R116, R116, R98 ;  /* 0x0000000074747229 */ /* 0x000fc40000000062 */
[C---:B------:R-:W-:Y:S02]  /*11b0*/  DFMA R108, R98.reuse, -11, R108 ;  /* 0xc0260000626c782b */ /* 0x040fe4000000006c */
[----:B------:R-:W-:Y:S02]  /*11c0*/  DFMA R110, R98, -4, R110 ;  /* 0xc0100000626e782b */ /* 0x000fe4000000006e */
[----:B------:R-:W-:Y:S02]  /*11d0*/  DADD R118, R118, -R98 ;  /* 0x0000000076767229 */ /* 0x000fe40000000862 */
[----:B------:R-:W-:Y:S02]  /*11e0*/  DADD R120, R120, R126 ;  /* 0x0000000078787229 */ /* 0x000fe4000000007e */
[C---:B------:R-:W-:Y:S02]  /*11f0*/  DMUL R124, R98.reuse, 4 ;  /* 0x40100000627c7828 */ /* 0x040fe40000000000 */
[----:B------:R-:W-:-:S02]  /*1200*/  DADD R106, R98, -R96 ;  /* 0x00000000626a7229 */ /* 0x000fc40000000860 */
[C---:B------:R-:W-:Y:S02]  /*1210*/  DFMA R126, R98.reuse, -2, -R126 ;  /* 0xc0000000627e782b */ /* 0x040fe4000000087e */
[--C-:B------:R-:W-:Y:S02]  /*1220*/  DADD R98, R98, R96.reuse ;  /* 0x0000000062627229 */ /* 0x100fe40000000060 */
[----:B------:R-:W-:Y:S02]  /*1230*/  DADD R116, R116, R96 ;  /* 0x0000000074747229 */ /* 0x000fe40000000060 */
[C---:B------:R-:W-:Y:S02]  /*1240*/  DFMA R108, R96.reuse, -11, R108 ;  /* 0xc0260000606c782b */ /* 0x040fe4000000006c */
[----:B------:R-:W-:Y:S02]  /*1250*/  DFMA R110, R96, -4, R110 ;  /* 0xc0100000606e782b */ /* 0x000fe4000000006e */
[----:B------:R-:W-:-:S02]  /*1260*/  DADD R118, R118, -R96 ;  /* 0x0000000076767229 */ /* 0x000fc40000000860 */
[----:B------:R-:W-:Y:S02]  /*1270*/  DADD R100, R104, -R114 ;  /* 0x0000000068647229 */ /* 0x000fe40000000872 */
[----:B------:R-:W-:Y:S02]  /*1280*/  DFMA R126, R92, 2, R126 ;  /* 0x400000005c7e782b */ /* 0x000fe4000000007e */
[--C-:B------:R-:W-:Y:S02]  /*1290*/  DADD R114, R98, -R92.reuse ;  /* 0x0000000062727229 */ /* 0x100fe4000000085c */
[----:B------:R-:W-:Y:S02]  /*12a0*/  DADD R116, R116, R92 ;  /* 0x0000000074747229 */ /* 0x000fe4000000005c */
[C---:B------:R-:W-:Y:S02]  /*12b0*/  DFMA R120, R92.reuse, 2, R120 ;  /* 0x400000005c78782b */ /* 0x040fe40000000078 */
[----:B------:R-:W-:-:S02]  /*12c0*/  DFMA R108, R92, -11, R108 ;  /* 0xc02600005c6c782b */ /* 0x000fc4000000006c */
[----:B------:R-:W-:Y:S02]  /*12d0*/  DFMA R110, R92, -4, R110 ;  /* 0xc01000005c6e782b */ /* 0x000fe4000000006e */
[----:B------:R-:W-:Y:S02]  /*12e0*/  DADD R118, R118, -R92 ;  /* 0x0000000076767229 */ /* 0x000fe4000000085c */
[----:B------:R-:W-:Y:S02]  /*12f0*/  DFMA R104, R96, 4, -R124 ;  /* 0x401000006068782b */ /* 0x000fe4000000087c */
[----:B------:R-:W-:Y:S02]  /*1300*/  DFMA R126, R90, 2, R126 ;  /* 0x400000005a7e782b */ /* 0x000fe4000000007e */
[----:B------:R-:W-:Y:S02]  /*1310*/  DMUL R96, R92, 4 ;  /* 0x401000005c607828 */ /* 0x000fe40000000000 */
[----:B------:R-:W-:-:S02]  /*1320*/  DADD R114, R114, -R90 ;  /* 0x0000000072727229 */ /* 0x000fc4000000085a */
[----:B------:R-:W-:Y:S02]  /*1330*/  DADD R116, R116, R90 ;  /* 0x0000000074747229 */ /* 0x000fe4000000005a */
[C---:B------:R-:W-:Y:S02]  /*1340*/  DFMA R120, R90.reuse, 2, R120 ;  /* 0x400000005a78782b */ /* 0x040fe40000000078 */
[C---:B------:R-:W-:Y:S02]  /*1350*/  DFMA R108, R90.reuse, -11, R108 ;  /* 0xc02600005a6c782b */ /* 0x040fe4000000006c */
[----:B------:R-:W-:Y:S02]  /*1360*/  DFMA R110, R90, -4, R110 ;  /* 0xc01000005a6e782b */ /* 0x000fe4000000006e */
[----:B------:R-:W-:Y:S02]  /*1370*/  DADD R118, R118, -R90 ;  /* 0x0000000076767229 */ /* 0x000fe4000000085a */
[----:B------:R-:W-:-:S02]  /*1380*/  DADD R128, R94, R88 ;  /* 0x000000005e807229 */ /* 0x000fc40000000058 */
[----:B------:R-:W-:Y:S02]  /*1390*/  DADD R98, R92, -R90 ;  /* 0x000000005c627229 */ /* 0x000fe4000000085a */
[--C-:B------:R-:W-:Y:S02]  /*13a0*/  DADD R130, R106, R88.reuse ;  /* 0x000000006a827229 */ /* 0x100fe40000000058 */
[--C-:B------:R-:W-:Y:S02]  /*13b0*/  DADD R124, R100, R88.reuse ;  /* 0x00000000647c7229 */ /* 0x100fe40000000058 */
[--C-:B------:R-:W-:Y:S02]  /*13c0*/  DADD R104, R104, R88.reuse ;  /* 0x0000000068687229 */ /* 0x100fe40000000058 */
[----:B------:R-:W-:Y:S02]  /*13d0*/  DADD R136, R126, R88 ;  /* 0x000000007e887229 */ /* 0x000fe40000000058 */
[----:B------:R-:W-:-:S02]  /*13e0*/  DFMA R92, R90, 4, -R96 ;  /* 0x401000005a5c782b */ /* 0x000fc40000000860 */
[--C-:B------:R-:W-:Y:S02]  /*13f0*/  DADD R134, R114, R88.reuse ;  /* 0x0000000072867229 */ /* 0x100fe40000000058 */
[--C-:B------:R-:W-:Y:S02]  /*1400*/  DADD R100, R116, R88.reuse ;  /* 0x0000000074647229 */ /* 0x100fe40000000058 */
[----:B------:R-:W-:Y:S02]  /*1410*/  DADD R132, R120, R88 ;  /* 0x0000000078847229 */ /* 0x000fe40000000058 */
[----:B------:R-:W-:Y:S02]  /*1420*/  DFMA R94, R88, 8, R108 ;  /* 0x40200000585e782b */ /* 0x000fe4000000006c */
[--C-:B------:R-:W-:Y:S02]  /*1430*/  DADD R110, R110, R88.reuse ;  /* 0x000000006e6e7229 */ /* 0x100fe40000000058 */
[----:B------:R-:W-:-:S02]  /*1440*/  DADD R126, R118, R88 ;  /* 0x00000000767e7229 */ /* 0x000fc40000000058 */
[C-C-:B------:R-:W-:Y:S02]  /*1450*/  DADD R96, R88.reuse, R80.reuse ;  /* 0x0000000058607229 */ /* 0x140fe40000000050 */
[--C-:B------:R-:W-:Y:S02]  /*1460*/  DADD R90, R88, -R80.reuse ;  /* 0x00000000585a7229 */ /* 0x100fe40000000850 */
[----:B------:R-:W-:Y:S02]  /*1470*/  DADD R106, R128, -R80 ;  /* 0x00000000806a7229 */ /* 0x000fe40000000850 */
[----:B------:R-:W-:Y:S02]  /*1480*/  DADD R98, R98, R40 ;  /* 0x0000000062627229 */ /* 0x000fe40000000028 */
[--C-:B------:R-:W-:Y:S02]  /*1490*/  DADD R114, R130, -R80.reuse ;  /* 0x0000000082727229 */ /* 0x100fe40000000850 */
[----:B------:R-:W-:-:S02]  /*14a0*/  DADD R116, R104, -R80 ;  /* 0x0000000068747229 */ /* 0x000fc40000000850 */
[--C-:B------:R-:W-:Y:S02]  /*14b0*/  DADD R88, -R88, R80.reuse ;  /* 0x0000000058587229 */ /* 0x100fe40000000150 */
[--C-:B------:R-:W-:Y:S02]  /*14c0*/  DADD R120, R124, -R80.reuse ;  /* 0x000000007c787229 */ /* 0x100fe40000000850 */
[--C-:B------:R-:W-:Y:S02]  /*14d0*/  DADD R104, R134, R80.reuse ;  /* 0x0000000086687229 */ /* 0x100fe40000000050 */
[--C-:B------:R-:W-:Y:S02]  /*14e0*/  DADD R118, R136, R80.reuse ;  /* 0x0000000088767229 */ /* 0x100fe40000000050 */
[--C-:B------:R-:W-:Y:S02]  /*14f0*/  DADD R100, R100, R80.reuse ;  /* 0x0000000064647229 */ /* 0x100fe40000000050 */
[----:B------:R-:W-:-:S02]  /*1500*/  DADD R108, R132, R80 ;  /* 0x00000000846c7229 */ /* 0x000fc40000000050 */
[----:B------:R-:W-:Y:S02]  /*1510*/  DFMA R94, R80, 8, R94 ;  /* 0x40200000505e782b */ /* 0x000fe4000000005e */
[--C-:B------:R-:W-:Y:S02]  /*1520*/  DADD R110, R110, R80.reuse ;  /* 0x000000006e6e7229 */ /* 0x100fe40000000050 */
[----:B------:R-:W-:Y:S02]  /*1530*/  DADD R126, R126, R80 ;  /* 0x000000007e7e7229 */ /* 0x000fe40000000050 */
[--C-:B------:R-:W-:Y:S02]  /*1540*/  DADD R80, R96, -R86.reuse ;  /* 0x0000000060507229 */ /* 0x100fe40000000856 */
[--C-:B------:R-:W-:Y:S02]  /*1550*/  DADD R96, R90, R86.reuse ;  /* 0x000000005a607229 */ /* 0x100fe40000000056 */
[----:B------:R-:W-:-:S02]  /*1560*/  DADD R106, R106, R86 ;  /* 0x000000006a6a7229 */ /* 0x000fc40000000056 */
[----:B------:R-:W-:Y:S02]  /*1570*/  DADD R98, R98, -R26 ;  /* 0x0000000062627229 */ /* 0x000fe4000000081a */
[--C-:B------:R-:W-:Y:S02]  /*1580*/  DADD R114, R114, -R86.reuse ;  /* 0x0000000072727229 */ /* 0x100fe40000000856 */
[--C-:B------:R-:W-:Y:S02]  /*1590*/  DADD R104, R104, R86.reuse ;  /* 0x0000000068687229 */ /* 0x100fe40000000056 */
[----:B------:R-:W-:Y:S02]  /*15a0*/  DADD R108, R108, R86 ;  /* 0x000000006c6c7229 */ /* 0x000fe40000000056 */
[----:B------:R-:W-:Y:S02]  /*15b0*/  DADD R96, R96, -R82 ;  /* 0x0000000060607229 */ /* 0x000fe40000000852 */
[----:B------:R-:W-:-:S02]  /*15c0*/  DADD R120, R120, R86 ;  /* 0x0000000078787229 */ /* 0x000fc40000000056 */
[--C-:B------:R-:W-:Y:S02]  /*15d0*/  DADD R118, R118, R86.reuse ;  /* 0x0000000076767229 */ /* 0x100fe40000000056 */
[----:B------:R-:W-:Y:S02]  /*15e0*/  DADD R100, R100, R86 ;  /* 0x0000000064647229 */ /* 0x000fe40000000056 */
[----:B------:R-:W-:Y:S02]  /*15f0*/  DFMA R94, R86, 8, R94 ;  /* 0x40200000565e782b */ /* 0x000fe4000000005e */
[--C-:B------:R-:W-:Y:S02]  /*1600*/  DADD R110, R110, R86.reuse ;  /* 0x000000006e6e7229 */ /* 0x100fe40000000056 */
[----:B------:R-:W-:Y:S02]  /*1610*/  DADD R126, R126, R86 ;  /* 0x000000007e7e7229 */ /* 0x000fe40000000056 */
[----:B------:R-:W-:-:S02]  /*1620*/  DADD R106, R106, -R82 ;  /* 0x000000006a6a7229 */ /* 0x000fc40000000852 */
[----:B------:R-:W-:Y:S02]  /*1630*/  DADD R98, R98, -R28 ;  /* 0x0000000062627229 */ /* 0x000fe4000000081c */
[----:B------:R-:W-:Y:S02]  /*1640*/  DADD R114, R114, R82 ;  /* 0x0000000072727229 */ /* 0x000fe40000000052 */
[----:B------:R-:W-:Y:S02]  /*1650*/  DADD R90, R116, -R86 ;  /* 0x00000000745a7229 */ /* 0x000fe40000000856 */
[--C-:B------:R-:W-:Y:S02]  /*1660*/  DADD R104, R104, R82.reuse ;  /* 0x0000000068687229 */ /* 0x100fe40000000052 */
[----:B------:R-:W-:Y:S02]  /*1670*/  DADD R108, R108, R82 ;  /* 0x000000006c6c7229 */ /* 0x000fe40000000052 */
[----:B------:R-:W-:-:S02]  /*1680*/  DADD R116, R96, -R40 ;  /* 0x0000000060747229 */ /* 0x000fc40000000828 */
[--C-:B------:R-:W-:Y:S02]  /*1690*/  DADD R120, R120, -R82.reuse ;  /* 0x0000000078787229 */ /* 0x100fe40000000852 */
[--C-:B------:R-:W-:Y:S02]  /*16a0*/  DADD R118, R118, R82.reuse ;  /* 0x0000000076767229 */ /* 0x100fe40000000052 */
[----:B------:R-:W-:Y:S02]  /*16b0*/  DADD R100, R100, R82 ;  /* 0x0000000064647229 */ /* 0x000fe40000000052 */
[----:B------:R-:W-:Y:S02]  /*16c0*/  DFMA R94, R82, 8, R94 ;  /* 0x40200000525e782b */ /* 0x000fe4000000005e */
[--C-:B------:R-:W-:Y:S02]  /*16d0*/  DADD R110, R110, R82.reuse ;  /* 0x000000006e6e7229 */ /* 0x100fe40000000052 */
[----:B------:R-:W-:-:S02]  /*16e0*/  DADD R126, R126, R82 ;  /* 0x000000007e7e7229 */ /* 0x000fc40000000052 */
[----:B------:R-:W-:Y:S02]  /*16f0*/  DADD R96, R106, R40 ;  /* 0x000000006a607229 */ /* 0x000fe40000000028 */
[----:B------:R-:W-:Y:S02]  /*1700*/  DADD R124, R98, R84 ;  /* 0x00000000627c7229 */ /* 0x000fe40000000054 */
[----:B------:R-:W-:Y:S02]  /*1710*/  DADD R114, R114, R66 ;  /* 0x0000000072727229 */ /* 0x000fe40000000042 */
[----:B------:R-:W-:Y:S02]  /*1720*/  DADD R88, R88, R86 ;  /* 0x0000000058587229 */ /* 0x000fe40000000056 */
[--C-:B------:R-:W-:Y:S02]  /*1730*/  DADD R86, R92, R40.reuse ;  /* 0x000000005c567229 */ /* 0x100fe40000000028 */
[----:B------:R-:W-:-:S02]  /*1740*/  DADD R104, R104, -R40 ;  /* 0x0000000068687229 */ /* 0x000fc40000000828 */
[--C-:B------:R-:W-:Y:S02]  /*1750*/  DADD R98, R108, R40.reuse ;  /* 0x000000006c627229 */ /* 0x100fe40000000028 */
[--C-:B------:R-:W-:Y:S02]  /*1760*/  DADD R120, R120, R40.reuse ;  /* 0x0000000078787229 */ /* 0x100fe40000000028 */
[--C-:B------:R-:W-:Y:S02]  /*1770*/  DADD R118, R118, -R40.reuse ;  /* 0x0000000076767229 */ /* 0x100fe40000000828 */
[----:B------:R-:W-:Y:S02]  /*1780*/  DADD R100, R100, R40 ;  /* 0x0000000064647229 */ /* 0x000fe40000000028 */
[----:B------:R-:W-:Y:S02]  /*1790*/  DFMA R106, R40, 8, R94 ;  /* 0x40200000286a782b */ /* 0x000fe4000000005e */
[----:B------:R-:W-:-:S02]  /*17a0*/  DADD R108, R110, R40 ;  /* 0x000000006e6c7229 */ /* 0x000fc40000000028 */
[----:B------:R-:W-:Y:S02]  /*17b0*/  DADD R126, R126, R40 ;  /* 0x000000007e7e7229 */ /* 0x000fe40000000028 */
[----:B------:R-:W-:Y:S02]  /*17c0*/  DADD R152, R96, -R26 ;  /* 0x0000000060987229 */ /* 0x000fe4000000081a */
[----:B------:R-:W-:Y:S02]  /*17d0*/  DADD R124, R124, R66 ;  /* 0x000000007c7c7229 */ /* 0x000fe40000000042 */
[----:B------:R-:W-:Y:S02]  /*17e0*/  DADD R96, R114, -R78 ;  /* 0x0000000072607229 */ /* 0x000fe4000000084e */
[--C-:B------:R-:W-:Y:S02]  /*17f0*/  DADD R80, R80, -R82.reuse ;  /* 0x0000000050507229 */ /* 0x100fe40000000852 */
[----:B------:R-:W-:-:S02]  /*1800*/  DADD R88, R88, -R82 ;  /* 0x0000000058587229 */ /* 0x000fc40000000852 */
[----:B------:R-:W-:Y:S02]  /*1810*/  DADD R90, R90, R82 ;  /* 0x000000005a5a7229 */ /* 0x000fe40000000052 */
[C-C-:B------:R-:W-:Y:S02]  /*1820*/  DADD R82, R40.reuse, R26.reuse ;  /* 0x0000000028527229 */ /* 0x140fe4000000001a */
[--C-:B------:R-:W-:Y:S02]  /*1830*/  DADD R92, R40, -R26.reuse ;  /* 0x00000000285c7229 */ /* 0x100fe4000000081a */
[--C-:B------:R-:W-:Y:S02]  /*1840*/  DADD R40, R86, -R26.reuse ;  /* 0x0000000056287229 */ /* 0x100fe4000000081a */
[--C-:B------:R-:W-:Y:S02]  /*1850*/  DADD R94, R104, -R26.reuse ;  /* 0x00000000685e7229 */ /* 0x100fe4000000081a */
[----:B------:R-:W-:-:S02]  /*1860*/  DADD R86, R116, R26 ;  /* 0x0000000074567229 */ /* 0x000fc4000000001a */
[--C-:B------:R-:W-:Y:S02]  /*1870*/  DADD R120, R120, -R26.reuse ;  /* 0x0000000078787229 */ /* 0x100fe4000000081a */
[--C-:B------:R-:W-:Y:S02]  /*1880*/  DADD R104, R118, -R26.reuse ;  /* 0x0000000076687229 */ /* 0x100fe4000000081a */
[--C-:B------:R-:W-:Y:S02]  /*1890*/  DADD R114, R100, R26.reuse ;  /* 0x0000000064727229 */ /* 0x100fe4000000001a */
[----:B------:R-:W-:Y:S02]  /*18a0*/  DADD R98, R98, R26 ;  /* 0x0000000062627229 */ /* 0x000fe4000000001a */
[----:B------:R-:W-:Y:S02]  /*18b0*/  DFMA R106, R26, 8, R106 ;  /* 0x402000001a6a782b */ /* 0x000fe4000000006a */
[----:B------:R-:W-:-:S02]  /*18c0*/  DADD R108, R108, R26 ;  /* 0x000000006c6c7229 */ /* 0x000fc4000000001a */
[----:B------:R-:W-:Y:S02]  /*18d0*/  DADD R126, R126, R26 ;  /* 0x000000007e7e7229 */ /* 0x000fe4000000001a */
[----:B------:R-:W-:Y:S02]  /*18e0*/  DADD R124, R124, -R78 ;  /* 0x000000007c7c7229 */ /* 0x000fe4000000084e */
[----:B------:R-:W-:Y:S02]  /*18f0*/  DADD R26, R96, R72 ;  /* 0x00000000601a7229 */ /* 0x000fe40000000048 */
[--C-:B------:R-:W-:Y:S02]  /*1900*/  DADD R100, R40, -R28.reuse ;  /* 0x0000000028647229 */ /* 0x100fe4000000081c */
[----:B------:R-:W-:Y:S02]  /*1910*/  DADD R40, R120, R28 ;  /* 0x0000000078287229 */ /* 0x000fe4000000001c */
[----:B------:R-:W-:-:S02]  /*1920*/  DADD R124, R124, -R72 ;  /* 0x000000007c7c7229 */ /* 0x000fc40000000848 */
[----:B------:R-:W-:Y:S02]  /*1930*/  DADD R26, R26, -R112 ;  /* 0x000000001a1a7229 */ /* 0x000fe40000000870 */
[--C-:B------:R-:W-:Y:S02]  /*1940*/  DADD R120, R94, -R28.reuse ;  /* 0x000000005e787229 */ /* 0x100fe4000000081c */
[--C-:B------:R-:W-:Y:S02]  /*1950*/  DADD R110, R82, -R28.reuse ;  /* 0x00000000526e7229 */ /* 0x100fe4000000081c */
[--C-:B------:R-:W-:Y:S02]  /*1960*/  DADD R116, R104, -R28.reuse ;  /* 0x0000000068747229 */ /* 0x100fe4000000081c */
[--C-:B------:R-:W-:Y:S02]  /*1970*/  DADD R94, R114, R28.reuse ;  /* 0x00000000725e7229 */ /* 0x100fe4000000001c */
[----:B------:R-:W-:-:S02]  /*1980*/  DADD R82, R92, -R28 ;  /* 0x000000005c527229 */ /* 0x000fc4000000081c */
[--C-:B------:R-:W-:Y:S02]  /*1990*/  DADD R96, R86, -R28.reuse ;  /* 0x0000000056607229 */ /* 0x100fe4000000081c */
[--C-:B------:R-:W-:Y:S02]  /*19a0*/  DADD R152, R152, R28.reuse ;  /* 0x0000000098987229 */ /* 0x100fe4000000001c */
[----:B------:R-:W-:Y:S02]  /*19b0*/  DADD R118, R98, R28 ;  /* 0x0000000062767229 */ /* 0x000fe4000000001c */
[----:B------:R-:W-:Y:S02]  /*19c0*/  DFMA R104, R28, 8, R106 ;  /* 0x402000001c68782b */ /* 0x000fe4000000006a */
[--C-:B------:R-:W-:Y:S02]  /*19d0*/  DADD R108, R108, R28.reuse ;  /* 0x000000006c6c7229 */ /* 0x100fe4000000001c */
[----:B------:R-:W-:-:S02]  /*19e0*/  DADD R114, R126, R28 ;  /* 0x000000007e727229 */ /* 0x000fc4000000001c */
[----:B------:R-:W-:Y:S02]  /*19f0*/  DADD R40, R40, -R84 ;  /* 0x0000000028287229 */ /* 0x000fe40000000854 */
[----:B------:R-:W-:Y:S02]  /*1a00*/  DADD R28, R124, R112 ;  /* 0x000000007c1c7229 */ /* 0x000fe40000000070 */
[----:B------:R-:W-:Y:S02]  /*1a10*/  DMUL R86, R26, R26 ;  /* 0x0000001a1a567228 */ /* 0x000fe40000000000 */
[----:B------:R-:W-:-:S04]  /*1a20*/  DADD R126, R120, -R84 ;  /* 0x00000000787e7229 */ /* 0x000fc80000000854 */
[----:B------:R-:W-:Y:S02]  /*1a30*/  DMUL R106, R28, R28 ;  /* 0x0000001c1c6a7228 */ /* 0x000fe40000000000 */
[----:B------:R-:W-:Y:S02]  /*1a40*/  DFMA R120, R40, R40, R86 ;  /* 0x000000282878722b */ /* 0x000fe40000000056 */
[--C-:B------:R-:W-:Y:S02]  /*1a50*/  DADD R92, R110, -R84.reuse ;  /* 0x000000006e5c7229 */ /* 0x100fe40000000854 */
[----:B------:R-:W-:Y:S02]  /*1a60*/  DADD R110, R82, R84 ;  /* 0x00000000526e7229 */ /* 0x000fe40000000054 */
[----:B------:R-:W-:Y:S02]  /*1a70*/  DADD R98, R66, R66 ;  /* 0x0000000042627229 */ /* 0x000fe40000000042 */
[----:B------:R-:W-:-:S02]  /*1a80*/  DADD R82, R116, -R84 ;  /* 0x0000000074527229 */ /* 0x000fc40000000854 */
[--C-:B------:R-:W-:Y:S02]  /*1a90*/  DADD R118, R118, R84.reuse ;  /* 0x0000000076767229 */ /* 0x100fe40000000054 */
[--C-:B------:R-:W-:Y:S02]  /*1aa0*/  DADD R114, R114, R84.reuse ;  /* 0x0000000072727229 */ /* 0x100fe40000000054 */
[----:B------:R-:W-:Y:S02]  /*1ab0*/  DADD R116, R94, R84 ;  /* 0x000000005e747229 */ /* 0x000fe40000000054 */
[----:B------:R-:W-:Y:S02]  /*1ac0*/  DADD R94, R120, R106 ;  /* 0x00000000785e7229 */ /* 0x000fe4000000006a */
[--C-:B------:R-:W-:Y:S02]  /*1ad0*/  DADD R100, R100, R84.reuse ;  /* 0x0000000064647229 */ /* 0x100fe40000000054 */
[----:B------:R-:W-:-:S02]  /*1ae0*/  DADD R96, R96, R84 ;  /* 0x0000000060607229 */ /* 0x000fc40000000054 */
[----:B------:R-:W-:Y:S02]  /*1af0*/  DADD R152, R152, -R84 ;  /* 0x0000000098987229 */ /* 0x000fe40000000854 */
[----:B------:R-:W-:Y:S02]  /*1b00*/  DFMA R104, R84, 8, R104 ;  /* 0x402000005468782b */ /* 0x000fe40000000068 */
[----:B------:R-:W-:Y:S02]  /*1b10*/  DADD R108, R108, R84 ;  /* 0x000000006c6c7229 */ /* 0x000fe40000000054 */
[--C-:B------:R-:W-:Y:S02]  /*1b20*/  DADD R84, R118, -R98.reuse ;  /* 0x0000000076547229 */ /* 0x100fe40000000862 */
[----:B------:R-:W-:Y:S02]  /*1b30*/  DADD R98, R114, -R98 ;  /* 0x0000000072627229 */ /* 0x000fe40000000862 */
[----:B------:R-:W-:-:S02]  /*1b40*/  DADD R88, R88, R66 ;  /* 0x0000000058587229 */ /* 0x000fc40000000042 */
[----:B------:R-:W-:Y:S02]  /*1b50*/  DMUL R114, R94, 19 ;  /* 0x403300005e727828 */ /* 0x000fe40000000000 */
[--C-:B------:R-:W-:Y:S02]  /*1b60*/  DADD R110, R110, -R66.reuse ;  /* 0x000000006e6e7229 */ /* 0x100fe40000000842 */
[--C-:B------:R-:W-:Y:S02]  /*1b70*/  DADD R90, R90, R66.reuse ;  /* 0x000000005a5a7229 */ /* 0x100fe40000000042 */
[--C-:B------:R-:W-:Y:S02]  /*1b80*/  DADD R100, R100, R66.reuse ;  /* 0x0000000064647229 */ /* 0x100fe40000000042 */
[----:B------:R-:W-:Y:S02]  /*1b90*/  DADD R116, R116, R66 ;  /* 0x0000000074747229 */ /* 0x000fe40000000042 */
[----:B------:R-:W-:-:S02]  /*1ba0*/  DFMA R104, R66, 8, R104 ;  /* 0x402000004268782b */ /* 0x000fc40000000068 */
[----:B------:R-:W-:Y:S02]  /*1bb0*/  DADD R108, R108, R66 ;  /* 0x000000006c6c7229 */ /* 0x000fe40000000042 */
[--C-:B------:R-:W-:Y:S02]  /*1bc0*/  DADD R120, R66, R78.reuse ;  /* 0x0000000042787229 */ /* 0x100fe4000000004e */
[--C-:B------:R-:W-:Y:S02]  /*1bd0*/  DADD R88, R88, -R78.reuse ;  /* 0x0000000058587229 */ /* 0x100fe4000000084e */
[----:B------:R-:W-:Y:S02]  /*1be0*/  DMUL R66, R114, R36 ;  /* 0x0000002472427228 */ /* 0x000fe40000000000 */
[--C-:B------:R-:W-:Y:S02]  /*1bf0*/  DADD R90, R90, -R78.reuse ;  /* 0x000000005a5a7229 */ /* 0x100fe4000000084e */
[----:B------:R-:W-:-:S02]  /*1c00*/  DADD R100, R100, -R78 ;  /* 0x0000000064647229 */ /* 0x000fc4000000084e */
[----:B------:R-:W-:Y:S02]  /*1c10*/  DADD R124, R88, R72 ;  /* 0x00000000587c7229 */ /* 0x000fe40000000048 */
[----:B------:R-:W-:Y:S02]  /*1c20*/  DFMA R88, -R24, R66, R114 ;  /* 0x000000421858722b */ /* 0x000fe40000000172 */
[--C-:B------:R-:W-:Y:S02]  /*1c30*/  DADD R118, R78, R78.reuse ;  /* 0x000000004e767229 */ /* 0x100fe4000000004e */
[--C-:B------:R-:W-:Y:S02]  /*1c40*/  DADD R110, R110, R78.reuse ;  /* 0x000000006e6e7229 */ /* 0x100fe4000000004e */
[----:B------:R-:W-:Y:S02]  /*1c50*/  DADD R116, R116, R78 ;  /* 0x0000000074747229 */ /* 0x000fe4000000004e */
[----:B------:R-:W-:-:S02]  /*1c60*/  DFMA R104, R78, 8, R104 ;  /* 0x402000004e68782b */ /* 0x000fc40000000068 */
[----:B------:R-:W-:Y:S02]  /*1c70*/  DADD R108, R108, R78 ;  /* 0x000000006c6c7229 */ /* 0x000fe4000000004e */
[----:B------:R-:W-:Y:S02]  /*1c80*/  DADD R90, R90, R72 ;  /* 0x000000005a5a7229 */ /* 0x000fe40000000048 */
[----:B------:R-:W-:Y:S02]  /*1c90*/  DFMA R36, R36, R88, R66 ;  /* 0x000000582424722b */ /* 0x000fe40000000042 */
[----:B------:R-:W-:-:S04]  /*1ca0*/  DADD R78, R100, -R72 ;  /* 0x00000000644e7229 */ /* 0x000fc80000000848 */
[----:B------:R-:W-:Y:S02]  /*1cb0*/  DADD R146, R90, -R112 ;  /* 0x000000005a927229 */ /* 0x000fe40000000870 */
[----:B------:R-:W-:Y:S02]  /*1cc0*/  DADD R84, R84, -R118 ;  /* 0x0000000054547229 */ /* 0x000fe40000000876 */
[----:B------:R-:W-:Y:S01]  /*1cd0*/  DADD R90, R78, R112 ;  /* 0x000000004e5a7229 */ /* 0x000fe20000000070 */
[----:B------:R-:W-:Y:S01]  /*1ce0*/  FFMA R78, RZ, R25, R37 ;  /* 0x00000019ff4e7223 */ /* 0x000fe20000000025 */
[----:B------:R-:W-:Y:S02]  /*1cf0*/  DADD R98, R98, -R118 ;  /* 0x0000000062627229 */ /* 0x000fe40000000876 */
[--C-:B------:R-:W-:Y:S01]  /*1d00*/  DADD R118, R72, R72.reuse ;  /* 0x0000000048767229 */ /* 0x100fe20000000048 */
[----:B------:R-:W-:Y:S02]  /*1d10*/  FSETP.GEU.AND P1, PT, |R115|, 6.5827683646048100446e-37, PT ;  /* 0x036000007300780b */ /* 0x000fe40003f2e200 */
[----:B------:R-:W-:Y:S01]  /*1d20*/  FSETP.GT.AND P0, PT, |R78|, 1.469367938527859385e-39, PT ;  /* 0x001000004e00780b */ /* 0x000fe20003f04200 */
[----:B------:R-:W-:-:S02]  /*1d30*/  DADD R120, R120, -R72 ;  /* 0x0000000078787229 */ /* 0x000fc40000000848 */
[--C-:B------:R-:W-:Y:S02]  /*1d40*/  DADD R110, R110, R72.reuse ;  /* 0x000000006e6e7229 */ /* 0x100fe40000000048 */
[----:B------:R-:W-:Y:S02]  /*1d50*/  DADD R116, R116, R72 ;  /* 0x0000000074747229 */ /* 0x000fe40000000048 */
[----:B------:R-:W-:Y:S02]  /*1d60*/  DFMA R130, R72, 8, R104 ;  /* 0x402000004882782b */ /* 0x000fe40000000068 */
[----:B------:R-:W-:Y:S02]  /*1d70*/  DADD R108, R108, R72 ;  /* 0x000000006c6c7229 */ /* 0x000fe40000000048 */
[--C-:B------:R-:W-:Y:S02]  /*1d80*/  DADD R88, R84, -R118.reuse ;  /* 0x0000000054587229 */ /* 0x100fe40000000876 */
[----:B------:R-:W-:-:S02]  /*1d90*/  DADD R66, R98, -R118 ;  /* 0x0000000062427229 */ /* 0x000fc40000000876 */
[--C-:B------:R-:W-:Y:S01]  /*1da0*/  DADD R72, R112, R112.reuse ;  /* 0x0000000070487229 */ /* 0x100fe20000000070 */
[----:B------:R-:W-:Y:S01]  /*1db0*/  BSSY.RECONVERGENT B2, `(.L_x_109) ;  /* 0x0000010000027945 */ /* 0x000fe20003800200 */
[--C-:B------:R-:W-:Y:S02]  /*1dc0*/  DADD R84, R120, -R112.reuse ;  /* 0x0000000078547229 */ /* 0x100fe40000000870 */
[--C-:B------:R-:W-:Y:S02]  /*1dd0*/  DADD R98, R124, -R112.reuse ;  /* 0x000000007c627229 */ /* 0x100fe40000000870 */
[--C-:B------:R-:W-:Y:S02]  /*1de0*/  DADD R100, R110, -R112.reuse ;  /* 0x000000006e647229 */ /* 0x100fe40000000870 */
[----:B------:R-:W-:Y:S02]  /*1df0*/  DADD R104, R116, R112 ;  /* 0x0000000074687229 */ /* 0x000fe40000000070 */
[----:B------:R-:W-:-:S02]  /*1e00*/  DFMA R130, R112, 8, R130 ;  /* 0x402000007082782b */ /* 0x000fc40000000082 */
[----:B------:R-:W-:Y:S02]  /*1e10*/  DADD R112, R108, R112 ;  /* 0x000000006c707229 */ /* 0x000fe40000000070 */
[--C-:B------:R-:W-:Y:S02]  /*1e20*/  DADD R88, R88, -R72.reuse ;  /* 0x0000000058587229 */ /* 0x100fe40000000848 */
[----:B------:R-:W-:Y:S01]  /*1e30*/  DADD R66, R66, -R72 ;  /* 0x0000000042427229 */ /* 0x000fe20000000848 */
[----:B------:R-:W-:Y:S10]  /*1e40*/  @P0 BRA P1, `(.L_x_110) ;  /* 0x0000000000180947 */ /* 0x000ff40000800000 */
[----:B------:R-:W-:Y:S01]  /*1e50*/  IMAD.MOV.U32 R110, RZ, RZ, R24 ;  /* 0x000000ffff6e7224 */ /* 0x000fe200078e0018 */
[----:B------:R-:W-:Y:S02]  /*1e60*/  MOV R111, R25 ;  /* 0x00000019006f7202 */ /* 0x000fe40000000f00 */
[----:B------:R-:W-:-:S07]  /*1e70*/  MOV R36, 0x1e90 ;  /* 0x00001e9000247802 */ /* 0x000fce0000000f00 */
[----:B------:R-:W-:Y:S05]  /*1e80*/  CALL.REL.NOINC `($__internal_6_$__cuda_sm20_div_rn_f64_full) ;  /* 0x0000002800687944 */ /* 0x000fea0003c00000 */
[----:B------:R-:W-:Y:S02]  /*1e90*/  IMAD.MOV.U32 R36, RZ, RZ, R72 ;  /* 0x000000ffff247224 */ /* 0x000fe400078e0048 */
[----:B------:R-:W-:-:S07]  /*1ea0*/  IMAD.MOV.U32 R37, RZ, RZ, R73 ;  /* 0x000000ffff257224 */ /* 0x000fce00078e0049 */
.L_x_110:
[----:B------:R-:W-:Y:S05]  /*1eb0*/  BSYNC.RECONVERGENT B2 ;  /* 0x0000000000027941 */ /* 0x000fea0003800200 */
.L_x_109:
        /* <DEDUP_REMOVED lines=26> */
.L_x_112:
[----:B------:R-:W-:Y:S05]  /*2060*/  BSYNC.RECONVERGENT B2 ;  /* 0x0000000000027941 */ /* 0x000fea0003800200 */
.L_x_111:
        /* <DEDUP_REMOVED lines=31> */
[----:B------:R-:W-:-:S07]  /*2260*/  MOV R36, 0x2280 ;  /* 0x0000228000247802 */ /* 0x000fce0000000f00 */
[----:B------:R-:W-:Y:S05]  /*2270*/  CALL.REL.NOINC `($__internal_6_$__cuda_sm20_div_rn_f64_full) ;  /* 0x00000024006c7944 */ /* 0x000fea0003c00000 */
[----:B------:R-:W-:Y:S01]  /*2280*/  IMAD.MOV.U32 R36, RZ, RZ, R72 ;  /* 0x000000ffff247224 */ /* 0x000fe200078e0048 */
[----:B------:R-:W-:-:S07]  /*2290*/  MOV R37, R73 ;  /* 0x0000004900257202 */ /* 0x000fce0000000f00 */
.L_x_114:
[----:B------:R-:W-:Y:S05]  /*22a0*/  BSYNC.RECONVERGENT B2 ;  /* 0x0000000000027941 */ /* 0x000fea0003800200 */
.L_x_113:
        /* <DEDUP_REMOVED lines=29> */
[----:B------:R-:W-:Y:S02]  /*2480*/  MOV R111, R25 ;  /* 0x00000019006f7202 */ /* 0x000fe40000000f00 */
[----:B------:R-:W-:-:S07]  /*2490*/  MOV R36, 0x24b0 ;  /* 0x000024b000247802 */ /* 0x000fce0000000f00 */
[----:B------:R-:W-:Y:S05]  /*24a0*/  CALL.REL.NOINC `($__internal_6_$__cuda_sm20_div_rn_f64_full) ;  /* 0x0000002000e07944 */ /* 0x000fea0003c00000 */
[----:B------:R-:W-:Y:S02]  /*24b0*/  IMAD.MOV.U32 R36, RZ, RZ, R72 ;  /* 0x000000ffff247224 */ /* 0x000fe400078e0048 */
[----:B------:R-:W-:-:S07]  /*24c0*/  IMAD.MOV.U32 R37, RZ, RZ, R73 ;  /* 0x000000ffff257224 */ /* 0x000fce00078e0049 */
.L_x_116:
[----:B------:R-:W-:Y:S05]  /*24d0*/  BSYNC.RECONVERGENT B2 ;  /* 0x0000000000027941 */ /* 0x000fea0003800200 */
.L_x_115:
[----:B------:R-:W0:Y:S01]  /*24e0*/  MUFU.RCP64H R73, R25 ;  /* 0x0000001900497308 */ /* 0x000e220000001800 */
[----:B------:R-:W-:Y:S01]  /*24f0*/  MOV R72, 0x1 ;  /* 0x0000000100487802 */ /* 0x000fe20000000f00 */
[----:B------:R-:W-:Y:S01]  /*2500*/  DMUL R114, R40, R26 ;  /* 0x0000001a28727228 */ /* 0x000fe20000000000 */
[----:B------:R-:W-:Y:S01]  /*2510*/  BSSY.RECONVERGENT B2, `(.L_x_117) ;  /* 0x0000018000027945 */ /* 0x000fe20003800200 */
[----:B------:R-:W-:Y:S02]  /*2520*/  DADD R86, R106, -R86 ;  /* 0x000000006a567229 */ /* 0x000fe40000000856 */
[----:B------:R-:W-:-:S06]  /*2530*/  DFMA R82, R82, -R102, R82 ;  /* 0x800000665252722b */ /* 0x000fcc0000000052 */
        /* <DEDUP_REMOVED lines=21> */
.L_x_118:
[----:B------:R-:W-:Y:S05]  /*2690*/  BSYNC.RECONVERGENT B2 ;  /* 0x0000000000027941 */ /* 0x000fea0003800200 */
.L_x_117:
        /* <DEDUP_REMOVED lines=22> */
[----:B------:R-:W-:-:S07]  /*2800*/  MOV R36, 0x2820 ;  /* 0x0000282000247802 */ /* 0x000fce0000000f00 */
[----:B------:R-:W-:Y:S05]  /*2810*/  CALL.REL.NOINC `($__internal_6_$__cuda_sm20_div_rn_f64_full) ;  /* 0x0000002000047944 */ /* 0x000fea0003c00000 */
.L_x_120:
[----:B------:R-:W-:Y:S05]  /*2820*/  BSYNC.RECONVERGENT B2 ;  /* 0x0000000000027941 */ /* 0x000fea0003800200 */
.L_x_119:
        /* <DEDUP_REMOVED lines=24> */
[----:B------:R-:W-:Y:S01]  /*29b0*/  IMAD.MOV.U32 R108, RZ, RZ, R72 ;  /* 0x000000ffff6c7224 */ /* 0x000fe200078e0048 */
[----:B------:R-:W-:-:S07]  /*29c0*/  MOV R109, R73 ;  /* 0x00000049006d7202 */ /* 0x000fce0000000f00 */
.L_x_122:
[----:B------:R-:W-:Y:S05]  /*29d0*/  BSYNC.RECONVERGENT B2 ;  /* 0x0000000000027941 */ /* 0x000fea0003800200 */
.L_x_121:
[----:B------:R-:W0:Y:S08]  /*29e0*/  LDC.64 R110, c[0x0][0x3b8] ;  /* 0x0000ee00ff6e7b82 */ /* 0x000e300000000a00 */
[----:B------:R-:W1:Y:S01]  /*29f0*/  LDC R73, c[0x0][0x410] ;  /* 0x00010400ff497b82 */ /* 0x000e620000000800 */
[----:B0-----:R-:W-:-:S05]  /*2a00*/  IMAD.WIDE R110, R0, 0x8, R110 ;  /* 0x00000008006e7825 */ /* 0x001fca00078e026e */
[----:B------:R0:W2:Y:S01]  /*2a10*/  LDG.E.64 R36, desc[UR10][R110.64] ;  /* 0x0000000a6e247981 */ /* 0x0000a2000c1e1b00 */
[----:B-1----:R-:W-:-:S04]  /*2a20*/  IMAD.WIDE R78, R73, 0x8, R110 ;  /* 0x00000008494e7825 */ /* 0x002fc800078e026e */
[----:B------:R-:W-:Y:S02]  /*2a30*/  IMAD.WIDE R72, R73, 0x8, R78 ;  /* 0x0000000849487825 */ /* 0x000fe400078e024e */
[----:B------:R-:W3:Y:S04]  /*2a40*/  LDG.E.64 R78, desc[UR10][R78.64] ;  /* 0x0000000a4e4e7981 */ /* 0x000ee8000c1e1b00 */
[----:B------:R-:W4:Y:S01]  /*2a50*/  LDG.E.64 R72, desc[UR10][R72.64] ;  /* 0x0000000a48487981 */ /* 0x000f22000c1e1b00 */
[----:B------:R-:W-:Y:S01]  /*2a60*/  UMOV UR14, 0xbca1af28 ;  /* 0xbca1af28000e7882 */ /* 0x000fe20000000000 */
[----:B------:R-:W-:Y:S01]  /*2a70*/  UMOV UR15, 0x3faaf286 ;  /* 0x3faaf286000f7882 */ /* 0x000fe20000000000 */
[----:B------:R-:W-:Y:S01]  /*2a80*/  UMOV UR18, 0xb4812d20 ;  /* 0xb4812d2000127882 */ /* 0x000fe20000000000 */
[----:B------:R-:W-:Y:S01]  /*2a90*/  DMUL R104, R104, UR14 ;  /* 0x0000000e68687c28 */ /* 0x000fe20008000000 */
[----:B------:R-:W-:Y:S01]  /*2aa0*/  UMOV UR14, 0x6a819a9e ;  /* 0x6a819a9e000e7882 */ /* 0x000fe20000000000 */
[----:B------:R-:W-:Y:S01]  /*2ab0*/  UMOV UR15, 0x3f89aa06 ;  /* 0x3f89aa06000f7882 */ /* 0x000fe20000000000 */
[----:B------:R-:W-:Y:S01]  /*2ac0*/  UMOV UR19, 0x3f72d204 ;  /* 0x3f72d20400137882 */ /* 0x000fe20000000000 */
[-C--:B------:R-:W-:Y:S01]  /*2ad0*/  DFMA R96, R96, -R8.reuse, R96 ;  /* 0x800000086060722b */ /* 0x080fe20000000060 */
[----:B------:R-:W-:Y:S01]  /*2ae0*/  UMOV UR22, 0x9999999a ;  /* 0x9999999a00167882 */ /* 0x000fe20000000000 */
[-C--:B------:R-:W-:Y:S01]  /*2af0*/  DFMA R98, R98, -R8.reuse, R98 ;  /* 0x800000086262722b */ /* 0x080fe20000000062 */
        /* <DEDUP_REMOVED lines=8> */
[----:B------:R-:W-:Y:S01]  /*2b80*/  DFMA R8, R100, -R8, R100 ;  /* 0x800000086408722b */ /* 0x000fe20000000064 */
        /* <DEDUP_REMOVED lines=10> */
[C-C-:B------:R-:W-:Y:S01]  /*2c30*/  DADD R100, -R96.reuse, R8.reuse ;  /* 0x0000000060647229 */ /* 0x140fe20000000108 */
[----:B------:R-:W-:Y:S01]  /*2c40*/  UMOV UR15, 0x3fb99999 ;  /* 0x3fb99999000f7882 */ /* 0x000fe20000000000 */
[C-C-:B------:R-:W-:Y:S01]  /*2c50*/  DADD R130, R96.reuse, -R8.reuse ;  /* 0x0000000060827229 */ /* 0x140fe20000000808 */
[----:B------:R-:W-:Y:S01]  /*2c60*/  UMOV UR19, 0x3fac71c7 ;  /* 0x3fac71c700137882 */ /* 0x000fe20000000000 */
[--C-:B------:R-:W-:Y:S01]  /*2c70*/  DADD R126, R96, R8.reuse ;  /* 0x00000000607e7229 */ /* 0x100fe20000000008 */
[----:B------:R-:W-:Y:S01]  /*2c80*/  UMOV UR20, 0x9999999a ;  /* 0x9999999a00147882 */ /* 0x000fe20000000000 */
[C-C-:B------:R-:W-:Y:S01]  /*2c90*/  DADD R142, R98.reuse, -R8.reuse ;  /* 0x00000000628e7229 */ /* 0x140fe20000000808 */
[----:B------:R-:W-:Y:S01]  /*2ca0*/  UMOV UR21, 0x3f999999 ;  /* 0x3f99999900157882 */ /* 0x000fe20000000000 */
[C-C-:B------:R-:W-:Y:S01]  /*2cb0*/  DADD R140, -R98.reuse, R8.reuse ;  /* 0x00000000628c7229 */ /* 0x140fe20000000108 */
[----:B------:R-:W-:Y:S01]  /*2cc0*/  UMOV UR24, 0x9999999a ;  /* 0x9999999a00187882 */ /* 0x000fe20000000000 */
[----:B------:R-:W-:Y:S01]  /*2cd0*/  DADD R138, R98, R8 ;  /* 0x00000000628a7229 */ /* 0x000fe20000000008 */
[----:B------:R-:W-:Y:S01]  /*2ce0*/  UMOV UR25, 0x3f999999 ;  /* 0x3f99999900197882 */ /* 0x000fe20000000000 */
[----:B------:R-:W-:Y:S01]  /*2cf0*/  DADD R106, -R92, R106 ;  /* 0x000000005c6a7229 */ /* 0x000fe2000000016a */
[----:B------:R-:W1:Y:S01]  /*2d00*/  MUFU.RCP64H R155, R25 ;  /* 0x00000019009b7308 */ /* 0x000e620000001800 */
[C-C-:B------:R-:W-:Y:S01]  /*2d10*/  DADD R94, R40.reuse, -R152.reuse ;  /* 0x00000000285e7229 */ /* 0x140fe20000000898 */
[----:B------:R-:W-:Y:S01]  /*2d20*/  IMAD.MOV.U32 R154, RZ, RZ, 0x1 ;  /* 0x00000001ff9a7424 */ /* 0x000fe200078e00ff */
[----:B------:R-:W-:Y:S01]  /*2d30*/  DADD R8, -R40, R152 ;  /* 0x0000000028087229 */ /* 0x000fe20000000198 */
[----:B------:R0:W-:Y:S01]  /*2d40*/  STG.E.64 desc[UR10][R76.64], R116 ;  /* 0x000000744c007986 */ /* 0x0001e2000c101b0a */
[C-C-:B------:R-:W-:Y:S01]  /*2d50*/  DADD R136, R96.reuse, -R98.reuse ;  /* 0x0000000060887229 */ /* 0x140fe20000000862 */
[----:B------:R-:W-:Y:S01]  /*2d60*/  BSSY.RECONVERGENT B2, `(.L_x_123) ;  /* 0x00000e1000027945 */ /* 0x000fe20003800200 */
[----:B------:R-:W-:-:S02]  /*2d70*/  DADD R134, -R96, R98 ;  /* 0x0000000060867229 */ /* 0x000fc40000000162 */
[----:B------:R-:W-:Y:S02]  /*2d80*/  DADD R132, R96, R98 ;  /* 0x0000000060847229 */ /* 0x000fe40000000062 */
[----:B------:R-:W-:Y:S02]  /*2d90*/  DFMA R102, R106, R102, R92 ;  /* 0x000000666a66722b */ /* 0x000fe4000000005c */
[----:B------:R-:W-:Y:S02]  /*2da0*/  DADD R120, R66, -R88 ;  /* 0x0000000042787229 */ /* 0x000fe40000000858 */
[----:B------:R-:W-:Y:S02]  /*2db0*/  DFMA R94, R94, UR14, R118 ;  /* 0x0000000e5e5e7c2b */ /* 0x000fe40008000076 */
[C-C-:B------:R-:W-:Y:S02]  /*2dc0*/  DADD R98, R26.reuse, -R146.reuse ;  /* 0x000000001a627229 */ /* 0x140fe40000000892 */
[----:B------:R-:W-:-:S02]  /*2dd0*/  DADD R106, -R26, R146 ;  /* 0x000000001a6a7229 */ /* 0x000fc40000000192 */
[----:B------:R-:W-:Y:S02]  /*2de0*/  DADD R122, R28, -R90 ;  /* 0x000000001c7a7229 */ /* 0x000fe4000000085a */
[----:B------:R-:W-:Y:S02]  /*2df0*/  DFMA R8, R8, UR14, R118 ;  /* 0x0000000e08087c2b */ /* 0x000fe40008000076 */
[----:B------:R-:W-:Y:S02]  /*2e00*/  DADD R96, -R28, R90 ;  /* 0x000000001c607229 */ /* 0x000fe4000000015a */
[C-C-:B------:R-:W-:Y:S02]  /*2e10*/  DADD R124, R152.reuse, R146.reuse ;  /* 0x00000000987c7229 */ /* 0x140fe40000000092 */
[C-C-:B------:R-:W-:Y:S02]  /*2e20*/  DADD R128, R152.reuse, -R146.reuse ;  /* 0x0000000098807229 */ /* 0x140fe40000000892 */
[----:B0-----:R-:W-:-:S02]  /*2e30*/  DADD R110, -R152, R146 ;  /* 0x00000000986e7229 */ /* 0x001fc40000000192 */
[C-C-:B------:R-:W-:Y:S02]  /*2e40*/  DADD R108, R152.reuse, R90.reuse ;  /* 0x00000000986c7229 */ /* 0x140fe4000000005a */
[--C-:B------:R-:W-:Y:S02]  /*2e50*/  DADD R92, R152, -R90.reuse ;  /* 0x00000000985c7229 */ /* 0x100fe4000000085a */
[C-C-:B------:R-:W-:Y:S02]  /*2e60*/  DADD R150, R146.reuse, R90.reuse ;  /* 0x0000000092967229 */ /* 0x140fe4000000005a */
[--C-:B------:R-:W-:Y:S02]  /*2e70*/  DADD R148, R146, -R90.reuse ;  /* 0x0000000092947229 */ /* 0x100fe4000000085a */
[--C-:B------:R-:W-:Y:S02]  /*2e80*/  DADD R152, -R152, R90.reuse ;  /* 0x0000000098987229 */ /* 0x100fe4000000015a */
[----:B------:R-:W-:-:S02]  /*2e90*/  DADD R146, -R146, R90 ;  /* 0x0000000092927229 */ /* 0x000fc4000000015a */
[----:B------:R-:W-:Y:S02]  /*2ea0*/  DFMA R94, R120, UR18, R94 ;  /* 0x00000012785e7c2b */ /* 0x000fe4000800005e */
[--C-:B------:R-:W-:Y:S02]  /*2eb0*/  DFMA R90, R98, UR14, R118.reuse ;  /* 0x0000000e625a7c2b */ /* 0x100fe40008000076 */
[--C-:B------:R-:W-:Y:S02]  /*2ec0*/  DFMA R106, R106, UR14, R118.reuse ;  /* 0x0000000e6a6a7c2b */ /* 0x100fe40008000076 */
[----:B------:R-:W-:Y:S02]  /*2ed0*/  DFMA R122, R122, UR14, R118 ;  /* 0x0000000e7a7a7c2b */ /* 0x000fe40008000076 */
[----:B------:R-:W-:Y:S01]  /*2ee0*/  DFMA R120, R120, UR18, R8 ;  /* 0x0000001278787c2b */ /* 0x000fe20008000008 */
[----:B------:R-:W-:Y:S01]  /*2ef0*/  UMOV UR18, 0x1c71c71d ;  /* 0x1c71c71d00127882 */ /* 0x000fe20000000000 */
[----:B------:R-:W-:Y:S01]  /*2f00*/  DFMA R118, R96, UR14, R118 ;  /* 0x0000000e60767c2b */ /* 0x000fe20008000076 */
[----:B------:R-:W-:Y:S01]  /*2f10*/  UMOV UR19, 0x3f9c71c7 ;  /* 0x3f9c71c700137882 */ /* 0x000fe20000000000 */
[----:B------:R-:W-:-:S02]  /*2f20*/  DADD R8, R40, R26 ;  /* 0x0000000028087229 */ /* 0x000fc4000000001a */
[----:B------:R-:W-:Y:S02]  /*2f30*/  DADD R96, -R66, R88 ;  /* 0x0000000042607229 */ /* 0x000fe40000000158 */
[--C-:B------:R-:W-:Y:S02]  /*2f40*/  DADD R144, -R40, R28.reuse ;  /* 0x0000000028907229 */ /* 0x100fe4000000011c */
[----:B------:R-:W-:Y:S02]  /*2f50*/  DADD R156, -R26, R28 ;  /* 0x000000001a9c7229 */ /* 0x000fe4000000011c */
[----:B------:R-:W-:Y:S02]  /*2f60*/  DFMA R114, R8, UR14, R112 ;  /* 0x0000000e08727c2b */ /* 0x000fe40008000070 */
[C---:B------:R-:W-:Y:S02]  /*2f70*/  DFMA R90, R96.reuse, UR18, R90 ;  /* 0x00000012605a7c2b */ /* 0x040fe4000800005a */
[----:B------:R-:W-:-:S02]  /*2f80*/  DFMA R106, R96, UR18, R106 ;  /* 0x00000012606a7c2b */ /* 0x000fc4000800006a */
[C---:B------:R-:W-:Y:S02]  /*2f90*/  DFMA R122, R96.reuse, UR18, R122 ;  /* 0x00000012607a7c2b */ /* 0x040fe4000800007a */
[----:B------:R-:W-:Y:S02]  /*2fa0*/  DFMA R118, R96, UR18, R118 ;  /* 0x0000001260767c2b */ /* 0x000fe40008000076 */
[----:B------:R-:W-:Y:S02]  /*2fb0*/  DFMA R98, R8, -UR22, R112 ;  /* 0x8000001608627c2b */ /* 0x000fe40008000070 */
[C-C-:B------:R-:W-:Y:S02]  /*2fc0*/  DADD R96, R40.reuse, -R26.reuse ;  /* 0x0000000028607229 */ /* 0x140fe4000000081a */
[----:B------:R-:W-:Y:S02]  /*2fd0*/  DADD R8, -R40, R26 ;  /* 0x0000000028087229 */ /* 0x000fe4000000011a */
[----:B------:R-:W-:-:S02]  /*2fe0*/  DFMA R114, R124, UR20, R114 ;  /* 0x000000147c727c2b */ /* 0x000fc40008000072 */
[----:B------:R-:W-:Y:S02]  /*2ff0*/  DFMA R124, R124, -UR24, R98 ;  /* 0x800000187c7c7c2b */ /* 0x000fe40008000062 */
[--C-:B------:R-:W-:Y:S02]  /*3000*/  DFMA R96, R96, UR14, R112.reuse ;  /* 0x0000000e60607c2b */ /* 0x100fe40008000070 */
[----:B------:R-:W-:Y:S02]  /*3010*/  DFMA R98, R8, UR14, R112 ;  /* 0x0000000e08627c2b */ /* 0x000fe40008000070 */
[----:B------:R-:W-:Y:S02]  /*3020*/  DADD R8, R40, R28 ;  /* 0x0000000028087229 */ /* 0x000fe4000000001c */
[----:B------:R-:W-:Y:S02]  /*3030*/  DFMA R144, R144, UR14, R112 ;  /* 0x0000000e90907c2b */ /* 0x000fe40008000070 */
[----:B------:R-:W-:-:S02]  /*3040*/  DFMA R128, R128, UR20, R96 ;  /* 0x0000001480807c2b */ /* 0x000fc40008000060 */
[----:B------:R-:W-:Y:S02]  /*3050*/  DFMA R110, R110, UR20, R98 ;  /* 0x000000146e6e7c2b */ /* 0x000fe40008000062 */
[C-C-:B------:R-:W-:Y:S02]  /*3060*/  DFMA R96, R8.reuse, UR14, R112.reuse ;  /* 0x0000000e08607c2b */ /* 0x140fe40008000070 */
[----:B------:R-:W-:Y:S02]  /*3070*/  DFMA R98, R8, -UR22, R112 ;  /* 0x8000001608627c2b */ /* 0x000fe40008000070 */
[----:B------:R-:W-:Y:S02]  /*3080*/  DADD R8, R40, -R28 ;  /* 0x0000000028087229 */ /* 0x000fe4000000081c */
[----:B------:R-:W-:Y:S02]  /*3090*/  DFMA R144, R152, UR20, R144 ;  /* 0x0000001498907c2b */ /* 0x000fe40008000090 */
[----:B------:R-:W-:-:S02]  /*30a0*/  DFMA R96, R108, UR20, R96 ;  /* 0x000000146c607c2b */ /* 0x000fc40008000060 */
[----:B------:R-:W-:Y:S02]  /*30b0*/  DFMA R108, R108, -UR24, R98 ;  /* 0x800000186c6c7c2b */ /* 0x000fe40008000062 */
[----:B------:R-:W-:Y:S02]  /*30c0*/  DFMA R8, R8, UR14, R112 ;  /* 0x0000000e08087c2b */ /* 0x000fe40008000070 */
[----:B------:R-:W-:Y:S02]  /*30d0*/  DADD R98, R26, R28 ;  /* 0x000000001a627229 */ /* 0x000fe4000000001c */
[C---:B------:R-:W-:Y:S02]  /*30e0*/  DFMA R114, R66.reuse, UR18, R114 ;  /* 0x0000001242727c2b */ /* 0x040fe40008000072 */
[----:B------:R-:W-:Y:S02]  /*30f0*/  DFMA R124, R66, UR18, R124 ;  /* 0x00000012427c7c2b */ /* 0x000fe4000800007c */
[----:B------:R-:W-:-:S02]  /*3100*/  DFMA R92, R92, UR20, R8 ;  /* 0x000000145c5c7c2b */ /* 0x000fc40008000008 */
[----:B------:R-:W-:Y:S02]  /*3110*/  DADD R8, R26, -R28 ;  /* 0x000000001a087229 */ /* 0x000fe4000000081c */
[C-C-:B------:R-:W-:Y:S02]  /*3120*/  DFMA R104, R98.reuse, UR14, R112.reuse ;  /* 0x0000000e62687c2b */ /* 0x140fe40008000070 */
[----:B------:R-:W-:Y:S01]  /*3130*/  DFMA R98, R98, -UR22, R112 ;  /* 0x8000001662627c2b */ /* 0x000fe20008000070 */
[----:B------:R-:W-:Y:S01]  /*3140*/  UMOV UR22, 0x5551ab15 ;  /* 0x5551ab1500167882 */ /* 0x000fe20000000000 */
[----:B------:R-:W-:Y:S01]  /*3150*/  DFMA R128, R66, UR18, R128 ;  /* 0x0000001242807c2b */ /* 0x000fe20008000080 */
[----:B------:R-:W-:Y:S01]  /*3160*/  UMOV UR23, 0x3fb55555 ;  /* 0x3fb5555500177882 */ /* 0x000fe20000000000 */
[--C-:B------:R-:W-:Y:S02]  /*3170*/  DFMA R8, R8, UR14, R112.reuse ;  /* 0x0000000e08087c2b */ /* 0x100fe40008000070 */
[----:B------:R-:W-:Y:S01]  /*3180*/  DFMA R112, R156, UR14, R112 ;  /* 0x0000000e9c707c2b */ /* 0x000fe20008000070 */
[----:B------:R-:W-:Y:S01]  /*3190*/  UMOV UR14, 0x55555555 ;  /* 0x55555555000e7882 */ /* 0x000fe20000000000 */
[----:B-1----:R-:W-:Y:S01]  /*31a0*/  DFMA R156, -R24, R154, 1 ;  /* 0x3ff00000189c742b */ /* 0x002fe2000000019a */
[----:B------:R-:W-:Y:S01]  /*31b0*/  UMOV UR15, 0x3fb55555 ;  /* 0x3fb55555000f7882 */ /* 0x000fe20000000000 */
[----:B------:R-:W-:-:S02]  /*31c0*/  DFMA R104, R150, UR20, R104 ;  /* 0x0000001496687c2b */ /* 0x000fc40008000068 */
[----:B------:R-:W-:Y:S02]  /*31d0*/  DFMA R98, R150, -UR24, R98 ;  /* 0x8000001896627c2b */ /* 0x000fe40008000062 */
[----:B------:R-:W-:Y:S02]  /*31e0*/  DFMA R112, R146, UR20, R112 ;  /* 0x0000001492707c2b */ /* 0x000fe40008000070 */
[----:B------:R-:W-:Y:S02]  /*31f0*/  DADD R146, R86, -R82 ;  /* 0x0000000056927229 */ /* 0x000fe40000000852 */
[----:B------:R-:W-:Y:S01]  /*3200*/  DFMA R8, R148, UR20, R8 ;  /* 0x0000001494087c2b */ /* 0x000fe20008000008 */
[----:B------:R-:W-:Y:S01]  /*3210*/  UMOV UR20, 0x1c71c71d ;  /* 0x1c71c71d00147882 */ /* 0x000fe20000000000 */
[----:B------:R-:W-:Y:S01]  /*3220*/  DFMA R156, R156, R156, R156 ;  /* 0x0000009c9c9c722b */ /* 0x000fe2000000009c */
[----:B------:R-:W-:Y:S01]  /*3230*/  UMOV UR21, 0x3f9c71c7 ;  /* 0x3f9c71c700157882 */ /* 0x000fe20000000000 */
[----:B------:R-:W-:-:S02]  /*3240*/  DFMA R110, R66, UR18, R110 ;  /* 0x00000012426e7c2b */ /* 0x000fc4000800006e */
[C---:B------:R-:W-:Y:S02]  /*3250*/  DFMA R90, R146.reuse, UR14, R90 ;  /* 0x0000000e925a7c2b */ /* 0x040fe4000800005a */
[----:B------:R-:W-:Y:S02]  /*3260*/  DFMA R106, R146, UR14, R106 ;  /* 0x0000000e926a7c2b */ /* 0x000fe4000800006a */
[----:B------:R-:W-:Y:S02]  /*3270*/  DADD R146, -R86, R82 ;  /* 0x0000000056927229 */ /* 0x000fe40000000152 */
[C---:B------:R-:W-:Y:S02]  /*3280*/  DFMA R96, R66.reuse, UR18, R96 ;  /* 0x0000001242607c2b */ /* 0x040fe40008000060 */
[C---:B------:R-:W-:Y:S02]  /*3290*/  DFMA R108, R66.reuse, UR18, R108 ;  /* 0x00000012426c7c2b */ /* 0x040fe4000800006c */
[----:B------:R-:W-:-:S02]  /*32a0*/  DFMA R92, R66, UR18, R92 ;  /* 0x00000012425c7c2b */ /* 0x000fc4000800005c */
[C---:B------:R-:W-:Y:S02]  /*32b0*/  DFMA R122, R146.reuse, UR14, R122 ;  /* 0x0000000e927a7c2b */ /* 0x040fe4000800007a */
[----:B------:R-:W-:Y:S02]  /*32c0*/  DFMA R118, R146, UR14, R118 ;  /* 0x0000000e92767c2b */ /* 0x000fe40008000076 */
[----:B------:R-:W-:Y:S01]  /*32d0*/  DFMA R146, R66, UR18, R144 ;  /* 0x0000001242927c2b */ /* 0x000fe20008000090 */
[----:B------:R-:W-:Y:S01]  /*32e0*/  UMOV UR18, 0x1c71c71c ;  /* 0x1c71c71c00127882 */ /* 0x000fe20000000000 */
[----:B------:R-:W-:Y:S01]  /*32f0*/  UMOV UR19, 0x3fac71c7 ;  /* 0x3fac71c700137882 */ /* 0x000fe20000000000 */
[----:B------:R-:W-:Y:S02]  /*3300*/  DFMA R156, R154, R156, R154 ;  /* 0x0000009c9a9c722b */ /* 0x000fe4000000009a */
[C---:B------:R-:W-:Y:S02]  /*3310*/  DFMA R104, R66.reuse, -UR18, R104 ;  /* 0x8000001242687c2b */ /* 0x040fe40008000068 */
[----:B------:R-:W-:-:S02]  /*3320*/  DFMA R98, R66, -UR18, R98 ;  /* 0x8000001242627c2b */ /* 0x000fc40008000062 */
[C---:B------:R-:W-:Y:S02]  /*3330*/  DFMA R8, R66.reuse, -UR18, R8 ;  /* 0x8000001242087c2b */ /* 0x040fe40008000008 */
[----:B------:R-:W-:Y:S01]  /*3340*/  DFMA R112, R66, -UR18, R112 ;  /* 0x8000001242707c2b */ /* 0x000fe20008000070 */
[----:B------:R-:W-:Y:S01]  /*3350*/  UMOV UR18, 0x1c71c71d ;  /* 0x1c71c71d00127882 */ /* 0x000fe20000000000 */
[----:B------:R-:W-:Y:S01]  /*3360*/  UMOV UR19, 0x3f8c71c7 ;  /* 0x3f8c71c700137882 */ /* 0x000fe20000000000 */
[----:B------:R-:W-:Y:S02]  /*3370*/  DMUL R30, R30, UR12 ;  /* 0x0000000c1e1e7c28 */ /* 0x000fe40008000000 */
[C---:B------:R-:W-:Y:S02]  /*3380*/  DFMA R114, R88.reuse, UR18, R114 ;  /* 0x0000001258727c2b */ /* 0x040fe40008000072 */
[C---:B------:R-:W-:Y:S02]  /*3390*/  DFMA R124, R88.reuse, UR18, R124 ;  /* 0x00000012587c7c2b */ /* 0x040fe4000800007c */
[----:B------:R-:W-:-:S02]  /*33a0*/  DFMA R128, R88, UR18, R128 ;  /* 0x0000001258807c2b */ /* 0x000fc40008000080 */
[----:B------:R-:W-:Y:S02]  /*33b0*/  DFMA R110, R88, UR18, R110 ;  /* 0x00000012586e7c2b */ /* 0x000fe4000800006e */
[----:B------:R-:W-:Y:S02]  /*33c0*/  DFMA R144, -R24, R156, 1 ;  /* 0x3ff000001890742b */ /* 0x000fe4000000019c */
[C---:B------:R-:W-:Y:S02]  /*33d0*/  DFMA R96, R88.reuse, UR18, R96 ;  /* 0x0000001258607c2b */ /* 0x040fe40008000060 */
[C---:B------:R-:W-:Y:S02]  /*33e0*/  DFMA R108, R88.reuse, UR18, R108 ;  /* 0x00000012586c7c2b */ /* 0x040fe4000800006c */
[C---:B------:R-:W-:Y:S02]  /*33f0*/  DFMA R92, R88.reuse, UR18, R92 ;  /* 0x00000012585c7c2b */ /* 0x040fe4000800005c */
[C---:B------:R-:W-:Y:S01]  /*3400*/  DFMA R146, R88.reuse, UR18, R146 ;  /* 0x0000001258927c2b */ /* 0x040fe20008000092 */
[----:B------:R-:W-:Y:S01]  /*3410*/  UMOV UR18, 0x55555555 ;  /* 0x5555555500127882 */ /* 0x000fe20000000000 */
[----:B------:R-:W-:Y:S01]  /*3420*/  DFMA R8, R88, -UR20, R8 ;  /* 0x8000001458087c2b */ /* 0x000fe20008000008 */
[----:B------:R-:W-:Y:S01]  /*3430*/  UMOV UR19, 0x3fb55555 ;  /* 0x3fb5555500137882 */ /* 0x000fe20000000000 */
[----:B------:R-:W-:-:S02]  /*3440*/  DFMA R114, R86, UR14, R114 ;  /* 0x0000000e56727c2b */ /* 0x000fc40008000072 */
[C---:B------:R-:W-:Y:S02]  /*3450*/  DFMA R124, R86.reuse, UR14, R124 ;  /* 0x0000000e567c7c2b */ /* 0x040fe4000800007c */
[C---:B------:R-:W-:Y:S02]  /*3460*/  DFMA R128, R86.reuse, UR14, R128 ;  /* 0x0000000e56807c2b */ /* 0x040fe40008000080 */
[----:B------:R-:W-:Y:S01]  /*3470*/  DFMA R110, R86, UR14, R110 ;  /* 0x0000000e566e7c2b */ /* 0x000fe2000800006e */
[----:B------:R-:W-:Y:S01]  /*3480*/  UMOV UR14, 0x55555554 ;  /* 0x55555554000e7882 */ /* 0x000fe20000000000 */
[----:B------:R-:W-:Y:S01]  /*3490*/  DFMA R144, R156, R144, R156 ;  /* 0x000000909c90722b */ /* 0x000fe2000000009c */
[----:B------:R-:W-:Y:S01]  /*34a0*/  UMOV UR15, 0x3fa55555 ;  /* 0x3fa55555000f7882 */ /* 0x000fe20000000000 */
[C---:B------:R-:W-:Y:S02]  /*34b0*/  DFMA R96, R86.reuse, -UR18, R96 ;  /* 0x8000001256607c2b */ /* 0x040fe40008000060 */
[----:B------:R-:W-:-:S02]  /*34c0*/  DFMA R108, R86, -UR18, R108 ;  /* 0x80000012566c7c2b */ /* 0x000fc4000800006c */
[C---:B------:R-:W-:Y:S02]  /*34d0*/  DFMA R92, R86.reuse, -UR18, R92 ;  /* 0x80000012565c7c2b */ /* 0x040fe4000800005c */
[----:B------:R-:W-:Y:S01]  /*34e0*/  DFMA R146, R86, -UR18, R146 ;  /* 0x8000001256927c2b */ /* 0x000fe20008000092 */
[----:B------:R-:W-:Y:S01]  /*34f0*/  UMOV UR18, 0x55555554 ;  /* 0x5555555400127882 */ /* 0x000fe20000000000 */
[----:B------:R-:W-:Y:S01]  /*3500*/  DFMA R8, R84, -0.25, R8 ;  /* 0xbfd000005408782b */ /* 0x000fe20000000008 */
[----:B------:R-:W-:Y:S01]  /*3510*/  UMOV UR19, 0x3fa55555 ;  /* 0x3fa5555500137882 */ /* 0x000fe20000000000 */
[C---:B------:R-:W-:Y:S02]  /*3520*/  DFMA R114, R82.reuse, UR14, R114 ;  /* 0x0000000e52727c2b */ /* 0x040fe40008000072 */
[----:B------:R-:W-:Y:S02]  /*3530*/  DFMA R124, R82, UR14, R124 ;  /* 0x0000000e527c7c2b */ /* 0x000fe4000800007c */
[----:B------:R-:W-:-:S02]  /*3540*/  DFMA R104, R88, -UR20, R104 ;  /* 0x8000001458687c2b */ /* 0x000fc40008000068 */
[C---:B------:R-:W-:Y:S02]  /*3550*/  DFMA R98, R88.reuse, -UR20, R98 ;  /* 0x8000001458627c2b */ /* 0x040fe40008000062 */
[----:B------:R-:W-:Y:S01]  /*3560*/  DFMA R112, R88, -UR20, R112 ;  /* 0x8000001458707c2b */ /* 0x000fe20008000070 */
[----:B------:R-:W-:Y:S01]  /*3570*/  UMOV UR20, 0x5551ab15 ;  /* 0x5551ab1500147882 */ /* 0x000fe20000000000 */
[C---:B------:R-:W-:Y:S01]  /*3580*/  DFMA R128, R82.reuse, UR14, R128 ;  /* 0x0000000e52807c2b */ /* 0x040fe20008000080 */
[----:B------:R-:W-:Y:S01]  /*3590*/  UMOV UR21, 0x3fb55555 ;  /* 0x3fb5555500157882 */ /* 0x000fe20000000000 */
[C---:B------:R-:W-:Y:S01]  /*35a0*/  DFMA R110, R82.reuse, UR14, R110 ;  /* 0x0000000e526e7c2b */ /* 0x040fe2000800006e */
[----:B------:R-:W-:Y:S01]  /*35b0*/  UMOV UR14, 0x47044b69 ;  /* 0x47044b69000e7882 */ /* 0x000fe20000000000 */
[C---:B------:R-:W-:Y:S01]  /*35c0*/  DFMA R96, R82.reuse, -UR18, R96 ;  /* 0x8000001252607c2b */ /* 0x040fe20008000060 */
[----:B------:R-:W-:Y:S01]  /*35d0*/  UMOV UR15, 0x3fc55555 ;  /* 0x3fc55555000f7882 */ /* 0x000fe20000000000 */
[----:B------:R-:W-:-:S02]  /*35e0*/  DFMA R108, R82, -UR18, R108 ;  /* 0x80000012526c7c2b */ /* 0x000fc4000800006c */
[C---:B------:R-:W-:Y:S02]  /*35f0*/  DFMA R92, R82.reuse, -UR18, R92 ;  /* 0x80000012525c7c2b */ /* 0x040fe4000800005c */
[----:B------:R-:W-:Y:S01]  /*3600*/  DFMA R146, R82, -UR18, R146 ;  /* 0x8000001252927c2b */ /* 0x000fe20008000092 */
[----:B------:R-:W-:Y:S01]  /*3610*/  UMOV UR18, 0x47044b69 ;  /* 0x47044b6900127882 */ /* 0x000fe20000000000 */
[----:B------:R-:W-:Y:S01]  /*3620*/  DFMA R82, R138, 0.125, R8 ;  /* 0x3fc000008a52782b */ /* 0x000fe20000000008 */
[----:B------:R-:W-:Y:S01]  /*3630*/  UMOV UR19, 0x3fc55555 ;  /* 0x3fc5555500137882 */ /* 0x000fe20000000000 */
[----:B--2---:R-:W-:Y:S02]  /*3640*/  DFMA R36, R30, R36, UR4 ;  /* 0x000000041e247e2b */ /* 0x004fe40008000024 */
[C---:B------:R-:W-:Y:S02]  /*3650*/  DFMA R114, R80.reuse, 0.25, R114 ;  /* 0x3fd000005072782b */ /* 0x040fe40000000072 */
[----:B------:R-:W-:-:S02]  /*3660*/  DFMA R124, R80, 0.25, R124 ;  /* 0x3fd00000507c782b */ /* 0x000fc4000000007c */
[----:B------:R-:W-:Y:S02]  /*3670*/  DFMA R104, R84, 0.25, R104 ;  /* 0x3fd000005468782b */ /* 0x000fe40000000068 */
[----:B------:R-:W-:Y:S02]  /*3680*/  DADD R66, R40, R36 ;  /* 0x0000000028427229 */ /* 0x000fe40000000024 */
[----:B---3--:R-:W-:Y:S02]  /*3690*/  DFMA R8, R30, R78, UR6 ;  /* 0x000000061e087e2b */ /* 0x008fe4000800004e */
[C---:B------:R-:W-:Y:S02]  /*36a0*/  DFMA R98, R84.reuse, 0.25, R98 ;  /* 0x3fd000005462782b */ /* 0x040fe40000000062 */
[----:B------:R-:W-:Y:S02]  /*36b0*/  DFMA R112, R84, -0.25, R112 ;  /* 0xbfd000005470782b */ /* 0x000fe40000000070 */
[----:B------:R-:W-:-:S02]  /*36c0*/  DMUL R40, R144, R66 ;  /* 0x0000004290287228 */ /* 0x000fc40000000000 */
[C---:B------:R-:W-:Y:S01]  /*36d0*/  DFMA R128, R80.reuse, -0.25, R128 ;  /* 0xbfd000005080782b */ /* 0x040fe20000000080 */
[----:B------:R-:W-:Y:S01]  /*36e0*/  FSETP.GEU.AND P1, PT, |R67|, 6.5827683646048100446e-37, PT ;  /* 0x036000004300780b */ /* 0x000fe20003f2e200 */
[----:B------:R-:W-:Y:S02]  /*36f0*/  DFMA R110, R80, -0.25, R110 ;  /* 0xbfd00000506e782b */ /* 0x000fe4000000006e */
[----:B------:R-:W-:Y:S02]  /*3700*/  DFMA R136, R136, 0.125, R114 ;  /* 0x3fc000008888782b */ /* 0x000fe40000000072 */
[----:B------:R-:W-:Y:S02]  /*3710*/  DFMA R84, -R24, R40, R66 ;  /* 0x000000281854722b */ /* 0x000fe40000000142 */
[----:B------:R-:W-:Y:S02]  /*3720*/  DFMA R134, R134, 0.125, R124 ;  /* 0x3fc000008686782b */ /* 0x000fe4000000007c */
[----:B------:R-:W-:-:S02]  /*3730*/  DADD R78, R36, R8 ;  /* 0x00000000244e7229 */ /* 0x000fc40000000008 */
[----:B------:R-:W-:Y:S02]  /*3740*/  DFMA R96, R102, 0.25, R96 ;  /* 0x3fd000006660782b */ /* 0x000fe40000000060 */
[----:B----4-:R-:W-:Y:S02]  /*3750*/  DFMA R30, R30, R72, UR16 ;  /* 0x000000101e1e7e2b */ /* 0x010fe40008000048 */
[C---:B------:R-:W-:Y:S02]  /*3760*/  DFMA R108, R102.reuse, 0.25, R108 ;  /* 0x3fd00000666c782b */ /* 0x040fe4000000006c */
[C---:B------:R-:W-:Y:S02]  /*3770*/  DFMA R92, R102.reuse, -0.25, R92 ;  /* 0xbfd00000665c782b */ /* 0x040fe4000000005c */
[----:B------:R-:W-:Y:S02]  /*3780*/  DFMA R146, R102, -0.25, R146 ;  /* 0xbfd000006692782b */ /* 0x000fe40000000092 */
[----:B------:R-:W-:-:S02]  /*3790*/  DFMA R40, R144, R84, R40 ;  /* 0x000000549028722b */ /* 0x000fc40000000028 */
[----:B------:R-:W-:Y:S02]  /*37a0*/  DFMA R80, R132, 0.125, R128 ;  /* 0x3fc000008450782b */ /* 0x000fe40000000080 */
[C---:B------:R-:W-:Y:S02]  /*37b0*/  DADD R84, R36.reuse, -R8 ;  /* 0x0000000024547229 */ /* 0x040fe40000000808 */
[----:B------:R-:W-:Y:S02]  /*37c0*/  DFMA R94, R36, UR14, R94 ;  /* 0x0000000e245e7c2b */ /* 0x000fe4000800005e */
[----:B------:R-:W-:Y:S02]  /*37d0*/  DFMA R132, R132, -0.125, R110 ;  /* 0xbfc000008484782b */ /* 0x000fe4000000006e */
[C---:B------:R-:W-:Y:S02]  /*37e0*/  DFMA R136, R78.reuse, UR20, R136 ;  /* 0x000000144e887c2b */ /* 0x040fe40008000088 */
[----:B------:R-:W-:Y:S01]  /*37f0*/  DFMA R134, R78, -UR22, R134 ;  /* 0x800000164e867c2b */ /* 0x000fe20008000086 */
[----:B------:R0:W-:Y:S01]  /*3800*/  STG.E.64 desc[UR10][R74.64], R94 ;  /* 0x0000005e4a007986 */ /* 0x0001e2000c101b0a */
[----:B------:R-:W-:-:S02]  /*3810*/  DFMA R120, R36, -UR18, R120 ;  /* 0x8000001224787c2b */ /* 0x000fc40008000078 */
[----:B------:R-:W-:Y:S02]  /*3820*/  DFMA R100, R100, 0.125, R96 ;  /* 0x3fc000006464782b */ /* 0x000fe40000000060 */
[----:B------:R-:W-:Y:S02]  /*3830*/  DADD R78, R36, R30 ;  /* 0x00000000244e7229 */ /* 0x000fe4000000001e */
[----:B------:R-:W-:Y:S01]  /*3840*/  DFMA R90, R8, UR14, R90 ;  /* 0x0000000e085a7c2b */ /* 0x000fe2000800005a */
[----:B------:R0:W-:Y:S01]  /*3850*/  STG.E.64 desc[UR10][R70.64], R120 ;  /* 0x0000007846007986 */ /* 0x0001e2000c101b0a */
[----:B------:R-:W-:Y:S02]  /*3860*/  DFMA R130, R130, 0.125, R108 ;  /* 0x3fc000008282782b */ /* 0x000fe4000000006c */
[----:B------:R-:W-:Y:S02]  /*3870*/  DFMA R106, R8, -UR18, R106 ;  /* 0x80000012086a7c2b */ /* 0x000fe4000800006a */
[----:B------:R-:W-:Y:S01]  /*3880*/  DFMA R72, R126, -0.125, R92 ;  /* 0xbfc000007e48782b */ /* 0x000fe2000000005c */
[----:B------:R0:W-:Y:S01]  /*3890*/  STG.E.64 desc[UR10][R68.64], R90 ;  /* 0x0000005a44007986 */ /* 0x0001e2000c101b0a */
[----:B------:R-:W-:-:S02]  /*38a0*/  DADD R36, R36, -R30 ;  /* 0x0000000024247229 */ /* 0x000fc4000000081e */
[----:B------:R-:W-:Y:S01]  /*38b0*/  DFMA R122, R30, UR14, R122 ;  /* 0x0000000e1e7a7c2b */ /* 0x000fe2000800007a */
[----:B------:R0:W-:Y:S01]  /*38c0*/  STG.E.64 desc[UR10][R56.64], R106 ;  /* 0x0000006a38007986 */ /* 0x0001e2000c101b0a */
[----:B------:R-:W-:Y:S02]  /*38d0*/  DFMA R126, R126, 0.125, R146 ;  /* 0x3fc000007e7e782b */ /* 0x000fe40000000092 */
[----:B------:R-:W-:Y:S02]  /*38e0*/  DFMA R118, R30, -UR18, R118 ;  /* 0x800000121e767c2b */ /* 0x000fe40008000076 */
[----:B------:R-:W-:Y:S01]  /*38f0*/  DFMA R104, R142, 0.125, R104 ;  /* 0x3fc000008e68782b */ /* 0x000fe20000000068 */
[----:B------:R0:W-:Y:S01]  /*3900*/  STG.E.64 desc[UR10][R52.64], R122 ;  /* 0x0000007a34007986 */ /* 0x0001e2000c101b0a */
[----:B------:R-:W-:Y:S02]  /*3910*/  DADD R86, R8, R30 ;  /* 0x0000000008567229 */ /* 0x000fe4000000001e */
[----:B------:R-:W-:Y:S01]  /*3920*/  DFMA R98, R140, 0.125, R98 ;  /* 0x3fc000008c62782b */ /* 0x000fe20000000062 */
[----:B------:R0:W-:Y:S01]  /*3930*/  STG.E.64 desc[UR10][R48.64], R118 ;  /* 0x0000007630007986 */ /* 0x0001e2000c101b0a */
[----:B------:R-:W-:-:S02]  /*3940*/  DADD R88, R8, -R30 ;  /* 0x0000000008587229 */ /* 0x000fc4000000081e */
[----:B------:R-:W-:Y:S01]  /*3950*/  DFMA R80, R84, UR20, R80 ;  /* 0x0000001454507c2b */ /* 0x000fe20008000050 */
[----:B------:R0:W-:Y:S01]  /*3960*/  STG.E.64 desc[UR10][R44.64], R136 ;  /* 0x000000882c007986 */ /* 0x0001e2000c101b0a */
[----:B------:R-:W-:Y:S02]  /*3970*/  DFMA R112, R138, -0.125, R112 ;  /* 0xbfc000008a70782b */ /* 0x000fe40000000070 */
[----:B------:R-:W-:Y:S01]  /*3980*/  DFMA R132, R84, -UR22, R132 ;  /* 0x8000001654847c2b */ /* 0x000fe20008000084 */
[----:B------:R0:W-:Y:S01]  /*3990*/  STG.E.64 desc[UR10][R64.64], R134 ;  /* 0x0000008640007986 */ /* 0x0001e2000c101b0a */
[C---:B------:R-:W-:Y:S02]  /*39a0*/  DFMA R100, R78.reuse, UR20, R100 ;  /* 0x000000144e647c2b */ /* 0x040fe40008000064 */
[----:B------:R-:W-:Y:S01]  /*39b0*/  DFMA R130, R78, -UR22, R130 ;  /* 0x800000164e827c2b */ /* 0x000fe20008000082 */
[----:B------:R0:W-:Y:S01]  /*39c0*/  STG.E.64 desc[UR10][R62.64], R80 ;  /* 0x000000503e007986 */ /* 0x0001e2000c101b0a */
[----:B------:R-:W-:-:S02]  /*39d0*/  DFMA R72, R36, UR20, R72 ;  /* 0x0000001424487c2b */ /* 0x000fc40008000048 */
[----:B------:R-:W-:Y:S01]  /*39e0*/  DFMA R126, R36, -UR22, R126 ;  /* 0x80000016247e7c2b */ /* 0x000fe2000800007e */
[----:B------:R0:W-:Y:S01]  /*39f0*/  STG.E.64 desc[UR10][R60.64], R132 ;  /* 0x000000843c007986 */ /* 0x0001e2000c101b0a */
[C---:B------:R-:W-:Y:S01]  /*3a00*/  DFMA R104, R86.reuse, UR20, R104 ;  /* 0x0000001456687c2b */ /* 0x040fe20008000068 */
[----:B------:R-:W-:Y:S01]  /*3a10*/  FFMA R36, RZ, R25, R41 ;  /* 0x00000019ff247223 */ /* 0x000fe20000000029 */
[----:B------:R-:W-:Y:S01]  /*3a20*/  DFMA R98, R86, -UR22, R98 ;  /* 0x8000001656627c2b */ /* 0x000fe20008000062 */
[----:B------:R0:W-:Y:S01]  /*3a30*/  STG.E.64 desc[UR10][R58.64], R100 ;  /* 0x000000643a007986 */ /* 0x0001e2000c101b0a */
[C---:B------:R-:W-:Y:S02]  /*3a40*/  DFMA R82, R88.reuse, UR20, R82 ;  /* 0x0000001458527c2b */ /* 0x040fe40008000052 */
[----:B------:R-:W-:Y:S01]  /*3a50*/  DFMA R112, R88, -UR22, R112 ;  /* 0x8000001658707c2b */ /* 0x000fe20008000070 */
[----:B------:R0:W-:Y:S01]  /*3a60*/  STG.E.64 desc[UR10][R54.64], R130 ;  /* 0x0000008236007986 */ /* 0x0001e2000c101b0a */
[----:B------:R-:W-:-:S03]  /*3a70*/  FSETP.GT.AND P0, PT, |R36|, 1.469367938527859385e-39, PT ;  /* 0x001000002400780b */ /* 0x000fc60003f04200 */
[----:B------:R0:W-:Y:S04]  /*3a80*/  STG.E.64 desc[UR10][R50.64], R72 ;  /* 0x0000004832007986 */ /* 0x0001e8000c101b0a */
[----:B------:R0:W-:Y:S04]  /*3a90*/  STG.E.64 desc[UR10][R46.64], R126 ;  /* 0x0000007e2e007986 */ /* 0x0001e8000c101b0a */
[----:B------:R0:W-:Y:S04]  /*3aa0*/  STG.E.64 desc[UR10][R42.64], R104 ;  /* 0x000000682a007986 */ /* 0x0001e8000c101b0a */
[----:B------:R0:W-:Y:S04]  /*3ab0*/  STG.E.64 desc[UR10][R38.64], R98 ;  /* 0x0000006226007986 */ /* 0x0001e8000c101b0a */
[----:B------:R0:W-:Y:S04]  /*3ac0*/  STG.E.64 desc[UR10][R34.64], R82 ;  /* 0x0000005222007986 */ /* 0x0001e8000c101b0a */
[----:B------:R0:W-:Y:S01]  /*3ad0*/  STG.E.64 desc[UR10][R32.64], R112 ;  /* 0x0000007020007986 */ /* 0x0001e2000c101b0a */
[----:B------:R-:W-:Y:S05]  /*3ae0*/  @P0 BRA P1, `(.L_x_124) ;  /* 0x0000000000200947 */ /* 0x000fea0000800000 */
[----:B------:R-:W-:Y:S01]  /*3af0*/  IMAD.MOV.U32 R114, RZ, RZ, R66 ;  /* 0x000000ffff727224 */ /* 0x000fe200078e0042 */
[----:B------:R-:W-:Y:S01]  /*3b00*/  MOV R115, R67 ;  /* 0x0000004300737202 */ /* 0x000fe20000000f00 */
[----:B------:R-:W-:Y:S01]  /*3b10*/  IMAD.MOV.U32 R110, RZ, RZ, R24 ;  /* 0x000000ffff6e7224 */ /* 0x000fe200078e0018 */
[----:B------:R-:W-:Y:S01]  /*3b20*/  MOV R36, 0x3b50 ;  /* 0x00003b5000247802 */ /* 0x000fe20000000f00 */
[----:B------:R-:W-:-:S07]  /*3b30*/  IMAD.MOV.U32 R111, RZ, RZ, R25 ;  /* 0x000000ffff6f7224 */ /* 0x000fce00078e0019 */
[----:B0-----:R-:W-:Y:S05]  /*3b40*/  CALL.REL.NOINC `($__internal_6_$__cuda_sm20_div_rn_f64_full) ;  /* 0x0000000c00387944 */ /* 0x001fea0003c00000 */
[----:B------:R-:W-:Y:S01]  /*3b50*/  MOV R40, R72 ;  /* 0x0000004800287202 */ /* 0x000fe20000000f00 */
[----:B------:R-:W-:-:S07]  /*3b60*/  IMAD.MOV.U32 R41, RZ, RZ, R73 ;  /* 0x000000ffff297224 */ /* 0x000fce00078e0049 */
.L_x_124:
[----:B------:R-:W-:Y:S05]  /*3b70*/  BSYNC.RECONVERGENT B2 ;  /* 0x0000000000027941 */ /* 0x000fea0003800200 */
.L_x_123:
        /* <DEDUP_REMOVED lines=22> */
.L_x_126:
[----:B------:R-:W-:Y:S05]  /*3ce0*/  BSYNC.RECONVERGENT B2 ;  /* 0x0000000000027941 */ /* 0x000fea0003800200 */
.L_x_125:
[----:B------:R-:W0:Y:S01]  /*3cf0*/  MUFU.RCP64H R27, R25 ;  /* 0x00000019001b7308 */ /* 0x000e220000001800 */
        /* <DEDUP_REMOVED lines=21> */
.L_x_128:
[----:B------:R-:W-:Y:S05]  /*3e50*/  BSYNC.RECONVERGENT B2 ;  /* 0x0000000000027941 */ /* 0x000fea0003800200 */
.L_x_127:
[----:B------:R-:W0:Y:S01]  /*3e60*/  MUFU.RCP64H R25, R23 ;  /* 0x0000001700197308 */ /* 0x000e220000001800 */
[----:B------:R-:W-:Y:S01]  /*3e70*/  IADD3 R24, PT, PT, R23, 0x300402, RZ ;  /* 0x0030040217187810 */ /* 0x000fe20007ffe0ff */
[----:B------:R-:W-:Y:S03]  /*3e80*/  BSSY.RECONVERGENT B1, `(.L_x_129) ;  /* 0x0000010000017945 */ /* 0x000fe60003800200 */
[----:B------:R-:W-:Y:S02]  /*3e90*/  FSETP.GEU.AND P0, PT, |R24|, 5.8789094863358348022e-39, PT ;  /* 0x004004021800780b */ /* 0x000fe40003f0e200 */
        /* <DEDUP_REMOVED lines=8> */
[----:B------:R-:W-:Y:S01]  /*3f20*/  MOV R38, 0x3f60 ;  /* 0x00003f6000267802 */ /* 0x000fe20000000f00 */
[----:B------:R-:W-:Y:S01]  /*3f30*/  IMAD.MOV.U32 R37, RZ, RZ, R23 ;  /* 0x000000ffff257224 */ /* 0x000fe200078e0017 */
[----:B------:R-:W-:-:S07]  /*3f40*/  IADD3 R35, PT, PT, R24, -0x100000, RZ ;  /* 0xfff0000018237810 */ /* 0x000fce0007ffe0ff */
[----:B------:R-:W-:Y:S05]  /*3f50*/  CALL.REL.NOINC `($__internal_5_$__cuda_sm20_dblrcp_rn_slowpath_v3) ;  /* 0x0000000400887944 */ /* 0x000fea0003c00000 */
[----:B------:R-:W-:Y:S02]  /*3f60*/  IMAD.MOV.U32 R28, RZ, RZ, R102 ;  /* 0x000000ffff1c7224 */ /* 0x000fe400078e0066 */
[----:B------:R-:W-:-:S07]  /*3f70*/  IMAD.MOV.U32 R29, RZ, RZ, R103 ;  /* 0x000000ffff1d7224 */ /* 0x000fce00078e0067 */
.L_x_130:
[----:B------:R-:W-:Y:S05]  /*3f80*/  BSYNC.RECONVERGENT B1 ;  /* 0x0000000000017941 */ /* 0x000fea0003800200 */
.L_x_129:
[C---:B------:R-:W-:Y:S01]  /*3f90*/  DMUL R22, R18.reuse, UR26 ;  /* 0x0000001a12167c28 */ /* 0x040fe20008000000 */
[----:B------:R-:W-:Y:S01]  /*3fa0*/  UMOV UR18, 0x1c71c71c ;  /* 0x1c71c71c00127882 */ /* 0x000fe20000000000 */
[----:B------:R-:W-:Y:S01]  /*3fb0*/  DMUL R24, R18, R20 ;  /* 0x0000001412187228 */ /* 0x000fe20000000000 */
[----:B------:R-:W-:Y:S01]  /*3fc0*/  UMOV UR19, 0x3fbc71c7 ;  /* 0x3fbc71c700137882 */ /* 0x000fe20000000000 */
[----:B------:R-:W0:Y:S01]  /*3fd0*/  LDC.64 R36, c[0x0][0x390] ;  /* 0x0000e400ff247b82 */ /* 0x000e220000000a00 */
[----:B------:R-:W-:Y:S01]  /*3fe0*/  MOV R46, 0x0 ;  /* 0x00000000002e7802 */ /* 0x000fe20000000f00 */
[----:B------:R-:W-:Y:S01]  /*3ff0*/  IMAD.MOV.U32 R47, RZ, RZ, 0x3ff00000 ;  /* 0x3ff00000ff2f7424 */ /* 0x000fe200078e00ff */
[----:B------:R-:W-:Y:S01]  /*4000*/  UMOV UR14, 0x55555555 ;  /* 0x55555555000e7882 */ /* 0x000fe20000000000 */
[----:B------:R-:W-:Y:S01]  /*4010*/  DMUL R22, R20, R22 ;  /* 0x0000001614167228 */ /* 0x000fe20000000000 */
[----:B------:R-:W-:Y:S01]  /*4020*/  UMOV UR15, 0x3fd55555 ;  /* 0x3fd55555000f7882 */ /* 0x000fe20000000000 */
[----:B------:R-:W-:-:S02]  /*4030*/  DMUL R24, R24, R28 ;  /* 0x0000001c18187228 */ /* 0x000fc40000000000 */
[----:B------:R-:W1:Y:S01]  /*4040*/  LDC.64 R44, c[0x0][0x398] ;  /* 0x0000e600ff2c7b82 */ /* 0x000e620000000a00 */
[--C-:B------:R-:W-:Y:S02]  /*4050*/  DFMA R30, R8, -4.5, R46.reuse ;  /* 0xc0120000081e782b */ /* 0x100fe4000000002e */
[--C-:B------:R-:W-:Y:S02]  /*4060*/  DFMA R32, R26, 4.5, R46.reuse ;  /* 0x401200001a20782b */ /* 0x100fe4000000002e */
[----:B------:R-:W-:Y:S02]  /*4070*/  DMUL R22, R22, R28 ;  /* 0x0000001c16167228 */ /* 0x000fe40000000000 */
[----:B------:R-:W-:Y:S01]  /*4080*/  DSETP.GT.AND P0, PT, R24, RZ, PT ;  /* 0x000000ff1800722a */ /* 0x000fe20003f04000 */
[----:B------:R-:W2:Y:S01]  /*4090*/  LDC R63, c[0x0][0x410] ;  /* 0x00010400ff3f7b82 */ /* 0x000ea20000000800 */
[----:B------:R-:W-:Y:S02]  /*40a0*/  DFMA R24, R8, 4.5, R46 ;  /* 0x401200000818782b */ /* 0x000fe4000000002e */
[----:B------:R-:W-:-:S02]  /*40b0*/  DMUL R30, R30, UR18 ;  /* 0x000000121e1e7c28 */ /* 0x000fc40008000000 */
[----:B------:R-:W-:Y:S02]  /*40c0*/  DMUL R22, R22, UR18 ;  /* 0x0000001216167c28 */ /* 0x000fe40008000000 */
[--C-:B------:R-:W-:Y:S02]  /*40d0*/  DFMA R28, R40, 4.5, R46.reuse ;  /* 0x40120000281c782b */ /* 0x100fe4000000002e */
[----:B------:R-:W-:Y:S02]  /*40e0*/  DMUL R8, R24, UR18 ;  /* 0x0000001218087c28 */ /* 0x000fe40008000000 */
[----:B------:R-:W-:Y:S02]  /*40f0*/  DFMA R40, R40, -4.5, R46 ;  /* 0xc01200002828782b */ /* 0x000fe4000000002e */
[C---:B------:R-:W-:Y:S02]  /*4100*/  DMUL R4, R22.reuse, R4 ;  /* 0x0000000416047228 */ /* 0x040fe40000000000 */
[----:B------:R-:W-:-:S02]  /*4110*/  DMUL R34, R22, R6 ;  /* 0x0000000616227228 */ /* 0x000fc40000000000 */
[----:B------:R-:W-:Y:S02]  /*4120*/  DMUL R2, R22, R2 ;  /* 0x0000000216027228 */ /* 0x000fe40000000000 */
[----:B------:R-:W-:Y:S02]  /*4130*/  DFMA R46, R26, -4.5, R46 ;  /* 0xc01200001a2e782b */ /* 0x000fe4000000002e */
[----:B------:R-:W-:Y:S02]  /*4140*/  DMUL R52, R32, UR18 ;  /* 0x0000001220347c28 */ /* 0x000fe40008000000 */
[----:B------:R-:W-:Y:S01]  /*4150*/  FSEL R6, R4, RZ, P0 ;  /* 0x000000ff04067208 */ /* 0x000fe20000000000 */
[----:B------:R-:W-:Y:S01]  /*4160*/  DMUL R28, R28, UR18 ;  /* 0x000000121c1c7c28 */ /* 0x000fe20008000000 */
[----:B------:R-:W-:Y:S01]  /*4170*/  FSEL R7, R5, RZ, P0 ;  /* 0x000000ff05077208 */ /* 0x000fe20000000000 */
[----:B0-----:R-:W-:Y:S01]  /*4180*/  IMAD.WIDE R4, R0, 0x8, R36 ;  /* 0x0000000800047825 */ /* 0x001fe200078e0224 */
[----:B------:R-:W-:Y:S01]  /*4190*/  DMUL R40, R40, UR18 ;  /* 0x0000001228287c28 */ /* 0x000fe20008000000 */
[----:B------:R-:W-:Y:S01]  /*41a0*/  FSEL R50, R34, RZ, P0 ;  /* 0x000000ff22327208 */ /* 0x000fe20000000000 */
[----:B------:R-:W-:Y:S01]  /*41b0*/  DMUL R56, R46, UR18 ;  /* 0x000000122e387c28 */ /* 0x000fe20008000000 */
[----:B------:R-:W-:Y:S01]  /*41c0*/  FSEL R51, R35, RZ, P0 ;  /* 0x000000ff23337208 */ /* 0x000fe20000000000 */
[-CC-:B------:R-:W-:Y:S01]  /*41d0*/  DFMA R36, R18, R8.reuse, R6.reuse ;  /* 0x000000081224722b */ /* 0x180fe20000000006 */
[----:B--2---:R-:W-:Y:S01]  /*41e0*/  IMAD.WIDE R26, R63, 0x8, R4 ;  /* 0x000000083f1a7825 */ /* 0x004fe200078e0204 */
[--C-:B------:R-:W-:Y:S01]  /*41f0*/  DFMA R38, R20, R8, -R6.reuse ;  /* 0x000000081426722b */ /* 0x100fe20000000806 */
[----:B------:R-:W-:Y:S01]  /*4200*/  FSEL R2, R2, RZ, P0 ;  /* 0x000000ff02027208 */ /* 0x000fe20000000000 */
[-CC-:B------:R-:W-:Y:S01]  /*4210*/  DFMA R42, R18, R30.reuse, -R6.reuse ;  /* 0x0000001e122a722b */ /* 0x180fe20000000806 */
[----:B-1----:R-:W-:Y:S01]  /*4220*/  IMAD.WIDE R8, R0, 0x8, R44 ;  /* 0x0000000800087825 */ /* 0x002fe200078e022c */
[----:B------:R-:W-:Y:S01]  /*4230*/  DFMA R44, R20, R30, R6 ;  /* 0x0000001e142c722b */ /* 0x000fe20000000006 */
[----:B------:R-:W-:Y:S01]  /*4240*/  FSEL R3, R3, RZ, P0 ;  /* 0x000000ff03037208 */ /* 0x000fe20000000000 */
[----:B------:R-:W-:Y:S01]  /*4250*/  DFMA R54, R18, R52, R50 ;  /* 0x000000341236722b */ /* 0x000fe20000000032 */
[----:B------:R-:W-:Y:S01]  /*4260*/  IMAD.WIDE R32, R63, 0x8, R26 ;  /* 0x000000083f207825 */ /* 0x000fe200078e021a */
[----:B------:R-:W-:-:S02]  /*4270*/  DMUL R6, R20, UR14 ;  /* 0x0000000e14067c28 */ /* 0x000fc40008000000 */
[----:B------:R-:W-:Y:S01]  /*4280*/  DFMA R52, R20, R52, -R50 ;  /* 0x000000341434722b */ /* 0x000fe20000000832 */
[C---:B------:R-:W-:Y:S01]  /*4290*/  IMAD.WIDE R30, R63.reuse, 0x8, R8 ;  /* 0x000000083f1e7825 */ /* 0x040fe200078e0208 */
[C-C-:B------:R-:W-:Y:S02]  /*42a0*/  DFMA R22, R18.reuse, R28, R2.reuse ;  /* 0x0000001c1216722b */ /* 0x140fe40000000002 */
[--C-:B------:R-:W-:Y:S01]  /*42b0*/  DFMA R24, R18, R40, -R2.reuse ;  /* 0x000000281218722b */ /* 0x100fe20000000802 */
[C---:B------:R-:W-:Y:S01]  /*42c0*/  IMAD.WIDE R46, R63.reuse, 0x8, R32 ;  /* 0x000000083f2e7825 */ /* 0x040fe200078e0220 */
[C-C-:B------:R-:W-:Y:S02]  /*42d0*/  DFMA R28, R20.reuse, R28, -R2.reuse ;  /* 0x0000001c141c722b */ /* 0x140fe40000000802 */
[----:B------:R-:W-:Y:S01]  /*42e0*/  DFMA R40, R20, R40, R2 ;  /* 0x000000281428722b */ /* 0x000fe20000000002 */
[----:B------:R-:W-:Y:S01]  /*42f0*/  IMAD.WIDE R34, R63, 0x8, R30 ;  /* 0x000000083f227825 */ /* 0x000fe200078e021e */
[----:B------:R-:W-:-:S02]  /*4300*/  DMUL R2, R18, UR14 ;  /* 0x0000000e12027c28 */ /* 0x000fc40008000000 */
[-CC-:B------:R-:W-:Y:S02]  /*4310*/  DFMA R58, R18, R56.reuse, -R50.reuse ;  /* 0x00000038123a722b */ /* 0x180fe40000000832 */
[----:B------:R-:W-:Y:S01]  /*4320*/  DFMA R50, R20, R56, R50 ;  /* 0x000000381432722b */ /* 0x000fe20000000032 */
[C---:B------:R-:W-:Y:S02]  /*4330*/  IMAD.WIDE R48, R63.reuse, 0x8, R34 ;  /* 0x000000083f307825 */ /* 0x040fe400078e0222 */
[----:B------:R0:W-:Y:S02]  /*4340*/  STG.E.64 desc[UR10][R4.64], R2 ;  /* 0x0000000204007986 */ /* 0x0001e4000c101b0a */
[C---:B------:R-:W-:Y:S02]  /*4350*/  IMAD.WIDE R18, R63.reuse, 0x8, R46 ;  /* 0x000000083f127825 */ /* 0x040fe400078e022e */
[----:B------:R1:W-:Y:S02]  /*4360*/  STG.E.64 desc[UR10][R8.64], R6 ;  /* 0x0000000608007986 */ /* 0x0003e4000c101b0a */
[----:B------:R-:W-:-:S02]  /*4370*/  IMAD.WIDE R20, R63, 0x8, R48 ;  /* 0x000000083f147825 */ /* 0x000fc400078e0230 */
[----:B------:R1:W-:Y:S02]  /*4380*/  STG.E.64 desc[UR10][R26.64], R22 ;  /* 0x000000161a007986 */ /* 0x0003e4000c101b0a */
[C---:B------:R-:W-:Y:S02]  /*4390*/  IMAD.WIDE R56, R63.reuse, 0x8, R18 ;  /* 0x000000083f387825 */ /* 0x040fe400078e0212 */
[----:B------:R1:W-:Y:S02]  /*43a0*/  STG.E.64 desc[UR10][R30.64], R28 ;  /* 0x0000001c1e007986 */ /* 0x0003e4000c101b0a */
[C---:B------:R-:W-:Y:S02]  /*43b0*/  IMAD.WIDE R60, R63.reuse, 0x8, R20 ;  /* 0x000000083f3c7825 */ /* 0x040fe400078e0214 */
[----:B------:R1:W-:Y:S02]  /*43c0*/  STG.E.64 desc[UR10][R32.64], R24 ;  /* 0x0000001820007986 */ /* 0x0003e4000c101b0a */
[----:B0-----:R-:W-:-:S02]  /*43d0*/  IMAD.WIDE R2, R63, 0x8, R56 ;  /* 0x000000083f027825 */ /* 0x001fc400078e0238 */
[----:B------:R1:W-:Y:S02]  /*43e0*/  STG.E.64 desc[UR10][R34.64], R40 ;  /* 0x0000002822007986 */ /* 0x0003e4000c101b0a */
[----:B------:R-:W-:Y:S02]  /*43f0*/  IMAD.WIDE R4, R63, 0x8, R60 ;  /* 0x000000083f047825 */ /* 0x000fe400078e023c */
[----:B------:R1:W-:Y:S04]  /*4400*/  STG.E.64 desc[UR10][R46.64], R36 ;  /* 0x000000242e007986 */ /* 0x0003e8000c101b0a */
[----:B------:R1:W-:Y:S04]  /*4410*/  STG.E.64 desc[UR10][R48.64], R38 ;  /* 0x0000002630007986 */ /* 0x0003e8000c101b0a */
[----:B------:R1:W-:Y:S04]  /*4420*/  STG.E.64 desc[UR10][R18.64], R42 ;  /* 0x0000002a12007986 */ /* 0x0003e8000c101b0a */
[----:B------:R1:W-:Y:S04]  /*4430*/  STG.E.64 desc[UR10][R20.64], R44 ;  /* 0x0000002c14007986 */ /* 0x0003e8000c101b0a */
[----:B------:R1:W-:Y:S04]  /*4440*/  STG.E.64 desc[UR10][R56.64], R54 ;  /* 0x0000003638007986 */ /* 0x0003e8000c101b0a */
[----:B------:R1:W-:Y:S04]  /*4450*/  STG.E.64 desc[UR10][R60.64], R52 ;  /* 0x000000343c007986 */ /* 0x0003e8000c101b0a */
[----:B------:R1:W-:Y:S04]  /*4460*/  STG.E.64 desc[UR10][R2.64], R58 ;  /* 0x0000003a02007986 */ /* 0x0003e8000c101b0a */
[----:B------:R1:W-:Y:S02]  /*4470*/  STG.E.64 desc[UR10][R4.64], R50 ;  /* 0x0000003204007986 */ /* 0x0003e4000c101b0a */
.L_x_94:
[----:B------:R-:W-:Y:S05]  /*4480*/  BSYNC.RECONVERGENT B0 ;  /* 0x0000000000007941 */ /* 0x000fea0003800200 */
.L_x_93:
[----:B------:R-:W0:Y:S01]  /*4490*/  LDCU UR8, c[0x0][0x360] ;  /* 0x00006c00ff0877ac */ /* 0x000e220008000800 */
[----:B------:R-:W-:-:S05]  /*44a0*/  VIADD R10, R10, 0x1 ;  /* 0x000000010a0a7836 */ /* 0x000fca0000000000 */
[----:B------:R-:W-:Y:S02]  /*44b0*/  ISETP.NE.AND P0, PT, R10, 0x1, PT ;  /* 0x000000010a00780c */ /* 0x000fe40003f05270 */
[----:B0-----:R-:W-:Y:S01]  /*44c0*/  IADD3 R11, PT, PT, R11, UR8, RZ ;  /* 0x000000080b0b7c10 */ /* 0x001fe2000fffe0ff */
[----:B------:R-:W-:Y:S01]  /*44d0*/  VIADD R12, R12, UR8 ;  /* 0x000000080c0c7c36 */ /* 0x000fe20008000000 */
[----:B------:R-:W-:Y:S01]  /*44e0*/  IADD3 R14, PT, PT, R14, UR8, RZ ;  /* 0x000000080e0e7c10 */ /* 0x000fe2000fffe0ff */
[----:B------:R-:W-:Y:S01]  /*44f0*/  VIADD R13, R13, UR8 ;  /* 0x000000080d0d7c36 */ /* 0x000fe20008000000 */
[----:B------:R-:W-:Y:S01]  /*4500*/  IADD3 R17, PT, PT, R17, UR8, RZ ;  /* 0x0000000811117c10 */ /* 0x000fe2000fffe0ff */
[----:B------:R-:W-:Y:S01]  /*4510*/  VIADD R15, R15, UR8 ;  /* 0x000000080f0f7c36 */ /* 0x000fe20008000000 */
[----:B------:R-:W-:Y:S01]  /*4520*/  IADD3 R0, PT, PT, R0, UR8, RZ ;  /* 0x0000000800007c10 */ /* 0x000fe2000fffe0ff */
[----:B------:R-:W-:Y:S02]  /*4530*/  VIADD R16, R16, UR8 ;  /* 0x0000000810107c36 */ /* 0x000fe40008000000 */
[----:B------:R-:W-:-:S02]  /*4540*/  VIADD R158, R158, UR8 ;  /* 0x000000089e9e7c36 */ /* 0x000fc40008000000 */
[----:B------:R-:W-:Y:S01]  /*4550*/  VIADD R159, R159, UR8 ;  /* 0x000000089f9f7c36 */ /* 0x000fe20008000000 */
[----:B------:R-:W-:Y:S06]  /*4560*/  @P0 BRA `(.L_x_131) ;  /* 0xffffffbc001c0947 */ /* 0x000fec000383ffff */
[----:B------:R-:W-:Y:S05]  /*4570*/  EXIT ;  /* 0x000000000000794d */ /* 0x000fea0003800000 */
        .weak           $__internal_5_$__cuda_sm20_dblrcp_rn_slowpath_v3
        .type           $__internal_5_$__cuda_sm20_dblrcp_rn_slowpath_v3,@function
        .size           $__internal_5_$__cuda_sm20_dblrcp_rn_slowpath_v3,($__internal_6_$__cuda_sm20_div_rn_f64_full - $__internal_5_$__cuda_sm20_dblrcp_rn_slowpath_v3)
$__internal_5_$__cuda_sm20_dblrcp_rn_slowpath_v3:
[----:B------:R-:W-:Y:S01]  /*4580*/  DSETP.GTU.AND P0, PT, |R36|, +INF , PT ;  /* 0x7ff000002400742a */ /* 0x000fe20003f0c200 */
[----:B------:R-:W-:-:S13]  /*4590*/  BSSY.RECONVERGENT B2, `(.L_x_132) ;  /* 0x0000024000027945 */ /* 0x000fda0003800200 */
[----:B------:R-:W-:Y:S05]  /*45a0*/  @P0 BRA `(.L_x_133) ;  /* 0x0000000000800947 */ /* 0x000fea0003800000 */
[----:B------:R-:W-:-:S05]  /*45b0*/  LOP3.LUT R32, R37, 0x7fffffff, RZ, 0xc0, !PT ;  /* 0x7fffffff25207812 */ /* 0x000fca00078ec0ff */
[----:B------:R-:W-:-:S05]  /*45c0*/  VIADD R28, R32, 0xffffffff ;  /* 0xffffffff201c7836 */ /* 0x000fca0000000000 */
[----:B------:R-:W-:-:S13]  /*45d0*/  ISETP.GE.U32.AND P0, PT, R28, 0x7fefffff, PT ;  /* 0x7fefffff1c00780c */ /* 0x000fda0003f06070 */
[----:B------:R-:W-:Y:S01]  /*45e0*/  @P0 LOP3.LUT R29, R37, 0x7ff00000, RZ, 0x3c, !PT ;  /* 0x7ff00000251d0812 */ /* 0x000fe200078e3cff */
[----:B------:R-:W-:Y:S01]  /*45f0*/  @P0 IMAD.MOV.U32 R28, RZ, RZ, RZ ;  /* 0x000000ffff1c0224 */ /* 0x000fe200078e00ff */
[----:B------:R-:W-:Y:S06]  /*4600*/  @P0 BRA `(.L_x_134) ;  /* 0x0000000000700947 */ /* 0x000fec0003800000 */
[----:B------:R-:W-:-:S13]  /*4610*/  ISETP.GE.U32.AND P0, PT, R32, 0x1000001, PT ;  /* 0x010000012000780c */ /* 0x000fda0003f06070 */
[----:B------:R-:W-:Y:S05]  /*4620*/  @!P0 BRA `(.L_x_135) ;  /* 0x0000000000388947 */ /* 0x000fea0003800000 */
[----:B------:R-:W-:Y:S01]  /*4630*/  IADD3 R29, PT, PT, R37, -0x3fe00000, RZ ;  /* 0xc0200000251d7810 */ /* 0x000fe20007ffe0ff */
[----:B------:R-:W-:Y:S02]  /*4640*/  IMAD.MOV.U32 R28, RZ, RZ, R36 ;  /* 0x000000ffff1c7224 */ /* 0x000fe400078e0024 */
[----:B------:R-:W-:Y:S01]  /*4650*/  IMAD.MOV.U32 R32, RZ, RZ, R35 ;  /* 0x000000ffff207224 */ /* 0x000fe200078e0023 */
[----:B------:R-:W0:Y:S05]  /*4660*/  MUFU.RCP64H R33, R29 ;  /* 0x0000001d00217308 */ /* 0x000e2a0000001800 */
        /* <DEDUP_REMOVED lines=10> */
.L_x_135:
        /* <DEDUP_REMOVED lines=10> */
.L_x_133:
[----:B------:R-:W-:Y:S01]  /*47b0*/  LOP3.LUT R29, R37, 0x80000, RZ, 0xfc, !PT ;  /* 0x00080000251d7812 */ /* 0x000fe200078efcff */
[----:B------:R-:W-:-:S07]  /*47c0*/  IMAD.MOV.U32 R28, RZ, RZ, R36 ;  /* 0x000000ffff1c7224 */ /* 0x000fce00078e0024 */
.L_x_134:
[----:B------:R-:W-:Y:S05]  /*47d0*/  BSYNC.RECONVERGENT B2 ;  /* 0x0000000000027941 */ /* 0x000fea0003800200 */
.L_x_132:
[----:B------:R-:W-:Y:S01]  /*47e0*/  IMAD.MOV.U32 R102, RZ, RZ, R28 ;  /* 0x000000ffff667224 */ /* 0x000fe200078e001c */
[----:B------:R-:W-:Y:S01]  /*47f0*/  MOV R103, R29 ;  /* 0x0000001d00677202 */ /* 0x000fe20000000f00 */
[----:B------:R-:W-:Y:S02]  /*4800*/  IMAD.MOV.U32 R28, RZ, RZ, R38 ;  /* 0x000000ffff1c7224 */ /* 0x000fe400078e0026 */
[----:B------:R-:W-:-:S04]  /*4810*/  IMAD.MOV.U32 R29, RZ, RZ, 0x0 ;  /* 0x00000000ff1d7424 */ /* 0x000fc800078e00ff */
[----:B------:R-:W-:Y:S05]  /*4820*/  RET.REL.NODEC R28 `(_Z27dvc_ScaLBL_D3Q19_AAeven_DFHPiPdS0_S0_S0_S0_S0_S0_dddddddddiii) ;  /* 0xffffffb41cf47950 */ /* 0x000fea0003c3ffff */
        .weak           $__internal_6_$__cuda_sm20_div_rn_f64_full
        .type           $__internal_6_$__cuda_sm20_div_rn_f64_full,@function
        .size           $__internal_6_$__cuda_sm20_div_rn_f64_full,($__internal_7_$__cuda_sm20_dsqrt_rn_f64_mediumpath_v1 - $__internal_6_$__cuda_sm20_div_rn_f64_full)
$__internal_6_$__cuda_sm20_div_rn_f64_full:
        /* <DEDUP_REMOVED lines=8> */
[C---:B------:R-:W-:Y:S01]  /*48b0*/  LOP3.LUT R73, R111.reuse, 0x7ff00000, RZ, 0xc0, !PT ;  /* 0x7ff000006f497812 */ /* 0x040fe200078ec0ff */
[----:B------:R-:W-:Y:S01]  /*48c0*/  @!P0 DMUL R108, R110, 8.98846567431157953865e+307 ;  /* 0x7fe000006e6c8828 */ /* 0x000fe20000000000 */
[----:B------:R-:W-:Y:S02]  /*48d0*/  MOV R116, R114 ;  /* 0x0000007200747202 */ /* 0x000fe40000000f00 */
[C---:B------:R-:W-:Y:S02]  /*48e0*/  ISETP.GE.U32.AND P1, PT, R72.reuse, R73, PT ;  /* 0x000000494800720c */ /* 0x040fe40003f26070 */
[----:B------:R-:W-:Y:S01]  /*48f0*/  @!P2 LOP3.LUT R37, R111, 0x7ff00000, RZ, 0xc0, !PT ;  /* 0x7ff000006f25a812 */ /* 0x000fe200078ec0ff */
[----:B------:R-:W0:Y:S03]  /*4900*/  MUFU.RCP64H R119, R109 ;  /* 0x0000006d00777308 */ /* 0x000e260000001800 */
[----:B------:R-:W-:Y:S01]  /*4910*/  @!P2 ISETP.GE.U32.AND P3, PT, R72, R37, PT ;  /* 0x000000254800a20c */ /* 0x000fe20003f66070 */
[----:B------:R-:W-:Y:S01]  /*4920*/  IMAD.MOV.U32 R37, RZ, RZ, 0x1ca00000 ;  /* 0x1ca00000ff257424 */ /* 0x000fe200078e00ff */
[----:B------:R-:W-:-:S04]  /*4930*/  @!P0 LOP3.LUT R73, R109, 0x7ff00000, RZ, 0xc0, !PT ;  /* 0x7ff000006d498812 */ /* 0x000fc800078ec0ff */
[----:B------:R-:W-:Y:S01]  /*4940*/  SEL R117, R37, 0x63400000, !P1 ;  /* 0x6340000025757807 */ /* 0x000fe20004800000 */
[----:B------:R-:W-:-:S03]  /*4950*/  VIADD R128, R73, 0xffffffff ;  /* 0xffffffff49807836 */ /* 0x000fc60000000000 */
[----:B------:R-:W-:Y:S01]  /*4960*/  LOP3.LUT R117, R117, 0x800fffff, R115, 0xf8, !PT ;  /* 0x800fffff75757812 */ /* 0x000fe200078ef873 */
[----:B0-----:R-:W-:-:S08]  /*4970*/  DFMA R78, R118, -R108, 1 ;  /* 0x3ff00000764e742b */ /* 0x001fd0000000086c */
[----:B------:R-:W-:-:S08]  /*4980*/  DFMA R78, R78, R78, R78 ;  /* 0x0000004e4e4e722b */ /* 0x000fd0000000004e */
[----:B------:R-:W-:Y:S01]  /*4990*/  DFMA R118, R118, R78, R118 ;  /* 0x0000004e7676722b */ /* 0x000fe20000000076 */
[----:B------:R-:W-:-:S04]  /*49a0*/  @!P2 SEL R79, R37, 0x63400000, !P3 ;  /* 0x63400000254fa807 */ /* 0x000fc80005800000 */
[----:B------:R-:W-:-:S03]  /*49b0*/  @!P2 LOP3.LUT R120, R79, 0x80000000, R115, 0xf8, !PT ;  /* 0x800000004f78a812 */ /* 0x000fc600078ef873 */
[----:B------:R-:W-:Y:S01]  /*49c0*/  DFMA R78, R118, -R108, 1 ;  /* 0x3ff00000764e742b */ /* 0x000fe2000000086c */
[----:B------:R-:W-:Y:S01]  /*49d0*/  @!P2 LOP3.LUT R121, R120, 0x100000, RZ, 0xfc, !PT ;  /* 0x001000007879a812 */ /* 0x000fe200078efcff */
[----:B------:R-:W-:-:S06]  /*49e0*/  @!P2 IMAD.MOV.U32 R120, RZ, RZ, RZ ;  /* 0x000000ffff78a224 */ /* 0x000fcc00078e00ff */
[----:B------:R-:W-:Y:S02]  /*49f0*/  DFMA R118, R118, R78, R118 ;  /* 0x0000004e7676722b */ /* 0x000fe40000000076 */
[----:B------:R-:W-:Y:S01]  /*4a00*/  @!P2 DFMA R116, R116, 2, -R120 ;  /* 0x400000007474a82b */ /* 0x000fe20000000878 */
[----:B------:R-:W-:-:S07]  /*4a10*/  IMAD.MOV.U32 R78, RZ, RZ, R72 ;  /* 0x000000ffff4e7224 */ /* 0x000fce00078e0048 */
[----:B------:R-:W-:Y:S02]  /*4a20*/  DMUL R120, R118, R116 ;  /* 0x0000007476787228 */ /* 0x000fe40000000000 */
[----:B------:R-:W-:-:S04]  /*4a30*/  @!P2 LOP3.LUT R78, R117, 0x7ff00000, RZ, 0xc0, !PT ;  /* 0x7ff00000754ea812 */ /* 0x000fc800078ec0ff */
[----:B------:R-:W-:Y:S02]  /*4a40*/  IADD3 R79, PT, PT, R78, -0x1, RZ ;  /* 0xffffffff4e4f7810 */ /* 0x000fe40007ffe0ff */
[----:B------:R-:W-:Y:S02]  /*4a50*/  DFMA R124, R120, -R108, R116 ;  /* 0x8000006c787c722b */ /* 0x000fe40000000074 */
[----:B------:R-:W-:-:S04]  /*4a60*/  ISETP.GT.U32.AND P0, PT, R79, 0x7feffffe, PT ;  /* 0x7feffffe4f00780c */ /* 0x000fc80003f04070 */
[----:B------:R-:W-:Y:S02]  /*4a70*/  ISETP.GT.U32.OR P0, PT, R128, 0x7feffffe, P0 ;  /* 0x7feffffe8000780c */ /* 0x000fe40000704470 */
[----:B------:R-:W-:-:S11]  /*4a80*/  DFMA R124, R118, R124, R120 ;  /* 0x0000007c767c722b */ /* 0x000fd60000000078 */
[----:B------:R-:W-:Y:S05]  /*4a90*/  @P0 BRA `(.L_x_137) ;  /* 0x00000000006c0947 */ /* 0x000fea0003800000 */
[----:B------:R-:W-:-:S04]  /*4aa0*/  LOP3.LUT R73, R111, 0x7ff00000, RZ, 0xc0, !PT ;  /* 0x7ff000006f497812 */ /* 0x000fc800078ec0ff */
[CC--:B------:R-:W-:Y:S02]  /*4ab0*/  VIADDMNMX R78, R72.reuse, -R73.reuse, 0xb9600000, !PT ;  /* 0xb9600000484e7446 */ /* 0x0c0fe40007800949 */
[----:B------:R-:W-:Y:S01]  /*4ac0*/  ISETP.GE.U32.AND P0, PT, R72, R73, PT ;  /* 0x000000494800720c */ /* 0x000fe20003f06070 */
[----:B------:R-:W-:Y:S01]  /*4ad0*/  IMAD.MOV.U32 R72, RZ, RZ, RZ ;  /* 0x000000ffff487224 */ /* 0x000fe200078e00ff */
[----:B------:R-:W-:Y:S02]  /*4ae0*/  VIMNMX R78, PT, PT, R78, 0x46a00000, PT ;  /* 0x46a000004e4e7848 */ /* 0x000fe40003fe0100 */
[----:B------:R-:W-:-:S05]  /*4af0*/  SEL R37, R37, 0x63400000, !P0 ;  /* 0x6340000025257807 */ /* 0x000fca0004000000 */
[----:B------:R-:W-:-:S05]  /*4b00*/  IMAD.IADD R37, R78, 0x1, -R37 ;  /* 0x000000014e257824 */ /* 0x000fca00078e0a25 */
        /* <DEDUP_REMOVED lines=20> */
.L_x_137:
        /* <DEDUP_REMOVED lines=12> */
[----:B------:R-:W-:Y:S02]  /*4d10*/  @!P0 IMAD.MOV.U32 R118, RZ, RZ, RZ ;  /* 0x000000ffff768224 */ /* 0x000fe400078e00ff */
[----:B------:R-:W-:Y:S01]  /*4d20*/  @P0 IMAD.MOV.U32 R118, RZ, RZ, RZ ;  /* 0x000000ffff760224 */ /* 0x000fe200078e00ff */
[----:B------:R-:W-:Y:S01]  /*4d30*/  @P0 MOV R119, R37 ;  /* 0x0000002500770202 */ /* 0x000fe20000000f00 */
[----:B------:R-:W-:Y:S06]  /*4d40*/  BRA `(.L_x_138) ;  /* 0x0000000000147947 */ /* 0x000fec0003800000 */
.L_x_140:
[----:B------:R-:W-:Y:S01]  /*4d50*/  LOP3.LUT R119, R111, 0x80000, RZ, 0xfc, !PT ;  /* 0x000800006f777812 */ /* 0x000fe200078efcff */
[----:B------:R-:W-:Y:S01]  /*4d60*/  IMAD.MOV.U32 R118, RZ, RZ, R110 ;  /* 0x000000ffff767224 */ /* 0x000fe200078e006e */
[----:B------:R-:W-:Y:S06]  /*4d70*/  BRA `(.L_x_138) ;  /* 0x0000000000087947 */ /* 0x000fec0003800000 */
.L_x_139:
[----:B------:R-:W-:Y:S01]  /*4d80*/  LOP3.LUT R119, R115, 0x80000, RZ, 0xfc, !PT ;  /* 0x0008000073777812 */ /* 0x000fe200078efcff */
[----:B------:R-:W-:-:S07]  /*4d90*/  IMAD.MOV.U32 R118, RZ, RZ, R114 ;  /* 0x000000ffff767224 */ /* 0x000fce00078e0072 */
.L_x_138:
[----:B------:R-:W-:Y:S05]  /*4da0*/  BSYNC.RECONVERGENT B1 ;  /* 0x0000000000017941 */ /* 0x000fea0003800200 */
.L_x_136:
[----:B------:R-:W-:Y:S01]  /*4db0*/  IMAD.MOV.U32 R37, RZ, RZ, 0x0 ;  /* 0x00000000ff257424 */ /* 0x000fe200078e00ff */
[----:B------:R-:W-:Y:S01]  /*4dc0*/  MOV R72, R118 ;  /* 0x0000007600487202 */ /* 0x000fe20000000f00 */
[----:B------:R-:W-:Y:S02]  /*4dd0*/  IMAD.MOV.U32 R73, RZ, RZ, R119 ;  /* 0x000000ffff497224 */ /* 0x000fe400078e0077 */
[----:B------:R-:W-:Y:S05]  /*4de0*/  RET.REL.NODEC R36 `(_Z27dvc_ScaLBL_D3Q19_AAeven_DFHPiPdS0_S0_S0_S0_S0_S0_dddddddddiii) ;  /* 0xffffffb024847950 */ /* 0x000fea0003c3ffff */
        .weak           $__internal_7_$__cuda_sm20_dsqrt_rn_f64_mediumpath_v1
        .type           $__internal_7_$__cuda_sm20_dsqrt_rn_f64_mediumpath_v1,@function
        .size           $__internal_7_$__cuda_sm20_dsqrt_rn_f64_mediumpath_v1,(.L_x_161 - $__internal_7_$__cuda_sm20_dsqrt_rn_f64_mediumpath_v1)
$__internal_7_$__cuda_sm20_dsqrt_rn_f64_mediumpath_v1:
[----:B------:R-:W-:Y:S01]  /*4df0*/  ISETP.GE.U32.AND P0, PT, R28, -0x3400000, PT ;  /* 0xfcc000001c00780c */ /* 0x000fe20003f06070 */
[----:B------:R-:W-:Y:S01]  /*4e00*/  BSSY.RECONVERGENT B2, `(.L_x_141) ;  /* 0x0000028000027945 */ /* 0x000fe20003800200 */
[----:B------:R-:W-:Y:S01]  /*4e10*/  MOV R33, R5 ;  /* 0x0000000500217202 */ /* 0x000fe20000000f00 */
[----:B------:R-:W-:Y:S01]  /*4e20*/  IMAD.MOV.U32 R2, RZ, RZ, R38 ;  /* 0x000000ffff027224 */ /* 0x000fe200078e0026 */
[----:B------:R-:W-:Y:S01]  /*4e30*/  MOV R4, R34 ;  /* 0x0000002200047202 */ /* 0x000fe20000000f00 */
[----:B------:R-:W-:Y:S02]  /*4e40*/  IMAD.MOV.U32 R3, RZ, RZ, R39 ;  /* 0x000000ffff037224 */ /* 0x000fe400078e0027 */
[----:B------:R-:W-:-:S06]  /*4e50*/  IMAD.MOV.U32 R5, RZ, RZ, R35 ;  /* 0x000000ffff057224 */ /* 0x000fcc00078e0023 */
        /* <DEDUP_REMOVED lines=9> */
.L_x_142:
        /* <DEDUP_REMOVED lines=24> */
.L_x_144:
[----:B------:R-:W-:-:S11]  /*5070*/  DADD R2, R4, R4 ;  /* 0x0000000004027229 */ /* 0x000fd60000000004 */
.L_x_143:
[----:B------:R-:W-:Y:S05]  /*5080*/  BSYNC.RECONVERGENT B2 ;  /* 0x0000000000027941 */ /* 0x000fea0003800200 */
.L_x_141:
[----:B------:R-:W-:Y:S01]  /*5090*/  MOV R5, R3 ;  /* 0x0000000300057202 */ /* 0x000fe20000000f00 */
[----:B------:R-:W-:Y:S02]  /*50a0*/  HFMA2 R3, -RZ, RZ, 0, 0 ;  /* 0x00000000ff037431 */ /* 0x000fe400000001ff */
[----:B------:R-:W-:Y:S02]  /*50b0*/  IMAD.MOV.U32 R4, RZ, RZ, R2 ;  /* 0x000000ffff047224 */ /* 0x000fe400078e0002 */
[----:B------:R-:W-:-:S04]  /*50c0*/  IMAD.MOV.U32 R2, RZ, RZ, R40 ;  /* 0x000000ffff027224 */ /* 0x000fc800078e0028 */
[----:B------:R-:W-:Y:S05]  /*50d0*/  RET.REL.NODEC R2 `(_Z27dvc_ScaLBL_D3Q19_AAeven_DFHPiPdS0_S0_S0_S0_S0_S0_dddddddddiii) ;  /* 0xffffffac02c87950 */ /* 0x000fea0003c3ffff */
.L_x_145:
        /* <DEDUP_REMOVED lines=10> */
.L_x_161:


//--------------------- .text._Z19dvc_ScaLBL_DFH_InitPdS_S_S_iii --------------------------
	.section	.text._Z19dvc_ScaLBL_DFH_InitPdS_S_S_iii,"ax",@progbits
	.align	128
        .global         _Z19dvc_ScaLBL_DFH_InitPdS_S_S_iii
        .type           _Z19dvc_ScaLBL_DFH_InitPdS_S_S_iii,@function
        .size           _Z19dvc_ScaLBL_DFH_InitPdS_S_S_iii,(.L_x_167 - _Z19dvc_ScaLBL_DFH_InitPdS_S_S_iii)
        .other          _Z19dvc_ScaLBL_DFH_InitPdS_S_S_iii,@"STO_CUDA_ENTRY STV_DEFAULT"
_Z19dvc_ScaLBL_DFH_InitPdS_S_S_iii:
.text._Z19dvc_ScaLBL_DFH_InitPdS_S_S_iii:
        /* <DEDUP_REMOVED lines=14> */
[----:B------:R-:W-:Y:S02]  /*00e0*/  SHF.R.S32.HI R2, RZ, 0x12, R2 ;  /* 0x00000012ff027819 */ /* 0x000fe40000011402 */
[----:B0-----:R-:W-:-:S03]  /*00f0*/  IADD3 R5, PT, PT, R5, UR6, RZ ;  /* 0x0000000605057c10 */ /* 0x001fc6000fffe0ff */
[----:B--2---:R-:W-:Y:S02]  /*0100*/  IMAD R4, R2, R7, R7 ;  /* 0x0000000702047224 */ /* 0x004fe400078e0207 */
[----:B---3--:R-:W-:Y:S05]  /*0110*/  @!P0 BRA `(.L_x_146) ;  /* 0x0000000400e08947 */ /* 0x008fea0003800000 */
[----:B------:R-:W0:Y:S01]  /*0120*/  LDC R6, c[0x0][0x3a8] ;  /* 0x0000ea00ff067b82 */ /* 0x000e220000000800 */
[----:B------:R-:W-:Y:S01]  /*0130*/  IADD3 R16, PT, PT, R2, 0x1, RZ ;  /* 0x0000000102107810 */ /* 0x000fe20007ffe0ff */
[-C--:B-1----:R-:W-:Y:S01]  /*0140*/  IMAD R18, R4, R0.reuse, R0 ;  /* 0x0000000004127224 */ /* 0x082fe200078e0200 */
[----:B------:R-:W1:Y:S01]  /*0150*/  LDCU UR6, c[0x0][0x3a4] ;  /* 0x00007480ff0677ac */ /* 0x000e620008000800 */
[----:B------:R-:W-:Y:S01]  /*0160*/  IMAD R7, R7, R0, RZ ;  /* 0x0000000007077224 */ /* 0x000fe200078e02ff */
[C---:B------:R-:W-:Y:S02]  /*0170*/  LOP3.LUT R3, R16.reuse, 0xfffffffe, RZ, 0xc0, !PT ;  /* 0xfffffffe10037812 */ /* 0x040fe400078ec0ff */
[----:B------:R-:W-:Y:S01]  /*0180*/  IADD3 R29, PT, PT, R5, R18, RZ ;  /* 0x00000012051d7210 */ /* 0x000fe20007ffe0ff */
[----:B------:R-:W2:Y:S01]  /*0190*/  LDC.64 R8, c[0x0][0x380] ;  /* 0x0000e000ff087b82 */ /* 0x000ea20000000a00 */
[----:B------:R-:W-:Y:S01]  /*01a0*/  IMAD R7, R16, R7, R5 ;  /* 0x0000000710077224 */ /* 0x000fe200078e0205 */
[----:B------:R-:W-:-:S06]  /*01b0*/  IADD3 R28, PT, PT, -R3, RZ, RZ ;  /* 0x000000ff031c7210 */ /* 0x000fcc0007ffe1ff */
[----:B------:R-:W3:Y:S08]  /*01c0*/  LDC.64 R10, c[0x0][0x388] ;  /* 0x0000e200ff0a7b82 */ /* 0x000ef00000000a00 */
[----:B------:R-:W4:Y:S08]  /*01d0*/  LDC.64 R12, c[0x0][0x390] ;  /* 0x0000e400ff0c7b82 */ /* 0x000f300000000a00 */
[----:B-1----:R-:W0:Y:S02]  /*01e0*/  LDC.64 R14, c[0x0][0x398] ;  /* 0x0000e600ff0e7b82 */ /* 0x002e240000000a00 */
.L_x_151:
[----:B------:R-:W-:Y:S01]  /*01f0*/  ISETP.GE.AND P2, PT, R7, UR6, PT ;  /* 0x0000000607007c0c */ /* 0x000fe2000bf46270 */
[----:B------:R-:W-:Y:S01]  /*0200*/  BSSY.RECONVERGENT B0, `(.L_x_147) ;  /* 0x0000034000007945 */ /* 0x000fe20003800200 */
[----:B------:R-:W-:Y:S02]  /*0210*/  IADD3 R28, PT, PT, R28, 0x2, RZ ;  /* 0x000000021c1c7810 */ /* 0x000fe40007ffe0ff */
[----:B------:R-:W-:Y:S02]  /*0220*/  ISETP.GE.AND P1, PT, R29, UR6, PT ;  /* 0x000000061d007c0c */ /* 0x000fe4000bf26270 */
[----:B------:R-:W-:-:S07]  /*0230*/  ISETP.NE.AND P0, PT, R28, RZ, PT ;  /* 0x000000ff1c00720c */ /* 0x000fce0003f05270 */
[----:B0-2---:R-:W-:Y:S06]  /*0240*/  @P2 BRA `(.L_x_148) ;  /* 0x0000000000bc2947 */ /* 0x005fec0003800000 */
[----:B--2---:R-:W-:-:S06]  /*0250*/  IMAD.WIDE R16, R7, 0x8, R8 ;  /* 0x0000000807107825 */ /* 0x004fcc00078e0208 */
[----:B------:R-:W2:Y:S01]  /*0260*/  LDG.E.64 R16, desc[UR4][R16.64] ;  /* 0x0000000410107981 */ /* 0x000ea2000c1e1b00 */
[----:B---3--:R-:W-:Y:S01]  /*0270*/  IMAD.WIDE R26, R7, 0x8, R10 ;  /* 0x00000008071a7825 */ /* 0x008fe200078e020a */
[----:B------:R-:W-:-:S03]  /*0280*/  MOV R18, RZ ;  /* 0x000000ff00127202 */ /* 0x000fc60000000f00 */
[----:B------:R-:W-:Y:S01]  /*0290*/  HFMA2 R22, -RZ, RZ, 0, 0 ;  /* 0x00000000ff167431 */ /* 0x000fe200000001ff */
[----:B------:R-:W-:Y:S01]  /*02a0*/  UMOV UR8, 0x55555555 ;  /* 0x5555555500087882 */ /* 0x000fe20000000000 */
[----:B------:R-:W-:Y:S01]  /*02b0*/  UMOV UR9, 0x3fd55555 ;  /* 0x3fd5555500097882 */ /* 0x000fe20000000000 */
[----:B------:R-:W-:Y:S01]  /*02c0*/  UMOV UR10, 0x1c71c71c ;  /* 0x1c71c71c000a7882 */ /* 0x000fe20000000000 */
[----:B0-----:R-:W-:Y:S01]  /*02d0*/  IMAD.WIDE R20, R6, 0x8, R26 ;  /* 0x0000000806147825 */ /* 0x001fe200078e021a */
[----:B------:R-:W-:Y:S01]  /*02e0*/  UMOV UR11, 0x3fbc71c7 ;  /* 0x3fbc71c7000b7882 */ /* 0x000fe20000000000 */
[----:B--2---:R-:W-:Y:S02]  /*02f0*/  DSETP.GT.AND P2, PT, R16, RZ, PT ;  /* 0x000000ff1000722a */ /* 0x004fe40003f44000 */
[----:B----4-:R-:W-:-:S04]  /*0300*/  IMAD.WIDE R16, R7, 0x8, R12 ;  /* 0x0000000807107825 */ /* 0x010fc800078e020c */
[----:B------:R-:W-:Y:S02]  /*0310*/  FSEL R19, RZ, 1.875, !P2 ;  /* 0x3ff00000ff137808 */ /* 0x000fe40005000000 */
[----:B------:R-:W-:-:S03]  /*0320*/  FSEL R23, RZ, 1.875, P2 ;  /* 0x3ff00000ff177808 */ /* 0x000fc60001000000 */
[----:B------:R-:W-:Y:S01]  /*0330*/  STG.E.64 desc[UR4][R26.64], R18 ;  /* 0x000000121a007986 */ /* 0x000fe2000c101b04 */
[----:B------:R-:W-:-:S03]  /*0340*/  DMUL R24, R18, UR8 ;  /* 0x0000000812187c28 */ /* 0x000fc60008000000 */
[----:B------:R0:W-:Y:S04]  /*0350*/  STG.E.64 desc[UR4][R20.64], R22 ;  /* 0x0000001614007986 */ /* 0x0001e8000c101b04 */
[----:B------:R1:W-:Y:S01]  /*0360*/  STG.E.64 desc[UR4][R16.64], R24 ;  /* 0x0000001810007986 */ /* 0x0003e2000c101b04 */
[----:B0-----:R-:W-:Y:S01]  /*0370*/  IMAD.WIDE R20, R6, 0x8, R16 ;  /* 0x0000000806147825 */ /* 0x001fe200078e0210 */
[----:B-1----:R-:W-:-:S03]  /*0380*/  DMUL R24, R18, UR10 ;  /* 0x0000000a12187c28 */ /* 0x002fc60008000000 */
[----:B------:R-:W-:-:S04]  /*0390*/  IMAD.WIDE R16, R6, 0x8, R20 ;  /* 0x0000000806107825 */ /* 0x000fc800078e0214 */
[----:B------:R0:W-:Y:S01]  /*03a0*/  STG.E.64 desc[UR4][R20.64], R24 ;  /* 0x0000001814007986 */ /* 0x0001e2000c101b04 */
[----:B------:R-:W-:-:S03]  /*03b0*/  IMAD.WIDE R26, R6, 0x8, R16 ;  /* 0x00000008061a7825 */ /* 0x000fc600078e0210 */
[----:B------:R1:W-:Y:S04]  /*03c0*/  STG.E.64 desc[UR4][R16.64], R24 ;  /* 0x0000001810007986 */ /* 0x0003e8000c101b04 */
[----:B------:R-:W-:Y:S01]  /*03d0*/  STG.E.64 desc[UR4][R26.64], R24 ;  /* 0x000000181a007986 */ /* 0x000fe2000c101b04 */
[----:B0-----:R-:W-:-:S05]  /*03e0*/  IMAD.WIDE R20, R6, 0x8, R26 ;  /* 0x0000000806147825 */ /* 0x001fca00078e021a */
[----:B------:R0:W-:Y:S01]  /*03f0*/  STG.E.64 desc[UR4][R20.64], R24 ;  /* 0x0000001814007986 */ /* 0x0001e2000c101b04 */
[----:B------:R-:W-:-:S05]  /*0400*/  IMAD.WIDE R18, R6, 0x8, R20 ;  /* 0x0000000806127825 */ /* 0x000fca00078e0214 */
[----:B------:R2:W-:Y:S01]  /*0410*/  STG.E.64 desc[UR4][R18.64], R24 ;  /* 0x0000001812007986 */ /* 0x0005e2000c101b04 */
[----:B-1----:R-:W-:-:S05]  /*0420*/  IMAD.WIDE R16, R6, 0x8, R18 ;  /* 0x0000000806107825 */ /* 0x002fca00078e0212 */
[----:B------:R1:W-:Y:S01]  /*0430*/  STG.E.64 desc[UR4][R16.64], R24 ;  /* 0x0000001810007986 */ /* 0x0003e2000c101b04 */
[C---:B0-----:R-:W-:Y:S02]  /*0440*/  DMUL R20, R22.reuse, UR8 ;  /* 0x0000000816147c28 */ /* 0x041fe40008000000 */
[----:B------:R-:W-:Y:S01]  /*0450*/  DMUL R22, R22, UR10 ;  /* 0x0000000a16167c28 */ /* 0x000fe20008000000 */
[----:B--2---:R-:W-:-:S05]  /*0460*/  IMAD.WIDE R18, R7, 0x8, R14 ;  /* 0x0000000807127825 */ /* 0x004fca00078e020e */
[----:B------:R0:W-:Y:S01]  /*0470*/  STG.E.64 desc[UR4][R18.64], R20 ;  /* 0x0000001412007986 */ /* 0x0001e2000c101b04 */
[----:B-1----:R-:W-:-:S05]  /*0480*/  IMAD.WIDE R16, R6, 0x8, R18 ;  /* 0x0000000806107825 */ /* 0x002fca00078e0212 */
[----:B------:R1:W-:Y:S01]  /*0490*/  STG.E.64 desc[UR4][R16.64], R22 ;  /* 0x0000001610007986 */ /* 0x0003e2000c101b04 */
[----:B------:R-:W-:-:S05]  /*04a0*/  IMAD.WIDE R26, R6, 0x8, R16 ;  /* 0x00000008061a7825 */ /* 0x000fca00078e0210 */
[----:B------:R2:W-:Y:S01]  /*04b0*/  STG.E.64 desc[UR4][R26.64], R22 ;  /* 0x000000161a007986 */ /* 0x0005e2000c101b04 */
[----:B------:R-:W-:-:S05]  /*04c0*/  IMAD.WIDE R24, R6, 0x8, R26 ;  /* 0x0000000806187825 */ /* 0x000fca00078e021a */
[----:B------:R2:W-:Y:S01]  /*04d0*/  STG.E.64 desc[UR4][R24.64], R22 ;  /* 0x0000001618007986 */ /* 0x0005e2000c101b04 */
[----:B0-----:R-:W-:-:S05]  /*04e0*/  IMAD.WIDE R20, R6, 0x8, R24 ;  /* 0x0000000806147825 */ /* 0x001fca00078e0218 */
[----:B------:R2:W-:Y:S01]  /*04f0*/  STG.E.64 desc[UR4][R20.64], R22 ;  /* 0x0000001614007986 */ /* 0x0005e2000c101b04 */
[----:B------:R-:W-:-:S05]  /*0500*/  IMAD.WIDE R18, R6, 0x8, R20 ;  /* 0x0000000806127825 */ /* 0x000fca00078e0214 */
[----:B------:R2:W-:Y:S01]  /*0510*/  STG.E.64 desc[UR4][R18.64], R22 ;  /* 0x0000001612007986 */ /* 0x0005e2000c101b04 */
[----:B-1----:R-:W-:-:S05]  /*0520*/  IMAD.WIDE R16, R6, 0x8, R18 ;  /* 0x0000000806107825 */ /* 0x002fca00078e0212 */
[----:B------:R2:W-:Y:S02]  /*0530*/  STG.E.64 desc[UR4][R16.64], R22 ;  /* 0x0000001610007986 */ /* 0x0005e4000c101b04 */
.L_x_148:
[----:B------:R-:W-:Y:S05]  /*0540*/  BSYNC.RECONVERGENT B0 ;  /* 0x0000000000007941 */ /* 0x000fea0003800200 */
.L_x_147:
[----:B------:R-:W-:Y:S04]  /*0550*/  BSSY.RECONVERGENT B0, `(.L_x_149) ;  /* 0x0000031000007945 */ /* 0x000fe80003800200 */
[----:B------:R-:W-:Y:S05]  /*0560*/  @P1 BRA `(.L_x_150) ;  /* 0x0000000000bc1947 */ /* 0x000fea0003800000 */
[----:B--2---:R-:W-:-:S06]  /*0570*/  IMAD.WIDE R22, R29, 0x8, R8 ;  /* 0x000000081d167825 */ /* 0x004fcc00078e0208 */
[----:B------:R-:W2:Y:S01]  /*0580*/  LDG.E.64 R22, desc[UR4][R22.64] ;  /* 0x0000000416167981 */ /* 0x000ea2000c1e1b00 */
[----:B------:R-:W-:Y:S01]  /*0590*/  MOV R18, RZ ;  /* 0x000000ff00127202 */ /* 0x000fe20000000f00 */
[----:B---3--:R-:W-:Y:S01]  /*05a0*/  IMAD.WIDE R20, R29, 0x8, R10 ;  /* 0x000000081d147825 */ /* 0x008fe200078e020a */
[----:B------:R-:W-:Y:S01]  /*05b0*/  UMOV UR8, 0x55555555 ;  /* 0x5555555500087882 */ /* 0x000fe20000000000 */
[----:B------:R-:W-:Y:S02]  /*05c0*/  UMOV UR9, 0x3fd55555 ;  /* 0x3fd5555500097882 */ /* 0x000fe40000000000 */
[----:B------:R-:W-:Y:S01]  /*05d0*/  HFMA2 R16, -RZ, RZ, 0, 0 ;  /* 0x00000000ff107431 */ /* 0x000fe200000001ff */
[----:B------:R-:W-:Y:S01]  /*05e0*/  UMOV UR10, 0x1c71c71c ;  /* 0x1c71c71c000a7882 */ /* 0x000fe20000000000 */
[----:B------:R-:W-:Y:S01]  /*05f0*/  UMOV UR11, 0x3fbc71c7 ;  /* 0x3fbc71c7000b7882 */ /* 0x000fe20000000000 */
[----:B0-----:R-:W-:Y:S01]  /*0600*/  IMAD.WIDE R26, R6, 0x8, R20 ;  /* 0x00000008061a7825 */ /* 0x001fe200078e0214 */
[----:B--2---:R-:W-:-:S03]  /*0610*/  DSETP.GT.AND P1, PT, R22, RZ, PT ;  /* 0x000000ff1600722a */ /* 0x004fc60003f24000 */
[----:B----4-:R-:W-:-:S03]  /*0620*/  IMAD.WIDE R22, R29, 0x8, R12 ;  /* 0x000000081d167825 */ /* 0x010fc600078e020c */
[----:B------:R-:W-:Y:S02]  /*0630*/  FSEL R19, RZ, 1.875, !P1 ;  /* 0x3ff00000ff137808 */ /* 0x000fe40004800000 */
[----:B------:R-:W-:-:S03]  /*0640*/  FSEL R17, RZ, 1.875, P1 ;  /* 0x3ff00000ff117808 */ /* 0x000fc60000800000 */
[----:B------:R0:W-:Y:S01]  /*0650*/  STG.E.64 desc[UR4][R20.64], R18 ;  /* 0x0000001214007986 */ /* 0x0001e2000c101b04 */
[----:B------:R-:W-:-:S03]  /*0660*/  DMUL R24, R18, UR8 ;  /* 0x0000000812187c28 */ /* 0x000fc60008000000 */
[----:B------:R-:W-:Y:S04]  /*0670*/  STG.E.64 desc[UR4][R26.64], R16 ;  /* 0x000000101a007986 */ /* 0x000fe8000c101b04 */
[----:B------:R1:W-:Y:S01]  /*0680*/  STG.E.64 desc[UR4][R22.64], R24 ;  /* 0x0000001816007986 */ /* 0x0003e2000c101b04 */
[----:B0-----:R-:W-:-:S04]  /*0690*/  IMAD.WIDE R20, R6, 0x8, R22 ;  /* 0x0000000806147825 */ /* 0x001fc800078e0216 */
[----:B-1----:R-:W-:Y:S01]  /*06a0*/  IMAD.WIDE R22, R6, 0x8, R20 ;  /* 0x0000000806167825 */ /* 0x002fe200078e0214 */
[----:B------:R-:W-:-:S03]  /*06b0*/  DMUL R24, R18, UR10 ;  /* 0x0000000a12187c28 */ /* 0x000fc60008000000 */
[----:B------:R-:W-:-:S04]  /*06c0*/  IMAD.WIDE R18, R6, 0x8, R22 ;  /* 0x0000000806127825 */ /* 0x000fc800078e0216 */
[----:B------:R0:W-:Y:S04]  /*06d0*/  STG.E.64 desc[UR4][R20.64], R24 ;  /* 0x0000001814007986 */ /* 0x0001e8000c101b04 */
[----:B------:R1:W-:Y:S04]  /*06e0*/  STG.E.64 desc[UR4][R22.64], R24 ;  /* 0x0000001816007986 */ /* 0x0003e8000c101b04 */
[----:B------:R2:W-:Y:S01]  /*06f0*/  STG.E.64 desc[UR4][R18.64], R24 ;  /* 0x0000001812007986 */ /* 0x0005e2000c101b04 */
[----:B0-----:R-:W-:Y:S01]  /*0700*/  IMAD.WIDE R20, R6, 0x8, R18 ;  /* 0x0000000806147825 */ /* 0x001fe200078e0212 */
[----:B-1----:R-:W-:-:S04]  /*0710*/  DMUL R22, R16, UR8 ;  /* 0x0000000810167c28 */ /* 0x002fc80008000000 */
[----:B------:R0:W-:Y:S01]  /*0720*/  STG.E.64 desc[UR4][R20.64], R24 ;  /* 0x0000001814007986 */ /* 0x0001e2000c101b04 */
[----:B------:R-:W-:Y:S01]  /*0730*/  IMAD.WIDE R26, R6, 0x8, R20 ;  /* 0x00000008061a7825 */ /* 0x000fe200078e0214 */
[----:B------:R-:W-:-:S03]  /*0740*/  DMUL R16, R16, UR10 ;  /* 0x0000000a10107c28 */ /* 0x000fc60008000000 */
[----:B--2---:R-:W-:Y:S01]  /*0750*/  IMAD.WIDE R18, R29, 0x8, R14 ;  /* 0x000000081d127825 */ /* 0x004fe200078e020e */
[----:B------:R1:W-:Y:S03]  /*0760*/  STG.E.64 desc[UR4][R26.64], R24 ;  /* 0x000000181a007986 */ /* 0x0003e6000c101b04 */
[----:B0-----:R-:W-:-:S04]  /*0770*/  IMAD.WIDE R20, R6, 0x8, R18 ;  /* 0x0000000806147825 */ /* 0x001fc800078e0212 */
[----:B-1----:R-:W-:-:S05]  /*0780*/  IMAD.WIDE R26, R6, 0x8, R26 ;  /* 0x00000008061a7825 */ /* 0x002fca00078e021a */
[----:B------:R0:W-:Y:S04]  /*0790*/  STG.E.64 desc[UR4][R26.64], R24 ;  /* 0x000000181a007986 */ /* 0x0001e8000c101b04 */
[----:B------:R1:W-:Y:S04]  /*07a0*/  STG.E.64 desc[UR4][R18.64], R22 ;  /* 0x0000001612007986 */ /* 0x0003e8000c101b04 */
[----:B------:R2:W-:Y:S01]  /*07b0*/  STG.E.64 desc[UR4][R20.64], R16 ;  /* 0x0000001014007986 */ /* 0x0005e2000c101b04 */
[----:B0-----:R-:W-:-:S05]  /*07c0*/  IMAD.WIDE R24, R6, 0x8, R20 ;  /* 0x0000000806187825 */ /* 0x001fca00078e0214 */
[----:B------:R0:W-:Y:S01]  /*07d0*/  STG.E.64 desc[UR4][R24.64], R16 ;  /* 0x0000001018007986 */ /* 0x0001e2000c101b04 */
[----:B-1----:R-:W-:-:S05]  /*07e0*/  IMAD.WIDE R18, R6, 0x8, R24 ;  /* 0x0000000806127825 */ /* 0x002fca00078e0218 */
[----:B------:R0:W-:Y:S01]  /*07f0*/  STG.E.64 desc[UR4][R18.64], R16 ;  /* 0x0000001012007986 */ /* 0x0001e2000c101b04 */
[----:B--2---:R-:W-:-:S05]  /*0800*/  IMAD.WIDE R20, R6, 0x8, R18 ;  /* 0x0000000806147825 */ /* 0x004fca00078e0212 */
[----:B------:R0:W-:Y:S01]  /*0810*/  STG.E.64 desc[UR4][R20.64], R16 ;  /* 0x0000001014007986 */ /* 0x0001e2000c101b04 */
[----:B------:R-:W-:-:S05]  /*0820*/  IMAD.WIDE R22, R6, 0x8, R20 ;  /* 0x0000000806167825 */ /* 0x000fca00078e0214 */
[----:B------:R0:W-:Y:S01]  /*0830*/  STG.E.64 desc[UR4][R22.64], R16 ;  /* 0x0000001016007986 */ /* 0x0001e2000c101b04 */
[----:B------:R-:W-:-:S05]  /*0840*/  IMAD.WIDE R26, R6, 0x8, R22 ;  /* 0x00000008061a7825 */ /* 0x000fca00078e0216 */
[----:B------:R0:W-:Y:S02]  /*0850*/  STG.E.64 desc[UR4][R26.64], R16 ;  /* 0x000000101a007986 */ /* 0x0001e4000c101b04 */
.L_x_150:
[----:B------:R-:W-:Y:S05]  /*0860*/  BSYNC.RECONVERGENT B0 ;  /* 0x0000000000007941 */ /* 0x000fea0003800200 */
.L_x_149:
[C---:B------:R-:W-:Y:S02]  /*0870*/  LEA R29, R0.reuse, R29, 0x1 ;  /* 0x0000001d001d7211 */ /* 0x040fe400078e08ff */
[----:B------:R-:W-:Y:S01]  /*0880*/  LEA R7, R0, R7, 0x1 ;  /* 0x0000000700077211 */ /* 0x000fe200078e08ff */
[----:B------:R-:W-:Y:S06]  /*0890*/  @P0 BRA `(.L_x_151) ;  /* 0xfffffff800540947 */ /* 0x000fec000383ffff */
.L_x_146:
[----:B------:R-:W-:-:S04]  /*08a0*/  LOP3.LUT R2, R2, 0x1, RZ, 0xc0, !PT ;  /* 0x0000000102027812 */ /* 0x000fc800078ec0ff */
[----:B------:R-:W-:-:S13]  /*08b0*/  ISETP.NE.U32.AND P0, PT, R2, 0x1, PT ;  /* 0x000000010200780c */ /* 0x000fda0003f05070 */
[----:B------:R-:W-:Y:S05]  /*08c0*/  @!P0 EXIT ;  /* 0x000000000000894d */ /* 0x000fea0003800000 */
[----:B------:R-:W5:Y:S01]  /*08d0*/  LDCU UR6, c[0x0][0x3a4] ;  /* 0x00007480ff0677ac */ /* 0x000f620008000800 */
[----:B------:R-:W-:-:S05]  /*08e0*/  IADD3 R3, PT, PT, R4, R3, RZ ;  /* 0x0000000304037210 */ /* 0x000fca0007ffe0ff */
[----:B-1----:R-:W-:-:S05]  /*08f0*/  IMAD R7, R3, R0, R5 ;  /* 0x0000000003077224 */ /* 0x002fca00078e0205 */
[----:B-----5:R-:W-:-:S13]  /*0900*/  ISETP.GE.AND P0, PT, R7, UR6, PT ;  /* 0x0000000607007c0c */ /* 0x020fda000bf06270 */
[----:B------:R-:W-:Y:S05]  /*0910*/  @P0 EXIT ;  /* 0x000000000000094d */ /* 0x000fea0003800000 */
[----:B------:R-:W1:Y:S08]  /*0920*/  LDC.64 R2, c[0x0][0x380] ;  /* 0x0000e000ff027b82 */ /* 0x000e700000000a00 */
[----:B0-2---:R-:W0:Y:S08]  /*0930*/  LDC.64 R24, c[0x0][0x390] ;  /* 0x0000e400ff187b82 */ /* 0x005e300000000a00 */
[----:B------:R-:W2:Y:S01]  /*0940*/  LDC R19, c[0x0][0x3a8] ;  /* 0x0000ea00ff137b82 */ /* 0x000ea20000000800 */
[----:B-1----:R-:W-:-:S07]  /*0950*/  IMAD.WIDE R2, R7, 0x8, R2 ;  /* 0x0000000807027825 */ /* 0x002fce00078e0202 */
[----:B------:R-:W1:Y:S01]  /*0960*/  LDC.64 R4, c[0x0][0x398] ;  /* 0x0000e600ff047b82 */ /* 0x000e620000000a00 */
[----:B------:R-:W5:Y:S01]  /*0970*/  LDG.E.64 R2, desc[UR4][R2.64] ;  /* 0x0000000402027981 */ /* 0x000f62000c1e1b00 */
[----:B------:R-:W-:Y:S01]  /*0980*/  MOV R16, RZ ;  /* 0x000000ff00107202 */ /* 0x000fe20000000f00 */
[----:B0-----:R-:W-:-:S05]  /*0990*/  IMAD.WIDE R24, R7, 0x8, R24 ;  /* 0x0000000807187825 */ /* 0x001fca00078e0218 */
[----:B------:R-:W0:Y:S01]  /*09a0*/  LDC.64 R28, c[0x0][0x388] ;  /* 0x0000e200ff1c7b82 */ /* 0x000e220000000a00 */
[----:B------:R-:W-:Y:S01]  /*09b0*/  HFMA2 R14, -RZ, RZ, 0, 0 ;  /* 0x00000000ff0e7431 */ /* 0x000fe200000001ff */
[----:B------:R-:W-:Y:S01]  /*09c0*/  UMOV UR6, 0x55555555 ;  /* 0x5555555500067882 */ /* 0x000fe20000000000 */
[----:B------:R-:W-:Y:S01]  /*09d0*/  UMOV UR7, 0x3fd55555 ;  /* 0x3fd5555500077882 */ /* 0x000fe20000000000 */
[----:B------:R-:W-:Y:S01]  /*09e0*/  UMOV UR8, 0x1c71c71c ;  /* 0x1c71c71c00087882 */ /* 0x000fe20000000000 */
[----:B------:R-:W-:Y:S01]  /*09f0*/  UMOV UR9, 0x3fbc71c7 ;  /* 0x3fbc71c700097882 */ /* 0x000fe20000000000 */
[----:B--2---:R-:W-:-:S04]  /*0a00*/  IMAD.WIDE R26, R19, 0x8, R24 ;  /* 0x00000008131a7825 */ /* 0x004fc800078e0218 */
[----:B------:R-:W-:-:S04]  /*0a10*/  IMAD.WIDE R20, R19, 0x8, R26 ;  /* 0x0000000813147825 */ /* 0x000fc800078e021a */
[----:B-1----:R-:W-:-:S04]  /*0a20*/  IMAD.WIDE R4, R7, 0x8, R4 ;  /* 0x0000000807047825 */ /* 0x002fc800078e0204 */
[----:B------:R-:W-:-:S04]  /*0a30*/  IMAD.WIDE R22, R19, 0x8, R20 ;  /* 0x0000000813167825 */ /* 0x000fc800078e0214 */
[----:B0-----:R-:W-:-:S04]  /*0a40*/  IMAD.WIDE R28, R7, 0x8, R28 ;  /* 0x00000008071c7825 */ /* 0x001fc800078e021c */
[----:B---3--:R-:W-:-:S04]  /*0a50*/  IMAD.WIDE R10, R19, 0x8, R4 ;  /* 0x00000008130a7825 */ /* 0x008fc800078e0204 */
[----:B------:R-:W-:-:S04]  /*0a60*/  IMAD.WIDE R8, R19, 0x8, R10 ;  /* 0x0000000813087825 */ /* 0x000fc800078e020a */
[----:B------:R-:W-:Y:S01]  /*0a70*/  IMAD.WIDE R6, R19, 0x8, R8 ;  /* 0x0000000813067825 */ /* 0x000fe200078e0208 */
[----:B-----5:R-:W-:-:S03]  /*0a80*/  DSETP.GT.AND P0, PT, R2, RZ, PT ;  /* 0x000000ff0200722a */ /* 0x020fc60003f04000 */
[----:B------:R-:W-:-:S03]  /*0a90*/  IMAD.WIDE R2, R19, 0x8, R28 ;  /* 0x0000000813027825 */ /* 0x000fc600078e021c */
[----:B------:R-:W-:Y:S02]  /*0aa0*/  FSEL R17, RZ, 1.875, !P0 ;  /* 0x3ff00000ff117808 */ /* 0x000fe40004000000 */
[----:B------:R-:W-:-:S03]  /*0ab0*/  FSEL R15, RZ, 1.875, P0 ;  /* 0x3ff00000ff0f7808 */ /* 0x000fc60000000000 */
[----:B------:R0:W-:Y:S01]  /*0ac0*/  STG.E.64 desc[UR4][R28.64], R16 ;  /* 0x000000101c007986 */ /* 0x0001e2000c101b04 */
[----:B----4-:R-:W-:-:S03]  /*0ad0*/  DMUL R12, R16, UR8 ;  /* 0x00000008100c7c28 */ /* 0x010fc60008000000 */
[----:B------:R1:W-:Y:S01]  /*0ae0*/  STG.E.64 desc[UR4][R2.64], R14 ;  /* 0x0000000e02007986 */ /* 0x0003e2000c101b04 */
[----:B0-----:R-:W-:Y:S01]  /*0af0*/  DMUL R28, R16, UR6 ;  /* 0x00000006101c7c28 */ /* 0x001fe20008000000 */
[----:B------:R-:W-:-:S04]  /*0b00*/  IMAD.WIDE R16, R19, 0x8, R6 ;  /* 0x0000000813107825 */ /* 0x000fc800078e0206 */
[C---:B-1----:R-:W-:Y:S02]  /*0b10*/  IMAD.WIDE R2, R19.reuse, 0x8, R22 ;  /* 0x0000000813027825 */ /* 0x042fe400078e0216 */
[----:B------:R0:W-:Y:S04]  /*0b20*/  STG.E.64 desc[UR4][R24.64], R28 ;  /* 0x0000001c18007986 */ /* 0x0001e8000c101b04 */
[----:B------:R-:W-:Y:S04]  /*0b30*/  STG.E.64 desc[UR4][R26.64], R12 ;  /* 0x0000000c1a007986 */ /* 0x000fe8000c101b04 */
[----:B------:R1:W-:Y:S04]  /*0b40*/  STG.E.64 desc[UR4][R20.64], R12 ;  /* 0x0000000c14007986 */ /* 0x0003e8000c101b04 */
[----:B------:R2:W-:Y:S01]  /*0b50*/  STG.E.64 desc[UR4][R22.64], R12 ;  /* 0x0000000c16007986 */ /* 0x0005e2000c101b04 */
[----:B0-----:R-:W-:-:S03]  /*0b60*/  IMAD.WIDE R28, R19, 0x8, R2 ;  /* 0x00000008131c7825 */ /* 0x001fc600078e0202 */
[----:B------:R-:W-:Y:S01]  /*0b70*/  STG.E.64 desc[UR4][R2.64], R12 ;  /* 0x0000000c02007986 */ /* 0x000fe2000c101b04 */
[----:B------:R-:W-:-:S03]  /*0b80*/  IMAD.WIDE R24, R19, 0x8, R28 ;  /* 0x0000000813187825 */ /* 0x000fc600078e021c */
[----:B------:R-:W-:Y:S01]  /*0b90*/  STG.E.64 desc[UR4][R28.64], R12 ;  /* 0x0000000c1c007986 */ /* 0x000fe2000c101b04 */
[----:B-1----:R-:W-:-:S03]  /*0ba0*/  IMAD.WIDE R20, R19, 0x8, R16 ;  /* 0x0000000813147825 */ /* 0x002fc600078e0210 */
[----:B------:R-:W-:Y:S01]  /*0bb0*/  STG.E.64 desc[UR4][R24.64], R12 ;  /* 0x0000000c18007986 */ /* 0x000fe2000c101b04 */
[C---:B--2---:R-:W-:Y:S02]  /*0bc0*/  DMUL R22, R14.reuse, UR6 ;  /* 0x000000060e167c28 */ /* 0x044fe40008000000 */
[----:B------:R-:W-:Y:S01]  /*0bd0*/  DMUL R14, R14, UR8 ;  /* 0x000000080e0e7c28 */ /* 0x000fe20008000000 */
[----:B------:R-:W-:-:S04]  /*0be0*/  IMAD.WIDE R18, R19, 0x8, R20 ;  /* 0x0000000813127825 */ /* 0x000fc800078e0214 */
[----:B------:R-:W-:Y:S04]  /*0bf0*/  STG.E.64 desc[UR4][R4.64], R22 ;  /* 0x0000001604007986 */ /* 0x000fe8000c101b04 */
[----:B------:R-:W-:Y:S04]  /*0c00*/  STG.E.64 desc[UR4][R10.64], R14 ;  /* 0x0000000e0a007986 */ /* 0x000fe8000c101b04 */
[----:B------:R-:W-:Y:S04]  /*0c10*/  STG.E.64 desc[UR4][R8.64], R14 ;  /* 0x0000000e08007986 */ /* 0x000fe8000c101b04 */
[----:B------:R-:W-:Y:S04]  /*0c20*/  STG.E.64 desc[UR4][R6.64], R14 ;  /* 0x0000000e06007986 */ /* 0x000fe8000c101b04 */
[----:B------:R-:W-:Y:S04]  /*0c30*/  STG.E.64 desc[UR4][R16.64], R14 ;  /* 0x0000000e10007986 */ /* 0x000fe8000c101b04 */
[----:B------:R-:W-:Y:S04]  /*0c40*/  STG.E.64 desc[UR4][R20.64], R14 ;  /* 0x0000000e14007986 */ /* 0x000fe8000c101b04 */
[----:B------:R-:W-:Y:S01]  /*0c50*/  STG.E.64 desc[UR4][R18.64], R14 ;  /* 0x0000000e12007986 */ /* 0x000fe2000c101b04 */
[----:B------:R-:W-:Y:S05]  /*0c60*/  EXIT ;  /* 0x000000000000794d */ /* 0x000fea0003800000 */
.L_x_152:
        /* <DEDUP_REMOVED lines=9> */
.L_x_167:


//--------------------- .text._Z26dvc_ScaLBL_Gradient_UnpackddddPiiiPdS0_S0_i --------------------------
	.section	.text._Z26dvc_ScaLBL_Gradient_UnpackddddPiiiPdS0_S0_i,"ax",@progbits
	.align	128
        .global         _Z26dvc_ScaLBL_Gradient_UnpackddddPiiiPdS0_S0_i
        .type           _Z26dvc_ScaLBL_Gradient_UnpackddddPiiiPdS0_S0_i,@function
        .size           _Z26dvc_ScaLBL_Gradient_UnpackddddPiiiPdS0_S0_i,(.L_x_168 - _Z26dvc_ScaLBL_Gradient_UnpackddddPiiiPdS0_S0_i)
        .other          _Z26dvc_ScaLBL_Gradient_UnpackddddPiiiPdS0_S0_i,@"STO_CUDA_ENTRY STV_DEFAULT"
_Z26dvc_ScaLBL_Gradient_UnpackddddPiiiPdS0_S0_i:
.text._Z26dvc_ScaLBL_Gradient_UnpackddddPiiiPdS0_S0_i:
[----:B------:R-:W-:Y:S01]  /*0000*/  LDC R1, c[0x0][0x37c] ;  /* 0x0000df00ff017b82 */ /* 0x000fe20000000800 */
[----:B------:R-:W0:Y:S07]  /*0010*/  S2R R0, SR_TID.X ;  /* 0x0000000000007919 */ /* 0x000e2e0000002100 */
[----:B------:R-:W0:Y:S01]  /*0020*/  S2UR UR4, SR_CTAID.X ;  /* 0x00000000000479c3 */ /* 0x000e220000002500 */
[----:B------:R-:W1:Y:S07]  /*0030*/  LDCU UR5, c[0x0][0x3ac] ;  /* 0x00007580ff0577ac */ /* 0x000e6e0008000800 */
[----:B------:R-:W0:Y:S02]  /*0040*/  LDC R7, c[0x0][0x360] ;  /* 0x0000d800ff077b82 */ /* 0x000e240000000800 */
[----:B0-----:R-:W-:-:S05]  /*0050*/  IMAD R7, R7, UR4, R0 ;  /* 0x0000000407077c24 */ /* 0x001fca000f8e0200 */
[----:B-1----:R-:W-:-:S13]  /*0060*/  ISETP.GE.AND P0, PT, R7, UR5, PT ;  /* 0x0000000507007c0c */ /* 0x002fda000bf06270 */
[----:B------:R-:W-:Y:S05]  /*0070*/  @P0 EXIT ;  /* 0x000000000000094d */ /* 0x000fea0003800000 */
[----:B------:R-:W0:Y:S01]  /*0080*/  LDC.64 R2, c[0x0][0x3a0] ;  /* 0x0000e800ff027b82 */ /* 0x000e220000000a00 */
[----:B------:R-:W1:Y:S01]  /*0090*/  LDCU UR6, c[0x0][0x3a8] ;  /* 0x00007500ff0677ac */ /* 0x000e620008000800 */
[----:B------:R-:W2:Y:S01]  /*00a0*/  LDCU.64 UR4, c[0x0][0x358] ;  /* 0x00006b00ff0477ac */ /* 0x000ea20008000a00 */
[----:B-1----:R-:W-:-:S05]  /*00b0*/  IADD3 R5, PT, PT, R7, UR6, RZ ;  /* 0x0000000607057c10 */ /* 0x002fca000fffe0ff */
[----:B0-----:R-:W-:-:S05]  /*00c0*/  IMAD.WIDE R2, R5, 0x4, R2 ;  /* 0x0000000405027825 */ /* 0x001fca00078e0202 */
[----:B--2---:R-:W2:Y:S02]  /*00d0*/  LDG.E R17, desc[UR4][R2.64] ;  /* 0x0000000402117981 */ /* 0x004ea4000c1e1900 */
[----:B--2---:R-:W-:-:S13]  /*00e0*/  ISETP.GE.AND P0, PT, R17, RZ, PT ;  /* 0x000000ff1100720c */ /* 0x004fda0003f06270 */
[----:B------:R-:W-:Y:S05]  /*00f0*/  @!P0 EXIT ;  /* 0x000000000000894d */ /* 0x000fea0003800000 */
[----:B------:R-:W0:Y:S01]  /*0100*/  LDC.64 R2, c[0x0][0x3b0] ;  /* 0x0000ec00ff027b82 */ /* 0x000e220000000a00 */
[----:B------:R-:W1:Y:S01]  /*0110*/  LDCU.128 UR8, c[0x0][0x380] ;  /* 0x00007000ff0877ac */ /* 0x000e620008000c00 */
[----:B------:R-:W2:Y:S06]  /*0120*/  LDCU.128 UR12, c[0x0][0x390] ;  /* 0x00007200ff0c77ac */ /* 0x000eac0008000c00 */
[----:B------:R-:W3:Y:S08]  /*0130*/  LDC.64 R4, c[0x0][0x3b8] ;  /* 0x0000ee00ff047b82 */ /* 0x000ef00000000a00 */
[----:B------:R-:W4:Y:S01]  /*0140*/  LDC R0, c[0x0][0x3c8] ;  /* 0x0000f200ff007b82 */ /* 0x000f220000000800 */
[----:B0-----:R-:W-:-:S07]  /*0150*/  IMAD.WIDE R2, R7, 0x8, R2 ;  /* 0x0000000807027825 */ /* 0x001fce00078e0202 */
[----:B------:R-:W0:Y:S01]  /*0160*/  LDC.64 R14, c[0x0][0x3c0] ;  /* 0x0000f000ff0e7b82 */ /* 0x000e220000000a00 */
[----:B------:R-:W5:Y:S01]  /*0170*/  LDG.E.64 R2, desc[UR4][R2.64] ;  /* 0x0000000402027981 */ /* 0x000f62000c1e1b00 */
[----:B---3--:R-:W-:-:S06]  /*0180*/  IMAD.WIDE.U32 R4, R17, 0x8, R4 ;  /* 0x0000000811047825 */ /* 0x008fcc00078e0004 */
[----:B------:R-:W5:Y:S01]  /*0190*/  LDG.E.64 R4, desc[UR4][R4.64] ;  /* 0x0000000404047981 */ /* 0x000f62000c1e1b00 */
[----:B----4-:R-:W-:-:S05]  /*01a0*/  IADD3 R13, PT, PT, R17, R0, RZ ;  /* 0x00000000110d7210 */ /* 0x010fca0007ffe0ff */
[----:B0-----:R-:W-:Y:S01]  /*01b0*/  IMAD.WIDE R12, R13, 0x8, R14 ;  /* 0x000000080d0c7825 */ /* 0x001fe200078e020e */
[----:B-----5:R-:W-:-:S08]  /*01c0*/  DADD R6, R2, -R4 ;  /* 0x0000000002067229 */ /* 0x020fd00000000804 */
[----:B-1----:R-:W-:Y:S01]  /*01d0*/  DMUL R6, R6, UR8 ;  /* 0x0000000806067c28 */ /* 0x002fe20008000000 */
[----:B------:R-:W-:-:S07]  /*01e0*/  IMAD.WIDE.U32 R2, R17, 0x8, R14 ;  /* 0x0000000811027825 */ /* 0x000fce00078e000e */
[C---:B------:R-:W-:Y:S02]  /*01f0*/  DMUL R8, R6.reuse, UR10 ;  /* 0x0000000a06087c28 */ /* 0x040fe40008000000 */
[C---:B--2---:R-:W-:Y:S02]  /*0200*/  DMUL R10, R6.reuse, UR12 ;  /* 0x0000000c060a7c28 */ /* 0x044fe40008000000 */
[----:B------:R-:W-:Y:S01]  /*0210*/  DMUL R6, R6, UR14 ;  /* 0x0000000e06067c28 */ /* 0x000fe20008000000 */
[----:B------:R-:W-:Y:S02]  /*0220*/  IMAD.WIDE R4, R0, 0x8, R12 ;  /* 0x0000000800047825 */ /* 0x000fe400078e020c */
[----:B------:R-:W-:Y:S04]  /*0230*/  REDG.E.ADD.F64.RN.STRONG.GPU desc[UR4][R2.64], R8 ;  /* 0x00000008020079a6 */ /* 0x000fe8000c12ff04 */
[----:B------:R-:W-:Y:S04]  /*0240*/  REDG.E.ADD.F64.RN.STRONG.GPU desc[UR4][R12.64], R10 ;  /* 0x0000000a0c0079a6 */ /* 0x000fe8000c12ff04 */
[----:B------:R-:W-:Y:S01]  /*0250*/  REDG.E.ADD.F64.RN.STRONG.GPU desc[UR4][R4.64], R6 ;  /* 0x00000006040079a6 */ /* 0x000fe2000c12ff04 */
[----:B------:R-:W-:Y:S05]  /*0260*/  EXIT ;  /* 0x000000000000794d */ /* 0x000fea0003800000 */
.L_x_153:
        /* <DEDUP_REMOVED lines=9> */
.L_x_168:


//--------------------- .nv.shared.reserved.0     --------------------------
	.section	.nv.shared.reserved.0,"aw",@nobits
	.weak		__nv_reservedSMEM_offset_0_alias
	.size		__nv_reservedSMEM_offset_0_alias, 0, 64
	.other		__nv_reservedSMEM_offset_0_alias,@"STO_CUDA_RESERVED_SHARED STV_DEFAULT"
__nv_reservedSMEM_offset_0_alias:
	.zero		0
	.zero		64


//--------------------- .nv.constant0._Z29dvc_ScaLBL_D3Q19_Gradient_DFHPiPdS0_iii --------------------------
	.section	.nv.constant0._Z29dvc_ScaLBL_D3Q19_Gradient_DFHPiPdS0_iii,"a",@progbits
	.sectionflags	@""
	.align	4
.nv.constant0._Z29dvc_ScaLBL_D3Q19_Gradient_DFHPiPdS0_iii:
	.zero		932


//--------------------- .nv.constant0._Z26dvc_ScaLBL_D3Q7_AAeven_DFHPdS_S_S_iii --------------------------
	.section	.nv.constant0._Z26dvc_ScaLBL_D3Q7_AAeven_DFHPdS_S_S_iii,"a",@progbits
	.sectionflags	@""
	.align	4
.nv.constant0._Z26dvc_ScaLBL_D3Q7_AAeven_DFHPdS_S_S_iii:
	.zero		940


//--------------------- .nv.constant0._Z25dvc_ScaLBL_D3Q7_AAodd_DFHPiPdS0_S0_S0_iii --------------------------
	.section	.nv.constant0._Z25dvc_ScaLBL_D3Q7_AAodd_DFHPiPdS0_S0_S0_iii,"a",@progbits
	.sectionflags	@""
	.align	4
.nv.constant0._Z25dvc_ScaLBL_D3Q7_AAodd_DFHPiPdS0_S0_S0_iii:
	.zero		948


//--------------------- .nv.constant0._Z26dvc_ScaLBL_D3Q19_AAodd_DFHPiPdS0_S0_S0_S0_S0_S0_dddddddddiii --------------------------
	.section	.nv.constant0._Z26dvc_ScaLBL_D3Q19_AAodd_DFHPiPdS0_S0_S0_S0_S0_S0_dddddddddiii,"a",@progbits
	.sectionflags	@""
	.align	4
.nv.constant0._Z26dvc_ScaLBL_D3Q19_AAodd_DFHPiPdS0_S0_S0_S0_S0_S0_dddddddddiii:
	.zero		1044


//--------------------- .nv.constant0._Z27dvc_ScaLBL_D3Q19_AAeven_DFHPiPdS0_S0_S0_S0_S0_S0_dddddddddiii --------------------------
	.section	.nv.constant0._Z27dvc_ScaLBL_D3Q19_AAeven_DFHPiPdS0_S0_S0_S0_S0_S0_dddddddddiii,"a",@progbits
	.sectionflags	@""
	.align	4
.nv.constant0._Z27dvc_ScaLBL_D3Q19_AAeven_DFHPiPdS0_S0_S0_S0_S0_S0_dddddddddiii:
	.zero		1044


//--------------------- .nv.constant0._Z19dvc_ScaLBL_DFH_InitPdS_S_S_iii --------------------------
	.section	.nv.constant0._Z19dvc_ScaLBL_DFH_InitPdS_S_S_iii,"a",@progbits
	.sectionflags	@""
	.align	4
.nv.constant0._Z19dvc_ScaLBL_DFH_InitPdS_S_S_iii:
	.zero		940


//--------------------- .nv.constant0._Z26dvc_ScaLBL_Gradient_UnpackddddPiiiPdS0_S0_i --------------------------
	.section	.nv.constant0._Z26dvc_ScaLBL_Gradient_UnpackddddPiiiPdS0_S0_i,"a",@progbits
	.sectionflags	@""
	.align	4
.nv.constant0._Z26dvc_ScaLBL_Gradient_UnpackddddPiiiPdS0_S0_i:
	.zero		972


//--------------------- SYMBOLS --------------------------

	.type		.nv.reservedSmem.offset0,@object
	.size		.nv.reservedSmem.offset0,0x4
